	.target	sm_90a

	.elftype	@"ET_EXEC"


//--------------------- .note.nv.tkinfo           --------------------------
	.section	.note.nv.tkinfo,"",@"SHT_NOTE"
	.sectionflags	@"SHF_NOTE_NV_TKINFO"
	.tkinfo
        /*0018*/ 	.word	0x00000002
        /*0030*/ 	.string	""
        /*0030*/ 	.string	"ptxas"
        /*0030*/ 	.string	"Cuda compilation tools, release 13.0, V13.0.88"
        /*0030*/ 	.string	"Build cuda_13.0.r13.0/compiler.36424714_0"
        /*0030*/ 	.string	"-v  -suppress-debug-info  -lineinfo  -arch sm_90a "



//--------------------- .note.nv.cuinfo           --------------------------
	.section	.note.nv.cuinfo,"",@"SHT_NOTE"
	.sectionflags	@"SHF_NOTE_NV_CUINFO"
        /*0018*/ 	.short	0x0002
        /*001a*/ 	.short	0x005a
        /*001c*/ 	.short	0x0082
	.zero		2


//--------------------- .nv.info                  --------------------------
	.section	.nv.info,"",@"SHT_CUDA_INFO"
	.align	4


	//----- nvinfo : EIATTR_REGCOUNT
	.align		4
        /*0000*/ 	.byte	0x04, 0x2f
        /*0002*/ 	.short	(.L_1 - .L_0)
	.align		4
.L_0:
        /*0004*/ 	.word	index@(matmul_kernel)
        /*0008*/ 	.word	0x000000ff


	//----- nvinfo : EIATTR_FRAME_SIZE
	.align		4
.L_1:
        /*000c*/ 	.byte	0x04, 0x11
        /*000e*/ 	.short	(.L_3 - .L_2)
	.align		4
.L_2:
        /*0010*/ 	.word	index@(matmul_kernel)
        /*0014*/ 	.word	0x000005b8


	//----- nvinfo : EIATTR_MIN_STACK_SIZE
	.align		4
.L_3:
        /*0018*/ 	.byte	0x04, 0x12
        /*001a*/ 	.short	(.L_5 - .L_4)
	.align		4
.L_4:
        /*001c*/ 	.word	index@(matmul_kernel)
        /*0020*/ 	.word	0x000005b8
.L_5:


//--------------------- .nv.compat                --------------------------
	.section	.nv.compat,"",@"SHT_CUDA_COMPAT_INFO"
	.align	4
        /*0000*/ 	.byte	0x02, 0x09, 0x01, 0x00, 0x02, 0x02, 0x04, 0x00, 0x02, 0x05, 0x05, 0x00, 0x03, 0x07, 0x01, 0x01
        /*0010*/ 	.byte	0x02, 0x03, 0x00, 0x00, 0x02, 0x06, 0x01, 0x00, 0x04, 0x0b, 0x08, 0x00, 0x00, 0x00, 0x00, 0x00
        /*0020*/ 	.byte	0x00, 0x00, 0x00, 0x00


//--------------------- .nv.info.matmul_kernel    --------------------------
	.section	.nv.info.matmul_kernel,"",@"SHT_CUDA_INFO"
	.sectionflags	@""
	.align	4


	//----- nvinfo : EIATTR_CUDA_API_VERSION
	.align		4
        /*0000*/ 	.byte	0x04, 0x37
        /*0002*/ 	.short	(.L_7 - .L_6)
.L_6:
        /*0004*/ 	.word	0x00000082


	//----- nvinfo : EIATTR_KPARAM_INFO
	.align		4
.L_7:
        /*0008*/ 	.byte	0x04, 0x17
        /*000a*/ 	.short	(.L_9 - .L_8)
.L_8:
        /*000c*/ 	.word	0x00000000
        /*0010*/ 	.short	0x000d
        /*0012*/ 	.short	0x0048
        /*0014*/ 	.byte	0x00, 0xf4, 0x21, 0x00


	//----- nvinfo : EIATTR_KPARAM_INFO
	.align		4
.L_9:
        /*0018*/ 	.byte	0x04, 0x17
        /*001a*/ 	.short	(.L_11 - .L_10)
.L_10:
        /*001c*/ 	.word	0x00000000
        /*0020*/ 	.short	0x000c
        /*0022*/ 	.short	0x0040
        /*0024*/ 	.byte	0x00, 0xf4, 0x21, 0x00


	//----- nvinfo : EIATTR_KPARAM_INFO
	.align		4
.L_11:
        /*0028*/ 	.byte	0x04, 0x17
        /*002a*/ 	.short	(.L_13 - .L_12)
.L_12:
        /*002c*/ 	.word	0x00000000
        /*0030*/ 	.short	0x000b
        /*0032*/ 	.short	0x0038
        /*0034*/ 	.byte	0x00, 0xf0, 0x11, 0x00


	//----- nvinfo : EIATTR_KPARAM_INFO
	.align		4
.L_13:
        /*0038*/ 	.byte	0x04, 0x17
        /*003a*/ 	.short	(.L_15 - .L_14)
.L_14:
        /*003c*/ 	.word	0x00000000
        /*0040*/ 	.short	0x000a
        /*0042*/ 	.short	0x0034
        /*0044*/ 	.byte	0x00, 0xf0, 0x11, 0x00


	//----- nvinfo : EIATTR_KPARAM_INFO
	.align		4
.L_15:
        /*0048*/ 	.byte	0x04, 0x17
        /*004a*/ 	.short	(.L_17 - .L_16)
.L_16:
        /*004c*/ 	.word	0x00000000
        /*0050*/ 	.short	0x0009
        /*0052*/ 	.short	0x0030
        /*0054*/ 	.byte	0x00, 0xf0, 0x11, 0x00


	//----- nvinfo : EIATTR_KPARAM_INFO
	.align		4
.L_17:
        /*0058*/ 	.byte	0x04, 0x17
        /*005a*/ 	.short	(.L_19 - .L_18)
.L_18:
        /*005c*/ 	.word	0x00000000
        /*0060*/ 	.short	0x0008
        /*0062*/ 	.short	0x002c
        /*0064*/ 	.byte	0x00, 0xf0, 0x11, 0x00


	//----- nvinfo : EIATTR_KPARAM_INFO
	.align		4
.L_19:
        /*0068*/ 	.byte	0x04, 0x17
        /*006a*/ 	.short	(.L_21 - .L_20)
.L_20:
        /*006c*/ 	.word	0x00000000
        /*0070*/ 	.short	0x0007
        /*0072*/ 	.short	0x0028
        /*0074*/ 	.byte	0x00, 0xf0, 0x11, 0x00


	//----- nvinfo : EIATTR_KPARAM_INFO
	.align		4
.L_21:
        /*0078*/ 	.byte	0x04, 0x17
        /*007a*/ 	.short	(.L_23 - .L_22)
.L_22:
        /*007c*/ 	.word	0x00000000
        /*0080*/ 	.short	0x0006
        /*0082*/ 	.short	0x0024
        /*0084*/ 	.byte	0x00, 0xf0, 0x11, 0x00


	//----- nvinfo : EIATTR_KPARAM_INFO
	.align		4
.L_23:
        /*0088*/ 	.byte	0x04, 0x17
        /*008a*/ 	.short	(.L_25 - .L_24)
.L_24:
        /*008c*/ 	.word	0x00000000
        /*0090*/ 	.short	0x0005
        /*0092*/ 	.short	0x0020
        /*0094*/ 	.byte	0x00, 0xf0, 0x11, 0x00


	//----- nvinfo : EIATTR_KPARAM_INFO
	.align		4
.L_25:
        /*0098*/ 	.byte	0x04, 0x17
        /*009a*/ 	.short	(.L_27 - .L_26)
.L_26:
        /*009c*/ 	.word	0x00000000
        /*00a0*/ 	.short	0x0004
        /*00a2*/ 	.short	0x001c
        /*00a4*/ 	.byte	0x00, 0xf0, 0x11, 0x00


	//----- nvinfo : EIATTR_KPARAM_INFO
	.align		4
.L_27:
        /*00a8*/ 	.byte	0x04, 0x17
        /*00aa*/ 	.short	(.L_29 - .L_28)
.L_28:
        /*00ac*/ 	.word	0x00000000
        /*00b0*/ 	.short	0x0003
        /*00b2*/ 	.short	0x0018
        /*00b4*/ 	.byte	0x00, 0xf0, 0x11, 0x00


	//----- nvinfo : EIATTR_KPARAM_INFO
	.align		4
.L_29:
        /*00b8*/ 	.byte	0x04, 0x17
        /*00ba*/ 	.short	(.L_31 - .L_30)
.L_30:
        /*00bc*/ 	.word	0x00000000
        /*00c0*/ 	.short	0x0002
        /*00c2*/ 	.short	0x0010
        /*00c4*/ 	.byte	0x00, 0xf4, 0x21, 0x00


	//----- nvinfo : EIATTR_KPARAM_INFO
	.align		4
.L_31:
        /*00c8*/ 	.byte	0x04, 0x17
        /*00ca*/ 	.short	(.L_33 - .L_32)
.L_32:
        /*00cc*/ 	.word	0x00000000
        /*00d0*/ 	.short	0x0001
        /*00d2*/ 	.short	0x0008
        /*00d4*/ 	.byte	0x00, 0xf4, 0x21, 0x00


	//----- nvinfo : EIATTR_KPARAM_INFO
	.align		4
.L_33:
        /*00d8*/ 	.byte	0x04, 0x17
        /*00da*/ 	.short	(.L_35 - .L_34)
.L_34:
        /*00dc*/ 	.word	0x00000000
        /*00e0*/ 	.short	0x0000
        /*00e2*/ 	.short	0x0000
        /*00e4*/ 	.byte	0x00, 0xf4, 0x21, 0x00


	//----- nvinfo : EIATTR_EXPLICIT_CLUSTER
	.align		4
.L_35:
        /*00e8*/ 	.byte	0x01, 0x3e
	.zero		2


	//----- nvinfo : EIATTR_CTA_PER_CLUSTER
	.align		4
        /*00ec*/ 	.byte	0x04, 0x3d
        /*00ee*/ 	.short	(.L_37 - .L_36)
.L_36:
        /*00f0*/ 	.word	0x00000002
        /*00f4*/ 	.word	0x00000001
        /*00f8*/ 	.word	0x00000001


	//----- nvinfo : EIATTR_SPARSE_MMA_MASK
	.align		4
.L_37:
        /*00fc*/ 	.byte	0x03, 0x50
        /*00fe*/ 	.short	0x0000


	//----- nvinfo : EIATTR_MAXREG_COUNT
	.align		4
        /*0100*/ 	.byte	0x03, 0x1b
        /*0102*/ 	.short	0x00ff


	//----- nvinfo : EIATTR_NUM_BARRIERS
	.align		4
        /*0104*/ 	.byte	0x02, 0x4c
        /*0106*/ 	.byte	0x01
	.zero		1


	//----- nvinfo : EIATTR_ANNOTATIONS
	.align		4
        /*0108*/ 	.byte	0x04, 0x55
        /*010a*/ 	.short	(.L_39 - .L_38)


	//   ....[0]....
.L_38:
        /*010c*/ 	.word	0x00000001
        /*0110*/ 	.byte	0xc0, 0x0c, 0x00, 0x00, 0x01, 0x00, 0x00, 0x00, 0x20, 0x0d, 0x00, 0x00, 0x01, 0x00, 0x00, 0x00
        /* <DEDUP_REMOVED lines=552> */
        /*23a0*/ 	.byte	0xe0, 0x0e, 0x01, 0x00


	//----- nvinfo : EIATTR_MERCURY_ISA_VERSION
	.align		4
.L_39:
        /*23a4*/ 	.byte	0x03, 0x5f
        /*23a6*/ 	.short	0x0101


	//----- nvinfo : EIATTR_EXIT_INSTR_OFFSETS
	.align		4
        /*23a8*/ 	.byte	0x04, 0x1c
        /*23aa*/ 	.short	(.L_41 - .L_40)


	//   ....[0]....
.L_40:
        /*23ac*/ 	.word	0x00014490


	//   ....[1]....
        /*23b0*/ 	.word	0x000144b0


	//----- nvinfo : EIATTR_REQNTID
	.align		4
.L_41:
        /*23b4*/ 	.byte	0x04, 0x10
        /*23b6*/ 	.short	(.L_43 - .L_42)
.L_42:
        /*23b8*/ 	.word	0x00000080
        /*23bc*/ 	.word	0x00000001
        /*23c0*/ 	.word	0x00000001


	//----- nvinfo : EIATTR_CBANK_PARAM_SIZE
	.align		4
.L_43:
        /*23c4*/ 	.byte	0x03, 0x19
        /*23c6*/ 	.short	0x0050


	//----- nvinfo : EIATTR_PARAM_CBANK
	.align		4
        /*23c8*/ 	.byte	0x04, 0x0a
        /*23ca*/ 	.short	(.L_45 - .L_44)
	.align		4
.L_44:
        /*23cc*/ 	.word	index@(.nv.constant0.matmul_kernel)
        /*23d0*/ 	.short	0x0210
        /*23d2*/ 	.short	0x0050


	//----- nvinfo : EIATTR_SW_WAR
	.align		4
.L_45:
        /*23d4*/ 	.byte	0x04, 0x36
        /*23d6*/ 	.short	(.L_47 - .L_46)
.L_46:
        /*23d8*/ 	.word	0x00000008
.L_47:


//--------------------- .nv.callgraph             --------------------------
	.section	.nv.callgraph,"",@"SHT_CUDA_CALLGRAPH"
	.align	4
	.sectionentsize	8
	.align		4
        /*0000*/ 	.word	0x00000000
	.align		4
        /*0004*/ 	.word	0xffffffff
	.align		4
        /*0008*/ 	.word	0x00000000
	.align		4
        /*000c*/ 	.word	0xfffffffe
	.align		4
        /*0010*/ 	.word	0x00000000
	.align		4
        /*0014*/ 	.word	0xfffffffd
	.align		4
        /*0018*/ 	.word	0x00000000
	.align		4
        /*001c*/ 	.word	0xfffffffc


//--------------------- .text.matmul_kernel       --------------------------
	.section	.text.matmul_kernel,"ax",@progbits
	.align	128
        .global         matmul_kernel
        .type           matmul_kernel,@function
        .size           matmul_kernel,(.L_x_3 - matmul_kernel)
        .other          matmul_kernel,@"STO_CUDA_ENTRY STV_DEFAULT"
matmul_kernel:
.text.matmul_kernel:
[----:B------:R-:W1:Y:S08]  /*0000*/  LDC R1, c[0x0][0x28] ;  /* 0x00000a00ff017b82 */ /* 0x000e700000000800 */
[----:B------:R-:W2:Y:S01]  /*0010*/  LDC.64 R188, c[0x0][0x228] ;  /* 0x00008a00ffbc7b82 */ /* 0x000ea20000000a00 */
[----:B------:R-:W-:Y:S01]  /*0020*/  UMOV UR8, 0x400 ;  /* 0x0000040000087882 */ /* 0x000fe20000000000 */
[----:B-1----:R-:W-:Y:S01]  /*0030*/  VIADD R1, R1, 0xfffffa48 ;  /* 0xfffffa4801017836 */ /* 0x002fe20000000000 */
[----:B------:R-:W-:-:S05]  /*0040*/  ULDC.64 UR16, c[0x0][0x208] ;  /* 0x0000820000107ab9 */ /* 0x000fca0000000a00 */
[----:B------:R-:W1:Y:S08]  /*0050*/  S2UR UR4, SR_CTAID.X ;  /* 0x00000000000479c3 */ /* 0x000e700000002500 */
[----:B------:R-:W3:Y:S01]  /*0060*/  S2UR UR6, SR_CgaCtaId ;  /* 0x00000000000679c3 */ /* 0x000ee20000008800 */
[----:B--2---:R-:W-:Y:S01]  /*0070*/  VIADD R0, R189, 0x3f ;  /* 0x0000003fbd007836 */ /* 0x004fe20000000000 */
[----:B------:R-:W-:-:S06]  /*0080*/  IABS R21, R188 ;  /* 0x000000bc00157213 */ /* 0x000fcc0000000000 */
[----:B------:R-:W2:Y:S01]  /*0090*/  LDC.64 R184, c[0x0][0x238] ;  /* 0x00008e00ffb87b82 */ /* 0x000ea20000000a00 */
[----:B------:R-:W-:Y:S02]  /*00a0*/  SHF.R.S32.HI R3, RZ, 0x1f, R0 ;  /* 0x0000001fff037819 */ /* 0x000fe40000011400 */
[----:B-1----:R-:W-:Y:S01]  /*00b0*/  I2FP.F32.U32 R5, UR4 ;  /* 0x0000000400057c45 */ /* 0x002fe20008201000 */
[----:B------:R-:W-:Y:S01]  /*00c0*/  ULDC UR4, c[0x0][0x150] ;  /* 0x0000540000047ab9 */ /* 0x000fe20000000800 */
[----:B------:R-:W-:-:S03]  /*00d0*/  LEA.HI R3, R3, R0, RZ, 0x6 ;  /* 0x0000000003037211 */ /* 0x000fc600078f30ff */
[----:B------:R-:W1:Y:S01]  /*00e0*/  LDC R249, c[0x0][0x230] ;  /* 0x00008c00fff97b82 */ /* 0x000e620000000800 */
[----:B------:R-:W-:Y:S01]  /*00f0*/  FMUL R5, R5, UR4 ;  /* 0x0000000405057c20 */ /* 0x000fe20008400000 */
[----:B------:R-:W-:Y:S01]  /*0100*/  SHF.R.S32.HI R3, RZ, 0x6, R3 ;  /* 0x00000006ff037819 */ /* 0x000fe20000011403 */
[----:B---3--:R-:W-:Y:S02]  /*0110*/  USHF.L.U32 UR5, UR6, 0x8, URZ ;  /* 0x0000000806057899 */ /* 0x008fe4000800063f */
[----:B------:R-:W-:Y:S02]  /*0120*/  ULEA UR8, UR6, UR8, 0x18 ;  /* 0x0000000806087291 */ /* 0x000fe4000f8ec03f */
[----:B------:R-:W-:Y:S01]  /*0130*/  IMAD.SHL.U32 R4, R3, 0x8, RZ ;  /* 0x0000000803047824 */ /* 0x000fe200078e00ff */
[----:B------:R-:W3:Y:S01]  /*0140*/  F2I.U32.TRUNC.NTZ R5, R5 ;  /* 0x0000000500057305 */ /* 0x000ee2000020f000 */
[----:B------:R-:W-:-:S03]  /*0150*/  ULOP3.LUT UR5, UR5, 0x100, URZ, 0xc0, !UPT ;  /* 0x0000010005057892 */ /* 0x000fc6000f8ec03f */
[----:B------:R-:W-:Y:S01]  /*0160*/  IABS R7, R4 ;  /* 0x0000000400077213 */ /* 0x000fe20000000000 */
[----:B--2---:R-:W-:-:S03]  /*0170*/  IMAD R91, R184, 0x6, RZ ;  /* 0x00000006b85b7824 */ /* 0x004fc600078e02ff */
[----:B------:R-:W2:Y:S01]  /*0180*/  I2F.RP R0, R7 ;  /* 0x0000000700007306 */ /* 0x000ea20000209400 */
[C---:B------:R-:W-:Y:S02]  /*0190*/  IMAD R95, R184.reuse, 0x25, RZ ;  /* 0x00000025b85f7824 */ /* 0x040fe400078e02ff */
[C---:B------:R-:W-:Y:S02]  /*01a0*/  IMAD R99, R184.reuse, 0x26, RZ ;  /* 0x00000026b8637824 */ /* 0x040fe400078e02ff */
[C---:B------:R-:W-:Y:S01]  /*01b0*/  IMAD R101, R184.reuse, 0x27, RZ ;  /* 0x00000027b8657824 */ /* 0x040fe200078e02ff */
[----:B---3--:R-:W-:Y:S01]  /*01c0*/  IABS R11, R5 ;  /* 0x00000005000b7213 */ /* 0x008fe20000000000 */
[C---:B------:R-:W-:Y:S02]  /*01d0*/  IMAD R105, R184.reuse, 0xa, RZ ;  /* 0x0000000ab8697824 */ /* 0x040fe400078e02ff */
[C---:B------:R-:W-:Y:S02]  /*01e0*/  IMAD R109, R184.reuse, 0x29, RZ ;  /* 0x00000029b86d7824 */ /* 0x040fe400078e02ff */
[----:B------:R-:W-:-:S02]  /*01f0*/  IMAD R113, R184, 0x2a, RZ ;  /* 0x0000002ab8717824 */ /* 0x000fc400078e02ff */
[C---:B------:R-:W-:Y:S01]  /*0200*/  IMAD R115, R184.reuse, 0x2b, RZ ;  /* 0x0000002bb8737824 */ /* 0x040fe200078e02ff */
[----:B--2---:R-:W2:Y:S01]  /*0210*/  MUFU.RCP R0, R0 ;  /* 0x0000000000007308 */ /* 0x004ea20000001000 */
[C---:B------:R-:W-:Y:S02]  /*0220*/  IMAD R119, R184.reuse, 0xe, RZ ;  /* 0x0000000eb8777824 */ /* 0x040fe400078e02ff */
[C---:B------:R-:W-:Y:S02]  /*0230*/  IMAD R123, R184.reuse, 0x2d, RZ ;  /* 0x0000002db87b7824 */ /* 0x040fe400078e02ff */
[C---:B------:R-:W-:Y:S02]  /*0240*/  IMAD R127, R184.reuse, 0x2e, RZ ;  /* 0x0000002eb87f7824 */ /* 0x040fe400078e02ff */
[C---:B------:R-:W-:Y:S02]  /*0250*/  IMAD R129, R184.reuse, 0x2f, RZ ;  /* 0x0000002fb8817824 */ /* 0x040fe400078e02ff */
[----:B------:R-:W-:-:S02]  /*0260*/  IMAD R133, R184, 0x11, RZ ;  /* 0x00000011b8857824 */ /* 0x000fc400078e02ff */
[C---:B------:R-:W-:Y:S02]  /*0270*/  IMAD R135, R184.reuse, 0x12, RZ ;  /* 0x00000012b8877824 */ /* 0x040fe400078e02ff */
[C---:B------:R-:W-:Y:S02]  /*0280*/  IMAD R137, R184.reuse, 0x13, RZ ;  /* 0x00000013b8897824 */ /* 0x040fe400078e02ff */
[----:B------:R-:W-:Y:S01]  /*0290*/  IMAD R141, R184, 0x30, RZ ;  /* 0x00000030b88d7824 */ /* 0x000fe200078e02ff */
[----:B--2---:R-:W-:Y:S01]  /*02a0*/  IADD3 R2, R0, 0xffffffe, RZ ;  /* 0x0ffffffe00027810 */ /* 0x004fe20007ffe0ff */
[C---:B------:R-:W-:Y:S01]  /*02b0*/  IMAD R145, R184.reuse, 0x31, RZ ;  /* 0x00000031b8917824 */ /* 0x040fe200078e02ff */
[----:B------:R-:W-:Y:S01]  /*02c0*/  IABS R0, R4 ;  /* 0x0000000400007213 */ /* 0x000fe20000000000 */
[C---:B------:R-:W-:Y:S01]  /*02d0*/  IMAD R149, R184.reuse, 0x32, RZ ;  /* 0x00000032b8957824 */ /* 0x040fe200078e02ff */
[----:B------:R2:W3:Y:S01]  /*02e0*/  F2I.FTZ.U32.TRUNC.NTZ R3, R2 ;  /* 0x0000000200037305 */ /* 0x0004e2000021f000 */
[----:B------:R-:W-:-:S02]  /*02f0*/  IMAD R151, R184, 0x33, RZ ;  /* 0x00000033b8977824 */ /* 0x000fc400078e02ff */
[----:B------:R-:W-:Y:S02]  /*0300*/  IMAD.MOV R0, RZ, RZ, -R0 ;  /* 0x000000ffff007224 */ /* 0x000fe400078e0a00 */
[C---:B------:R-:W-:Y:S02]  /*0310*/  IMAD R160, R184.reuse, 0x16, RZ ;  /* 0x00000016b8a07824 */ /* 0x040fe400078e02ff */
[C---:B------:R-:W-:Y:S02]  /*0320*/  IMAD R164, R184.reuse, 0x17, RZ ;  /* 0x00000017b8a47824 */ /* 0x040fe400078e02ff */
[----:B--2---:R-:W-:Y:S02]  /*0330*/  IMAD.MOV.U32 R2, RZ, RZ, RZ ;  /* 0x000000ffff027224 */ /* 0x004fe400078e00ff */
[C---:B------:R-:W-:Y:S02]  /*0340*/  IMAD R168, R184.reuse, 0x34, RZ ;  /* 0x00000034b8a87824 */ /* 0x040fe400078e02ff */
[----:B------:R-:W-:-:S02]  /*0350*/  IMAD R172, R184, 0x35, RZ ;  /* 0x00000035b8ac7824 */ /* 0x000fc400078e02ff */
[--C-:B---3--:R-:W-:Y:S02]  /*0360*/  IMAD.MOV R6, RZ, RZ, -R3.reuse ;  /* 0x000000ffff067224 */ /* 0x108fe400078e0a03 */
[----:B------:R-:W-:Y:S02]  /*0370*/  IMAD R176, R184, 0x36, RZ ;  /* 0x00000036b8b07824 */ /* 0x000fe400078e02ff */
[----:B------:R-:W-:Y:S02]  /*0380*/  IMAD R9, R6, R7, RZ ;  /* 0x0000000706097224 */ /* 0x000fe400078e02ff */
[----:B------:R-:W-:Y:S02]  /*0390*/  IMAD R180, R184, 0x37, RZ ;  /* 0x00000037b8b47824 */ /* 0x000fe400078e02ff */
[----:B------:R-:W-:-:S04]  /*03a0*/  IMAD.HI.U32 R2, R3, R9, R2 ;  /* 0x0000000903027227 */ /* 0x000fc800078e0002 */
[----:B------:R-:W-:Y:S02]  /*03b0*/  IMAD R182, R184, 0x18, RZ ;  /* 0x00000018b8b67824 */ /* 0x000fe400078e02ff */
[----:B------:R-:W-:-:S04]  /*03c0*/  IMAD.HI.U32 R2, R2, R11, RZ ;  /* 0x0000000b02027227 */ /* 0x000fc800078e00ff */
[----:B------:R-:W-:Y:S02]  /*03d0*/  IMAD R0, R2, R0, R11 ;  /* 0x0000000002007224 */ /* 0x000fe400078e020b */
[C---:B------:R-:W-:Y:S02]  /*03e0*/  IMAD R204, R184.reuse, 0x1a, RZ ;  /* 0x0000001ab8cc7824 */ /* 0x040fe400078e02ff */
[C---:B------:R-:W-:Y:S01]  /*03f0*/  IMAD R206, R184.reuse, 0x1b, RZ ;  /* 0x0000001bb8ce7824 */ /* 0x040fe200078e02ff */
[----:B------:R-:W-:Y:S01]  /*0400*/  ISETP.GT.U32.AND P1, PT, R7, R0, PT ;  /* 0x000000000700720c */ /* 0x000fe20003f24070 */
[C---:B------:R-:W-:Y:S02]  /*0410*/  IMAD R208, R184.reuse, 0x38, RZ ;  /* 0x00000038b8d07824 */ /* 0x040fe400078e02ff */
[C---:B------:R-:W-:Y:S02]  /*0420*/  IMAD R210, R184.reuse, 0x39, RZ ;  /* 0x00000039b8d27824 */ /* 0x040fe400078e02ff */
[----:B------:R-:W-:-:S02]  /*0430*/  IMAD R212, R184, 0x3a, RZ ;  /* 0x0000003ab8d47824 */ /* 0x000fc400078e02ff */
[C---:B------:R-:W-:Y:S02]  /*0440*/  IMAD R214, R184.reuse, 0x3b, RZ ;  /* 0x0000003bb8d67824 */ /* 0x040fe400078e02ff */
[----:B------:R-:W-:-:S04]  /*0450*/  IMAD R216, R184, 0x1c, RZ ;  /* 0x0000001cb8d87824 */ /* 0x000fc800078e02ff */
[-C--:B------:R-:W-:Y:S01]  /*0460*/  @!P1 IADD3 R0, R0, -R7.reuse, RZ ;  /* 0x8000000700009210 */ /* 0x080fe20007ffe0ff */
[----:B------:R-:W-:Y:S01]  /*0470*/  @!P1 VIADD R2, R2, 0x1 ;  /* 0x0000000102029836 */ /* 0x000fe20000000000 */
[----:B------:R-:W-:Y:S02]  /*0480*/  ISETP.NE.AND P1, PT, R4, RZ, PT ;  /* 0x000000ff0400720c */ /* 0x000fe40003f25270 */
[----:B------:R-:W-:Y:S02]  /*0490*/  ISETP.GE.U32.AND P0, PT, R0, R7, PT ;  /* 0x000000070000720c */ /* 0x000fe40003f06070 */
[----:B------:R-:W-:-:S04]  /*04a0*/  LOP3.LUT R0, R5, R4, RZ, 0x3c, !PT ;  /* 0x0000000405007212 */ /* 0x000fc800078e3cff */
[----:B------:R-:W-:Y:S01]  /*04b0*/  ISETP.GE.AND P2, PT, R0, RZ, PT ;  /* 0x000000ff0000720c */ /* 0x000fe20003f46270 */
[----:B------:R-:W-:-:S05]  /*04c0*/  VIADD R0, R188, 0x1ff ;  /* 0x000001ffbc007836 */ /* 0x000fca0000000000 */
[----:B------:R-:W-:Y:S01]  /*04d0*/  SHF.R.S32.HI R3, RZ, 0x1f, R0 ;  /* 0x0000001fff037819 */ /* 0x000fe20000011400 */
[----:B------:R-:W-:-:S03]  /*04e0*/  @P0 VIADD R2, R2, 0x1 ;  /* 0x0000000102020836 */ /* 0x000fc60000000000 */
[----:B------:R-:W-:-:S03]  /*04f0*/  LEA.HI R3, R3, R0, RZ, 0x9 ;  /* 0x0000000003037211 */ /* 0x000fc600078f48ff */
[----:B------:R-:W-:Y:S02]  /*0500*/  @!P2 IADD3 R2, -R2, RZ, RZ ;  /* 0x000000ff0202a210 */ /* 0x000fe40007ffe1ff */
[----:B------:R-:W-:-:S05]  /*0510*/  @!P1 LOP3.LUT R2, RZ, R4, RZ, 0x33, !PT ;  /* 0x00000004ff029212 */ /* 0x000fca00078e33ff */
[----:B------:R-:W-:Y:S02]  /*0520*/  IMAD.SHL.U32 R10, R2, 0x8, RZ ;  /* 0x00000008020a7824 */ /* 0x000fe400078e00ff */
[----:B------:R-:W-:-:S03]  /*0530*/  IMAD.MOV R2, RZ, RZ, -R2 ;  /* 0x000000ffff027224 */ /* 0x000fc600078e0a02 */
[----:B------:R-:W-:Y:S01]  /*0540*/  LEA.HI.SX32 R3, R3, -R10, 0x17 ;  /* 0x8000000a03037211 */ /* 0x000fe200078fbaff */
[----:B------:R-:W-:-:S03]  /*0550*/  IMAD R8, R4, R2, R5 ;  /* 0x0000000204087224 */ /* 0x000fc600078e0205 */
[----:B------:R-:W-:Y:S02]  /*0560*/  VIMNMX R11, R3, 0x8, PT ;  /* 0x00000008030b7848 */ /* 0x000fe40003fe0100 */
[----:B------:R-:W-:Y:S02]  /*0570*/  IABS R9, R8 ;  /* 0x0000000800097213 */ /* 0x000fe40000000000 */
[-C--:B------:R-:W-:Y:S02]  /*0580*/  IABS R7, R11.reuse ;  /* 0x0000000b00077213 */ /* 0x080fe40000000000 */
[----:B------:R-:W-:Y:S02]  /*0590*/  IABS R4, R11 ;  /* 0x0000000b00047213 */ /* 0x000fe40000000000 */
[----:B------:R-:W2:Y:S08]  /*05a0*/  I2F.RP R0, R7 ;  /* 0x0000000700007306 */ /* 0x000eb00000209400 */
[----:B--2---:R-:W2:Y:S02]  /*05b0*/  MUFU.RCP R0, R0 ;  /* 0x0000000000007308 */ /* 0x004ea40000001000 */
[----:B--2---:R-:W-:-:S02]  /*05c0*/  VIADD R3, R0, 0xffffffe ;  /* 0x0ffffffe00037836 */ /* 0x004fc40000000000 */
[----:B------:R-:W-:-:S04]  /*05d0*/  IMAD.MOV R0, RZ, RZ, -R4 ;  /* 0x000000ffff007224 */ /* 0x000fc800078e0a04 */
[----:B------:R-:W2:Y:S02]  /*05e0*/  F2I.FTZ.U32.TRUNC.NTZ R3, R3 ;  /* 0x0000000300037305 */ /* 0x000ea4000021f000 */
[----:B--2---:R-:W-:-:S05]  /*05f0*/  IADD3 R6, RZ, -R3, RZ ;  /* 0x80000003ff067210 */ /* 0x004fca0007ffe0ff */
[----:B------:R-:W-:Y:S01]  /*0600*/  IMAD.MOV.U32 R2, RZ, RZ, R6 ;  /* 0x000000ffff027224 */ /* 0x000fe200078e0006 */
[----:B------:R-:W-:-:S03]  /*0610*/  IABS R6, R189 ;  /* 0x000000bd00067213 */ /* 0x000fc60000000000 */
[----:B------:R-:W-:Y:S01]  /*0620*/  IMAD R5, R2, R7, RZ ;  /* 0x0000000702057224 */ /* 0x000fe200078e02ff */
[----:B------:R-:W2:Y:S01]  /*0630*/  I2F.RP R4, R6 ;  /* 0x0000000600047306 */ /* 0x000ea20000209400 */
[----:B------:R-:W-:-:S04]  /*0640*/  IMAD.MOV.U32 R2, RZ, RZ, RZ ;  /* 0x000000ffff027224 */ /* 0x000fc800078e00ff */
[----:B------:R-:W-:-:S03]  /*0650*/  IMAD.HI.U32 R2, R3, R5, R2 ;  /* 0x0000000503027227 */ /* 0x000fc600078e0002 */
[----:B------:R-:W3:Y:S03]  /*0660*/  I2F.RP R3, R21 ;  /* 0x0000001500037306 */ /* 0x000ee60000209400 */
[----:B------:R-:W-:-:S04]  /*0670*/  IMAD.HI.U32 R2, R2, R9, RZ ;  /* 0x0000000902027227 */ /* 0x000fc800078e00ff */
[----:B------:R-:W-:Y:S01]  /*0680*/  IMAD R0, R2, R0, R9 ;  /* 0x0000000002007224 */ /* 0x000fe200078e0209 */
[----:B--2---:R-:W-:Y:S04]  /*0690*/  MUFU.RCP R4, R4 ;  /* 0x0000000400047308 */ /* 0x004fe80000001000 */
[----:B------:R-:W-:-:S04]  /*06a0*/  ISETP.GT.U32.AND P1, PT, R7, R0, PT ;  /* 0x000000000700720c */ /* 0x000fc80003f24070 */
[----:B---3--:R-:W2:Y:S09]  /*06b0*/  MUFU.RCP R3, R3 ;  /* 0x0000000300037308 */ /* 0x008eb20000001000 */
[----:B------:R-:W-:Y:S01]  /*06c0*/  @!P1 IADD3 R0, R0, -R7, RZ ;  /* 0x8000000700009210 */ /* 0x000fe20007ffe0ff */
[----:B------:R-:W-:Y:S01]  /*06d0*/  @!P1 VIADD R2, R2, 0x1 ;  /* 0x0000000102029836 */ /* 0x000fe20000000000 */
[----:B------:R-:W-:-:S02]  /*06e0*/  ISETP.NE.AND P1, PT, R11, RZ, PT ;  /* 0x000000ff0b00720c */ /* 0x000fc40003f25270 */
[----:B------:R-:W-:Y:S02]  /*06f0*/  ISETP.GE.U32.AND P0, PT, R0, R7, PT ;  /* 0x000000070000720c */ /* 0x000fe40003f06070 */
[----:B------:R-:W-:Y:S01]  /*0700*/  LOP3.LUT R0, R8, R11, RZ, 0x3c, !PT ;  /* 0x0000000b08007212 */ /* 0x000fe200078e3cff */
[----:B------:R-:W3:Y:S03]  /*0710*/  S2R R7, SR_TID.X ;  /* 0x0000000000077919 */ /* 0x000ee60000002100 */
[----:B------:R-:W-:-:S07]  /*0720*/  ISETP.GE.AND P2, PT, R0, RZ, PT ;  /* 0x000000ff0000720c */ /* 0x000fce0003f46270 */
[----:B------:R-:W-:-:S04]  /*0730*/  @P0 VIADD R2, R2, 0x1 ;  /* 0x0000000102020836 */ /* 0x000fc80000000000 */
[----:B------:R-:W-:Y:S02]  /*0740*/  IMAD.MOV.U32 R12, RZ, RZ, R2 ;  /* 0x000000ffff0c7224 */ /* 0x000fe400078e0002 */
[----:B--2---:R-:W-:-:S03]  /*0750*/  VIADD R2, R3, 0xffffffe ;  /* 0x0ffffffe03027836 */ /* 0x004fc60000000000 */
[----:B------:R-:W-:Y:S01]  /*0760*/  @!P2 IADD3 R12, -R12, RZ, RZ ;  /* 0x000000ff0c0ca210 */ /* 0x000fe20007ffe1ff */
[----:B------:R2:W4:Y:S01]  /*0770*/  F2I.FTZ.U32.TRUNC.NTZ R3, R2 ;  /* 0x0000000200037305 */ /* 0x000522000021f000 */
[----:B------:R-:W-:-:S05]  /*0780*/  @!P1 LOP3.LUT R12, RZ, R11, RZ, 0x33, !PT ;  /* 0x0000000bff0c9212 */ /* 0x000fca00078e33ff */
[----:B------:R-:W-:Y:S01]  /*0790*/  IMAD.MOV R0, RZ, RZ, -R12 ;  /* 0x000000ffff007224 */ /* 0x000fe200078e0a0c */
[----:B--2---:R-:W-:-:S03]  /*07a0*/  MOV R2, RZ ;  /* 0x000000ff00027202 */ /* 0x004fc60000000f00 */
[----:B------:R-:W-:Y:S02]  /*07b0*/  IMAD R0, R11, R0, R8 ;  /* 0x000000000b007224 */ /* 0x000fe400078e0208 */
[----:B------:R-:W-:Y:S01]  /*07c0*/  VIADD R8, R4, 0xffffffe ;  /* 0x0ffffffe04087836 */ /* 0x000fe20000000000 */
[----:B---3--:R-:W-:Y:S02]  /*07d0*/  SHF.R.U32.HI R5, RZ, 0x6, R7 ;  /* 0x00000006ff057819 */ /* 0x008fe40000011607 */
[----:B------:R-:W-:Y:S01]  /*07e0*/  IADD3 R0, R10, R0, RZ ;  /* 0x000000000a007210 */ /* 0x000fe20007ffe0ff */
[----:B------:R-:W2:Y:S01]  /*07f0*/  F2I.FTZ.U32.TRUNC.NTZ R9, R8 ;  /* 0x0000000800097305 */ /* 0x000ea2000021f000 */
[----:B------:R-:W-:Y:S02]  /*0800*/  LOP3.LUT R10, R7, 0x7f, RZ, 0xc0, !PT ;  /* 0x0000007f070a7812 */ /* 0x000fe400078ec0ff */
[----:B------:R-:W-:Y:S01]  /*0810*/  R2UR UR4, R0 ;  /* 0x00000000000472ca */ /* 0x000fe200000e0000 */
[----:B----4-:R-:W-:Y:S01]  /*0820*/  IMAD.MOV R0, RZ, RZ, -R3 ;  /* 0x000000ffff007224 */ /* 0x010fe200078e0a03 */
[----:B------:R-:W-:-:S02]  /*0830*/  SGXT.U32 R5, R5, 0x1 ;  /* 0x000000010505781a */ /* 0x000fc40000000000 */
[----:B------:R-:W-:Y:S01]  /*0840*/  SHF.R.S32.HI R14, RZ, 0x6, R7 ;  /* 0x00000006ff0e7819 */ /* 0x000fe20000011407 */
[----:B------:R-:W-:Y:S01]  /*0850*/  IMAD R11, R0, R21, RZ ;  /* 0x00000015000b7224 */ /* 0x000fe200078e02ff */
[----:B------:R-:W-:Y:S01]  /*0860*/  LOP3.LUT R252, R7, 0x3f, RZ, 0xc0, !PT ;  /* 0x0000003f07fc7812 */ /* 0x000fe200078ec0ff */
[----:B------:R-:W-:Y:S01]  /*0870*/  IMAD.SHL.U32 R0, R12, 0x40, RZ ;  /* 0x000000400c007824 */ /* 0x000fe200078e00ff */
[----:B------:R-:W-:Y:S01]  /*0880*/  SGXT R14, R14, 0x1 ;  /* 0x000000010e0e781a */ /* 0x000fe20000000200 */
[----:B------:R-:W-:-:S03]  /*0890*/  IMAD.HI.U32 R2, R3, R11, R2 ;  /* 0x0000000b03027227 */ /* 0x000fc600078e0002 */
[----:B------:R-:W-:Y:S01]  /*08a0*/  LOP3.LUT R11, R0, R5, RZ, 0xfc, !PT ;  /* 0x00000005000b7212 */ /* 0x000fe200078efcff */
[----:B------:R-:W-:Y:S01]  /*08b0*/  ULEA UR4, UR4, UR5, 0x9 ;  /* 0x0000000504047291 */ /* 0x000fe2000f8e483f */
[--C-:B--2---:R-:W-:Y:S01]  /*08c0*/  IMAD.MOV R13, RZ, RZ, -R9.reuse ;  /* 0x000000ffff0d7224 */ /* 0x104fe200078e0a09 */
[----:B------:R-:W-:Y:S01]  /*08d0*/  LOP3.LUT R14, R14, 0x90, RZ, 0xc0, !PT ;  /* 0x000000900e0e7812 */ /* 0x000fe200078ec0ff */
[----:B------:R-:W-:Y:S01]  /*08e0*/  IMAD.MOV.U32 R8, RZ, RZ, RZ ;  /* 0x000000ffff087224 */ /* 0x000fe200078e00ff */
[----:B------:R-:W-:Y:S01]  /*08f0*/  LOP3.LUT R20, R11, 0x2, RZ, 0xfc, !PT ;  /* 0x000000020b147812 */ /* 0x000fe200078efcff */
[----:B------:R-:W-:Y:S01]  /*0900*/  IMAD R13, R13, R6, RZ ;  /* 0x000000060d0d7224 */ /* 0x000fe200078e02ff */
[----:B------:R-:W-:Y:S01]  /*0910*/  LOP3.LUT R22, R11, 0x16, RZ, 0xfc, !PT ;  /* 0x000000160b167812 */ /* 0x000fe200078efcff */
[----:B------:R-:W-:Y:S01]  /*0920*/  VIADD R3, R10, UR4 ;  /* 0x000000040a037c36 */ /* 0x000fe20008000000 */
[----:B------:R-:W-:Y:S01]  /*0930*/  IABS R17, R20 ;  /* 0x0000001400117213 */ /* 0x000fe20000000000 */
[----:B------:R-:W-:Y:S01]  /*0940*/  IMAD.HI.U32 R12, R9, R13, R8 ;  /* 0x0000000d090c7227 */ /* 0x000fe200078e0008 */
[----:B------:R-:W-:Y:S01]  /*0950*/  SHF.L.U32 R9, R7, 0x4, RZ ;  /* 0x0000000407097819 */ /* 0x000fe200000006ff */
[----:B------:R-:W-:Y:S01]  /*0960*/  ULDC.64 UR4, c[0x0][0x218] ;  /* 0x0000860000047ab9 */ /* 0x000fe20000000a00 */
[----:B------:R-:W-:Y:S01]  /*0970*/  IABS R15, R3 ;  /* 0x00000003000f7213 */ /* 0x000fe20000000000 */
[----:B------:R-:W-:Y:S01]  /*0980*/  VIADD R5, R3, 0x80 ;  /* 0x0000008003057836 */ /* 0x000fe20000000000 */
[----:B------:R-:W-:Y:S01]  /*0990*/  LOP3.LUT R9, R9, 0x70, RZ, 0xc0, !PT ;  /* 0x0000007009097812 */ /* 0x000fe200078ec0ff */
[----:B------:R-:W-:Y:S01]  /*09a0*/  IMAD.HI.U32 R8, R12, R17, RZ ;  /* 0x000000110c087227 */ /* 0x000fe200078e00ff */
[----:B------:R-:W-:-:S02]  /*09b0*/  ISETP.GE.AND P5, PT, R20, RZ, PT ;  /* 0x000000ff1400720c */ /* 0x000fc40003fa6270 */
[----:B------:R-:W-:Y:S01]  /*09c0*/  IABS R16, R5 ;  /* 0x0000000500107213 */ /* 0x000fe20000000000 */
[C---:B------:R-:W-:Y:S01]  /*09d0*/  IMAD.HI.U32 R4, R2.reuse, R15, RZ ;  /* 0x0000000f02047227 */ /* 0x040fe200078e00ff */
[C---:B------:R-:W-:Y:S02]  /*09e0*/  LOP3.LUT R20, R11.reuse, 0x10, RZ, 0xfc, !PT ;  /* 0x000000100b147812 */ /* 0x040fe400078efcff */
[----:B------:R-:W-:Y:S01]  /*09f0*/  IABS R33, R22 ;  /* 0x0000001600217213 */ /* 0x000fe20000000000 */
[----:B------:R-:W-:Y:S01]  /*0a00*/  IMAD.HI.U32 R2, R2, R16, RZ ;  /* 0x0000001002027227 */ /* 0x000fe200078e00ff */
[----:B------:R-:W-:Y:S02]  /*0a10*/  IABS R27, R20 ;  /* 0x00000014001b7213 */ /* 0x000fe40000000000 */
[----:B------:R-:W-:Y:S01]  /*0a20*/  LOP3.LUT R24, R11, 0x26, RZ, 0xfc, !PT ;  /* 0x000000260b187812 */ /* 0x000fe200078efcff */
[----:B------:R-:W-:Y:S01]  /*0a30*/  IMAD.MOV R18, RZ, RZ, -R8 ;  /* 0x000000ffff127224 */ /* 0x000fe200078e0a08 */
[----:B------:R-:W-:Y:S01]  /*0a40*/  IADD3 R8, -R2, RZ, RZ ;  /* 0x000000ff02087210 */ /* 0x000fe20007ffe1ff */
[----:B------:R-:W-:Y:S01]  /*0a50*/  IMAD.MOV R4, RZ, RZ, -R4 ;  /* 0x000000ffff047224 */ /* 0x000fe200078e0a04 */
[----:B------:R-:W-:Y:S01]  /*0a60*/  IABS R49, R24 ;  /* 0x0000001800317213 */ /* 0x000fe20000000000 */
[----:B------:R-:W-:Y:S01]  /*0a70*/  IMAD.SHL.U32 R13, R7, 0x4, RZ ;  /* 0x00000004070d7824 */ /* 0x000fe200078e00ff */
[----:B------:R-:W-:Y:S01]  /*0a80*/  LOP3.LUT R28, R11, 0x2c, RZ, 0xfc, !PT ;  /* 0x0000002c0b1c7812 */ /* 0x000fe200078efcff */
[----:B------:R-:W-:Y:S01]  /*0a90*/  IMAD R4, R21, R4, R15 ;  /* 0x0000000415047224 */ /* 0x000fe200078e020f */
[----:B------:R-:W-:Y:S01]  /*0aa0*/  LOP3.LUT R26, R11, 0x2a, RZ, 0xfc, !PT ;  /* 0x0000002a0b1a7812 */ /* 0x000fe200078efcff */
[C---:B------:R-:W-:Y:S01]  /*0ab0*/  IMAD R8, R21.reuse, R8, R16 ;  /* 0x0000000815087224 */ /* 0x040fe200078e0210 */
[----:B------:R-:W-:Y:S01]  /*0ac0*/  LOP3.LUT R14, R14, 0x7c, R13, 0x78, !PT ;  /* 0x0000007c0e0e7812 */ /* 0x000fe200078e780d */
[----:B------:R-:W-:Y:S01]  /*0ad0*/  IMAD R13, R6, R18, R17 ;  /* 0x00000012060d7224 */ /* 0x000fe200078e0211 */
[C---:B------:R-:W-:Y:S01]  /*0ae0*/  ISETP.GT.U32.AND P0, PT, R21.reuse, R4, PT ;  /* 0x000000041500720c */ /* 0x040fe20003f04070 */
[----:B------:R-:W-:Y:S01]  /*0af0*/  IMAD R2, R10, 0x80, R9 ;  /* 0x000000800a027824 */ /* 0x000fe200078e0209 */
[----:B------:R-:W-:Y:S01]  /*0b00*/  ISETP.GT.U32.AND P1, PT, R21, R8, PT ;  /* 0x000000081500720c */ /* 0x000fe20003f24070 */
[----:B------:R-:W-:Y:S01]  /*0b10*/  IMAD.SHL.U32 R9, R7, 0x100, RZ ;  /* 0x0000010007097824 */ /* 0x000fe200078e00ff */
[----:B------:R-:W-:Y:S01]  /*0b20*/  ISETP.GT.U32.AND P2, PT, R6, R13, PT ;  /* 0x0000000d0600720c */ /* 0x000fe20003f44070 */
[----:B------:R-:W-:Y:S01]  /*0b30*/  VIADD R243, R2, UR8 ;  /* 0x0000000802f37c36 */ /* 0x000fe20008000000 */
[----:B------:R-:W-:-:S02]  /*0b40*/  LOP3.LUT R16, R11, 0x6, RZ, 0xfc, !PT ;  /* 0x000000060b107812 */ /* 0x000fc400078efcff */
[----:B------:R-:W-:Y:S02]  /*0b50*/  LOP3.LUT R10, R11, 0x4, RZ, 0xfc, !PT ;  /* 0x000000040b0a7812 */ /* 0x000fe400078efcff */
[----:B------:R-:W-:Y:S02]  /*0b60*/  IABS R17, R16 ;  /* 0x0000001000117213 */ /* 0x000fe40000000000 */
[----:B------:R-:W-:Y:S01]  /*0b70*/  IABS R15, R10 ;  /* 0x0000000a000f7213 */ /* 0x000fe20000000000 */
[----:B------:R-:W-:Y:S01]  /*0b80*/  @!P0 IMAD.IADD R4, R4, 0x1, -R21 ;  /* 0x0000000104048824 */ /* 0x000fe200078e0a15 */
[----:B------:R-:W-:Y:S01]  /*0b90*/  ISETP.GE.AND P0, PT, R10, RZ, PT ;  /* 0x000000ff0a00720c */ /* 0x000fe20003f06270 */
[----:B------:R-:W-:Y:S01]  /*0ba0*/  IMAD.HI.U32 R10, R12, R17, RZ ;  /* 0x000000110c0a7227 */ /* 0x000fe200078e00ff */
[----:B------:R-:W-:Y:S02]  /*0bb0*/  @!P1 IADD3 R8, R8, -R21, RZ ;  /* 0x8000001508089210 */ /* 0x000fe40007ffe0ff */
[----:B------:R-:W-:Y:S01]  /*0bc0*/  LOP3.LUT R183, R14, 0x2000, R9, 0xf8, !PT ;  /* 0x000020000eb77812 */ /* 0x000fe200078ef809 */
[----:B------:R-:W-:Y:S01]  /*0bd0*/  IMAD.HI.U32 R9, R12, R15, RZ ;  /* 0x0000000f0c097227 */ /* 0x000fe200078e00ff */
[----:B------:R-:W-:-:S02]  /*0be0*/  ISETP.GT.U32.AND P3, PT, R21, R8, PT ;  /* 0x000000081500720c */ /* 0x000fc40003f64070 */
[----:B------:R-:W-:Y:S01]  /*0bf0*/  ISETP.GT.U32.AND P6, PT, R21, R4, PT ;  /* 0x000000041500720c */ /* 0x000fe20003fc4070 */
[----:B------:R-:W-:Y:S01]  /*0c00*/  @!P2 IMAD.IADD R13, R13, 0x1, -R6 ;  /* 0x000000010d0da824 */ /* 0x000fe200078e0a06 */
[C---:B------:R-:W-:Y:S01]  /*0c10*/  LOP3.LUT R18, R11.reuse, 0x8, RZ, 0xfc, !PT ;  /* 0x000000080b127812 */ /* 0x040fe200078efcff */
[----:B------:R-:W-:Y:S01]  /*0c20*/  IMAD.MOV R10, RZ, RZ, -R10 ;  /* 0x000000ffff0a7224 */ /* 0x000fe200078e0a0a */
[----:B------:R-:W-:Y:S01]  /*0c30*/  ISETP.GE.AND P2, PT, R16, RZ, PT ;  /* 0x000000ff1000720c */ /* 0x000fe20003f46270 */
[----:B------:R-:W-:Y:S01]  /*0c40*/  IMAD.MOV R14, RZ, RZ, -R9 ;  /* 0x000000ffff0e7224 */ /* 0x000fe200078e0a09 */
[----:B------:R-:W-:Y:S01]  /*0c50*/  IABS R19, R18 ;  /* 0x0000001200137213 */ /* 0x000fe20000000000 */
[C---:B------:R-:W-:Y:S01]  /*0c60*/  IMAD R17, R6.reuse, R10, R17 ;  /* 0x0000000a06117224 */ /* 0x040fe200078e0211 */
[C---:B------:R-:W-:Y:S01]  /*0c70*/  ISETP.GT.U32.AND P1, PT, R6.reuse, R13, PT ;  /* 0x0000000d0600720c */ /* 0x040fe20003f24070 */
[----:B------:R-:W-:Y:S01]  /*0c80*/  IMAD R15, R6, R14, R15 ;  /* 0x0000000e060f7224 */ /* 0x000fe200078e020f */
[C---:B------:R-:W-:Y:S01]  /*0c90*/  LOP3.LUT R10, R11.reuse, 0xa, RZ, 0xfc, !PT ;  /* 0x0000000a0b0a7812 */ /* 0x040fe200078efcff */
[----:B------:R-:W-:Y:S01]  /*0ca0*/  IMAD.HI.U32 R9, R12, R19, RZ ;  /* 0x000000130c097227 */ /* 0x000fe200078e00ff */
[----:B------:R-:W-:Y:S01]  /*0cb0*/  LOP3.LUT R16, R11, 0xc, RZ, 0xfc, !PT ;  /* 0x0000000c0b107812 */ /* 0x000fe200078efcff */
[----:B------:R-:W-:Y:S01]  /*0cc0*/  STL [R1+0x34c], R183 ;  /* 0x00034cb701007387 */ /* 0x000fe20000100800 */
[----:B------:R-:W-:Y:S01]  /*0cd0*/  ISETP.GE.AND P4, PT, R18, RZ, PT ;  /* 0x000000ff1200720c */ /* 0x000fe20003f86270 */
[--C-:B------:R-:W-:Y:S01]  /*0ce0*/  @!P3 IMAD.IADD R8, R8, 0x1, -R21.reuse ;  /* 0x000000010808b824 */ /* 0x100fe200078e0a15 */
[----:B------:R-:W-:Y:S01]  /*0cf0*/  ISETP.GT.U32.AND P3, PT, R6, R17, PT ;  /* 0x000000110600720c */ /* 0x000fe20003f64070 */
[----:B------:R-:W-:Y:S01]  /*0d00*/  @!P6 IMAD.IADD R4, R4, 0x1, -R21 ;  /* 0x000000010404e824 */ /* 0x000fe200078e0a15 */
[----:B------:R-:W-:Y:S01]  /*0d10*/  ISETP.GT.U32.AND P6, PT, R6, R15, PT ;  /* 0x0000000f0600720c */ /* 0x000fe20003fc4070 */
[----:B------:R2:W-:Y:S01]  /*0d20*/  STL.64 [R1+0x548], R188 ;  /* 0x000548bc01007387 */ /* 0x0005e20000100a00 */
[----:B------:R-:W-:-:S02]  /*0d30*/  IADD3 R9, -R9, RZ, RZ ;  /* 0x000000ff09097210 */ /* 0x000fc40007ffe1ff */
[----:B------:R-:W-:Y:S02]  /*0d40*/  @!P1 IADD3 R13, R13, -R6, RZ ;  /* 0x800000060d0d9210 */ /* 0x000fe40007ffe0ff */
[----:B------:R-:W-:Y:S01]  /*0d50*/  IABS R21, R10 ;  /* 0x0000000a00157213 */ /* 0x000fe20000000000 */
[----:B------:R-:W-:Y:S01]  /*0d60*/  IMAD R19, R6, R9, R19 ;  /* 0x0000000906137224 */ /* 0x000fe200078e0213 */
[----:B------:R-:W-:Y:S01]  /*0d70*/  LEA.HI R9, R7, R0, RZ, 0x1a ;  /* 0x0000000007097211 */ /* 0x000fe200078fd0ff */
[----:B------:R-:W-:Y:S01]  /*0d80*/  @!P5 IMAD.MOV R13, RZ, RZ, -R13 ;  /* 0x000000ffff0dd224 */ /* 0x000fe200078e0a0d */
[----:B------:R-:W-:Y:S01]  /*0d90*/  ISETP.GE.AND P1, PT, R10, RZ, PT ;  /* 0x000000ff0a00720c */ /* 0x000fe20003f26270 */
[--C-:B------:R-:W-:Y:S01]  /*0da0*/  @!P3 IMAD.IADD R17, R17, 0x1, -R6.reuse ;  /* 0x000000011111b824 */ /* 0x100fe200078e0a06 */
[----:B------:R-:W-:Y:S01]  /*0db0*/  ISETP.GT.U32.AND P5, PT, R6, R19, PT ;  /* 0x000000130600720c */ /* 0x000fe20003fa4070 */
[----:B------:R-:W-:Y:S01]  /*0dc0*/  @!P6 IMAD.IADD R15, R15, 0x1, -R6 ;  /* 0x000000010f0fe824 */ /* 0x000fe200078e0a06 */
[----:B------:R-:W-:Y:S01]  /*0dd0*/  IABS R23, R16 ;  /* 0x0000001000177213 */ /* 0x000fe20000000000 */
[----:B------:R-:W-:Y:S01]  /*0de0*/  IMAD.HI.U32 R10, R12, R21, RZ ;  /* 0x000000150c0a7227 */ /* 0x000fe200078e00ff */
[----:B------:R-:W-:-:S02]  /*0df0*/  ISETP.GT.U32.AND P3, PT, R6, R17, PT ;  /* 0x000000110600720c */ /* 0x000fc40003f64070 */
[----:B------:R-:W-:Y:S01]  /*0e00*/  ISETP.GT.U32.AND P6, PT, R6, R15, PT ;  /* 0x0000000f0600720c */ /* 0x000fe20003fc4070 */
[----:B------:R-:W-:Y:S01]  /*0e10*/  VIADD R18, R9, 0xe ;  /* 0x0000000e09127836 */ /* 0x000fe20000000000 */
[----:B------:R-:W-:Y:S01]  /*0e20*/  IADD3 R10, -R10, RZ, RZ ;  /* 0x000000ff0a0a7210 */ /* 0x000fe20007ffe1ff */
[----:B------:R-:W-:Y:S01]  /*0e30*/  IMAD.HI.U32 R14, R12, R23, RZ ;  /* 0x000000170c0e7227 */ /* 0x000fe200078e00ff */
[----:B------:R-:W-:Y:S02]  /*0e40*/  IABS R55, R28 ;  /* 0x0000001c00377213 */ /* 0x000fe40000000000 */
[----:B------:R-:W-:Y:S01]  /*0e50*/  IABS R25, R18 ;  /* 0x0000001200197213 */ /* 0x000fe20000000000 */
[----:B------:R-:W-:Y:S01]  /*0e60*/  IMAD R21, R6, R10, R21 ;  /* 0x0000000a06157224 */ /* 0x000fe200078e0215 */
[----:B------:R-:W-:Y:S01]  /*0e70*/  @!P5 IADD3 R19, R19, -R6, RZ ;  /* 0x800000061313d210 */ /* 0x000fe20007ffe0ff */
[----:B------:R-:W-:Y:S01]  /*0e80*/  IMAD.MOV R14, RZ, RZ, -R14 ;  /* 0x000000ffff0e7224 */ /* 0x000fe200078e0a0e */
[----:B------:R-:W-:Y:S01]  /*0e90*/  IABS R53, R26 ;  /* 0x0000001a00357213 */ /* 0x000fe20000000000 */
[----:B------:R-:W-:Y:S01]  /*0ea0*/  IMAD.HI.U32 R10, R12, R25, RZ ;  /* 0x000000190c0a7227 */ /* 0x000fe200078e00ff */
[----:B------:R-:W-:-:S02]  /*0eb0*/  ISETP.GT.U32.AND P5, PT, R6, R19, PT ;  /* 0x000000130600720c */ /* 0x000fc40003fa4070 */
[----:B------:R-:W-:Y:S01]  /*0ec0*/  LOP3.LUT R30, R11, 0x30, RZ, 0xfc, !PT ;  /* 0x000000300b1e7812 */ /* 0x000fe200078efcff */
[--C-:B------:R-:W-:Y:S01]  /*0ed0*/  @!P3 IMAD.IADD R17, R17, 0x1, -R6.reuse ;  /* 0x000000011111b824 */ /* 0x100fe200078e0a06 */
[----:B------:R-:W-:Y:S01]  /*0ee0*/  ISETP.GT.U32.AND P3, PT, R6, R21, PT ;  /* 0x000000150600720c */ /* 0x000fe20003f64070 */
[----:B------:R-:W-:Y:S01]  /*0ef0*/  @!P6 IMAD.IADD R15, R15, 0x1, -R6 ;  /* 0x000000010f0fe824 */ /* 0x000fe200078e0a06 */
[----:B------:R-:W-:Y:S01]  /*0f00*/  ISETP.GE.AND P6, PT, R16, RZ, PT ;  /* 0x000000ff1000720c */ /* 0x000fe20003fc6270 */
[C---:B------:R-:W-:Y:S01]  /*0f10*/  IMAD R23, R6.reuse, R14, R23 ;  /* 0x0000000e06177224 */ /* 0x040fe200078e0217 */
[----:B------:R-:W-:Y:S01]  /*0f20*/  LOP3.LUT R16, R11, 0x12, RZ, 0xfc, !PT ;  /* 0x000000120b107812 */ /* 0x000fe200078efcff */
[----:B------:R-:W-:Y:S01]  /*0f30*/  IMAD.MOV R14, RZ, RZ, -R10 ;  /* 0x000000ffff0e7224 */ /* 0x000fe200078e0a0a */
[----:B------:R-:W-:Y:S01]  /*0f40*/  IABS R59, R30 ;  /* 0x0000001e003b7213 */ /* 0x000fe20000000000 */
[----:B------:R-:W-:Y:S01]  /*0f50*/  @!P0 IMAD.MOV R15, RZ, RZ, -R15 ;  /* 0x000000ffff0f8224 */ /* 0x000fe200078e0a0f */
[----:B------:R-:W-:Y:S01]  /*0f60*/  ISETP.GT.U32.AND P0, PT, R6, R23, PT ;  /* 0x000000170600720c */ /* 0x000fe20003f04070 */
[----:B------:R-:W-:Y:S01]  /*0f70*/  IMAD.HI.U32 R10, R12, R27, RZ ;  /* 0x0000001b0c0a7227 */ /* 0x000fe200078e00ff */
[----:B------:R-:W-:-:S02]  /*0f80*/  IABS R29, R16 ;  /* 0x00000010001d7213 */ /* 0x000fc40000000000 */
[----:B------:R-:W-:Y:S01]  /*0f90*/  LOP3.LUT R32, R11, 0x32, RZ, 0xfc, !PT ;  /* 0x000000320b207812 */ /* 0x000fe200078efcff */
[----:B------:R-:W-:Y:S01]  /*0fa0*/  IMAD.MOV R10, RZ, RZ, -R10 ;  /* 0x000000ffff0a7224 */ /* 0x000fe200078e0a0a */
[----:B------:R-:W-:Y:S01]  /*0fb0*/  @!P3 IADD3 R21, R21, -R6, RZ ;  /* 0x800000061515b210 */ /* 0x000fe20007ffe0ff */
[--C-:B------:R-:W-:Y:S01]  /*0fc0*/  @!P5 IMAD.IADD R19, R19, 0x1, -R6.reuse ;  /* 0x000000011313d824 */ /* 0x100fe200078e0a06 */
[----:B------:R-:W-:Y:S01]  /*0fd0*/  IABS R61, R32 ;  /* 0x00000020003d7213 */ /* 0x000fe20000000000 */
[C---:B------:R-:W-:Y:S01]  /*0fe0*/  IMAD R27, R6.reuse, R10, R27 ;  /* 0x0000000a061b7224 */ /* 0x040fe200078e021b */
[C---:B------:R-:W-:Y:S01]  /*0ff0*/  ISETP.GT.U32.AND P3, PT, R6.reuse, R21, PT ;  /* 0x000000150600720c */ /* 0x040fe20003f64070 */
[----:B------:R-:W-:Y:S01]  /*1000*/  @!P2 IMAD.MOV R17, RZ, RZ, -R17 ;  /* 0x000000ffff11a224 */ /* 0x000fe200078e0a11 */
[----:B------:R-:W-:Y:S01]  /*1010*/  @!P4 IADD3 R19, -R19, RZ, RZ ;  /* 0x000000ff1313c210 */ /* 0x000fe20007ffe1ff */
[----:B------:R-:W-:Y:S01]  /*1020*/  @!P0 IMAD.IADD R23, R23, 0x1, -R6 ;  /* 0x0000000117178824 */ /* 0x000fe200078e0a06 */
[----:B------:R-:W-:Y:S01]  /*1030*/  ISETP.GT.U32.AND P4, PT, R6, R27, PT ;  /* 0x0000001b0600720c */ /* 0x000fe20003f84070 */
[----:B------:R-:W-:Y:S01]  /*1040*/  IMAD.HI.U32 R10, R12, R29, RZ ;  /* 0x0000001d0c0a7227 */ /* 0x000fe200078e00ff */
[----:B------:R-:W-:-:S02]  /*1050*/  ISETP.GE.AND P2, PT, R18, RZ, PT ;  /* 0x000000ff1200720c */ /* 0x000fc40003f46270 */
[----:B------:R-:W-:Y:S01]  /*1060*/  LOP3.LUT R18, R11, 0x14, RZ, 0xfc, !PT ;  /* 0x000000140b127812 */ /* 0x000fe200078efcff */
[C---:B------:R-:W-:Y:S01]  /*1070*/  IMAD R25, R6.reuse, R14, R25 ;  /* 0x0000000e06197224 */ /* 0x040fe200078e0219 */
[C---:B------:R-:W-:Y:S01]  /*1080*/  ISETP.GT.U32.AND P0, PT, R6.reuse, R23, PT ;  /* 0x000000170600720c */ /* 0x040fe20003f04070 */
[----:B------:R-:W-:Y:S01]  /*1090*/  IMAD.MOV R10, RZ, RZ, -R10 ;  /* 0x000000ffff0a7224 */ /* 0x000fe200078e0a0a */
[----:B------:R-:W-:Y:S01]  /*10a0*/  IABS R31, R18 ;  /* 0x00000012001f7213 */ /* 0x000fe20000000000 */
[----:B------:R-:W-:Y:S01]  /*10b0*/  @!P3 IMAD.IADD R21, R21, 0x1, -R6 ;  /* 0x000000011515b824 */ /* 0x000fe200078e0a06 */
[C---:B------:R-:W-:Y:S01]  /*10c0*/  ISETP.GT.U32.AND P5, PT, R6.reuse, R25, PT ;  /* 0x000000190600720c */ /* 0x040fe20003fa4070 */
[----:B------:R-:W-:Y:S01]  /*10d0*/  IMAD R29, R6, R10, R29 ;  /* 0x0000000a061d7224 */ /* 0x000fe200078e021d */
[----:B------:R-:W-:Y:S01]  /*10e0*/  ISETP.GE.AND P3, PT, R20, RZ, PT ;  /* 0x000000ff1400720c */ /* 0x000fe20003f66270 */
[----:B------:R-:W-:Y:S01]  /*10f0*/  IMAD.HI.U32 R14, R12, R31, RZ ;  /* 0x0000001f0c0e7227 */ /* 0x000fe200078e00ff */
[----:B------:R-:W-:-:S02]  /*1100*/  LOP3.LUT R34, R11, 0x34, RZ, 0xfc, !PT ;  /* 0x000000340b227812 */ /* 0x000fc400078efcff */
[----:B------:R-:W-:Y:S01]  /*1110*/  LOP3.LUT R36, R11, 0x36, RZ, 0xfc, !PT ;  /* 0x000000360b247812 */ /* 0x000fe200078efcff */
[----:B------:R-:W-:Y:S01]  /*1120*/  @!P4 IMAD.IADD R27, R27, 0x1, -R6 ;  /* 0x000000011b1bc824 */ /* 0x000fe200078e0a06 */
[C---:B------:R-:W-:Y:S01]  /*1130*/  ISETP.GT.U32.AND P4, PT, R6.reuse, R29, PT ;  /* 0x0000001d0600720c */ /* 0x040fe20003f84070 */
[----:B------:R-:W-:Y:S01]  /*1140*/  IMAD.MOV R14, RZ, RZ, -R14 ;  /* 0x000000ffff0e7224 */ /* 0x000fe200078e0a0e */
[----:B------:R-:W-:Y:S01]  /*1150*/  @!P0 IADD3 R23, R23, -R6, RZ ;  /* 0x8000000617178210 */ /* 0x000fe20007ffe0ff */
[----:B------:R-:W-:Y:S01]  /*1160*/  @!P1 IMAD.MOV R21, RZ, RZ, -R21 ;  /* 0x000000ffff159224 */ /* 0x000fe200078e0a15 */
[C---:B------:R-:W-:Y:S01]  /*1170*/  ISETP.GT.U32.AND P1, PT, R6.reuse, R27, PT ;  /* 0x0000001b0600720c */ /* 0x040fe20003f24070 */
[----:B------:R-:W-:Y:S01]  /*1180*/  IMAD R31, R6, R14, R31 ;  /* 0x0000000e061f7224 */ /* 0x000fe200078e021f */
[----:B------:R-:W-:Y:S01]  /*1190*/  LOP3.LUT R14, R11, 0x18, RZ, 0xfc, !PT ;  /* 0x000000180b0e7812 */ /* 0x000fe200078efcff */
[----:B------:R-:W-:Y:S01]  /*11a0*/  IMAD.HI.U32 R10, R12, R33, RZ ;  /* 0x000000210c0a7227 */ /* 0x000fe200078e00ff */
[----:B------:R-:W-:-:S02]  /*11b0*/  ISETP.GE.AND P0, PT, R16, RZ, PT ;  /* 0x000000ff1000720c */ /* 0x000fc40003f06270 */
[----:B------:R-:W-:Y:S01]  /*11c0*/  IABS R35, R14 ;  /* 0x0000000e00237213 */ /* 0x000fe20000000000 */
[----:B------:R-:W-:Y:S01]  /*11d0*/  @!P6 IMAD.MOV R23, RZ, RZ, -R23 ;  /* 0x000000ffff17e224 */ /* 0x000fe200078e0a17 */
[C---:B------:R-:W-:Y:S01]  /*11e0*/  ISETP.GT.U32.AND P6, PT, R6.reuse, R31, PT ;  /* 0x0000001f0600720c */ /* 0x040fe20003fc4070 */
[----:B------:R-:W-:Y:S01]  /*11f0*/  IMAD.MOV R10, RZ, RZ, -R10 ;  /* 0x000000ffff0a7224 */ /* 0x000fe200078e0a0a */
[----:B------:R-:W-:Y:S01]  /*1200*/  IABS R63, R34 ;  /* 0x00000022003f7213 */ /* 0x000fe20000000000 */
[----:B------:R-:W-:Y:S01]  /*1210*/  @!P5 IMAD.IADD R25, R25, 0x1, -R6 ;  /* 0x000000011919d824 */ /* 0x000fe200078e0a06 */
[----:B------:R-:W-:Y:S01]  /*1220*/  IABS R65, R36 ;  /* 0x0000002400417213 */ /* 0x000fe20000000000 */
[----:B------:R-:W-:Y:S01]  /*1230*/  IMAD R33, R6, R10, R33 ;  /* 0x0000000a06217224 */ /* 0x000fe200078e0221 */
[----:B------:R-:W-:Y:S01]  /*1240*/  @!P1 IADD3 R27, R27, -R6, RZ ;  /* 0x800000061b1b9210 */ /* 0x000fe20007ffe0ff */
[----:B------:R-:W-:Y:S01]  /*1250*/  IMAD.HI.U32 R10, R12, R35, RZ ;  /* 0x000000230c0a7227 */ /* 0x000fe200078e00ff */
[----:B------:R-:W-:-:S02]  /*1260*/  ISETP.GE.AND P1, PT, R14, RZ, PT ;  /* 0x000000ff0e00720c */ /* 0x000fc40003f26270 */
[----:B------:R-:W-:Y:S01]  /*1270*/  ISETP.GT.U32.AND P5, PT, R6, R25, PT ;  /* 0x000000190600720c */ /* 0x000fe20003fa4070 */
[--C-:B------:R-:W-:Y:S01]  /*1280*/  @!P4 IMAD.IADD R29, R29, 0x1, -R6.reuse ;  /* 0x000000011d1dc824 */ /* 0x100fe200078e0a06 */
[----:B------:R-:W-:Y:S01]  /*1290*/  LOP3.LUT R14, R11, 0x1a, RZ, 0xfc, !PT ;  /* 0x0000001a0b0e7812 */ /* 0x000fe200078efcff */
[----:B------:R-:W-:Y:S01]  /*12a0*/  @!P6 IMAD.IADD R31, R31, 0x1, -R6 ;  /* 0x000000011f1fe824 */ /* 0x000fe200078e0a06 */
[----:B------:R-:W-:Y:S01]  /*12b0*/  IADD3 R10, -R10, RZ, RZ ;  /* 0x000000ff0a0a7210 */ /* 0x000fe20007ffe1ff */
[----:B------:R-:W-:Y:S01]  /*12c0*/  @!P3 IMAD.MOV R27, RZ, RZ, -R27 ;  /* 0x000000ffff1bb224 */ /* 0x000fe200078e0a1b */
[----:B------:R-:W-:Y:S01]  /*12d0*/  IABS R37, R14 ;  /* 0x0000000e00257213 */ /* 0x000fe20000000000 */
[----:B------:R-:W-:Y:S01]  /*12e0*/  VIADD R20, R9, 0x1e ;  /* 0x0000001e09147836 */ /* 0x000fe20000000000 */
[C---:B------:R-:W-:Y:S01]  /*12f0*/  ISETP.GT.U32.AND P4, PT, R6.reuse, R29, PT ;  /* 0x0000001d0600720c */ /* 0x040fe20003f84070 */
[C---:B------:R-:W-:Y:S01]  /*1300*/  IMAD R35, R6.reuse, R10, R35 ;  /* 0x0000000a06237224 */ /* 0x040fe200078e0223 */
[----:B------:R-:W-:Y:S01]  /*1310*/  ISETP.GT.U32.AND P3, PT, R6, R33, PT ;  /* 0x000000210600720c */ /* 0x000fe20003f64070 */
[----:B------:R-:W-:Y:S01]  /*1320*/  IMAD.HI.U32 R10, R12, R37, RZ ;  /* 0x000000250c0a7227 */ /* 0x000fe200078e00ff */
[----:B------:R-:W-:-:S02]  /*1330*/  ISETP.GT.U32.AND P6, PT, R6, R31, PT ;  /* 0x0000001f0600720c */ /* 0x000fc40003fc4070 */
[----:B------:R-:W-:Y:S02]  /*1340*/  @!P5 IADD3 R25, R25, -R6, RZ ;  /* 0x800000061919d210 */ /* 0x000fe40007ffe0ff */
[----:B------:R-:W-:Y:S02]  /*1350*/  ISETP.GE.AND P5, PT, R18, RZ, PT ;  /* 0x000000ff1200720c */ /* 0x000fe40003fa6270 */
[----:B------:R-:W-:Y:S01]  /*1360*/  IADD3 R16, -R10, RZ, RZ ;  /* 0x000000ff0a107210 */ /* 0x000fe20007ffe1ff */
[----:B------:R-:W-:Y:S01]  /*1370*/  @!P2 IMAD.MOV R25, RZ, RZ, -R25 ;  /* 0x000000ffff19a224 */ /* 0x000fe200078e0a19 */
[----:B------:R-:W-:Y:S01]  /*1380*/  IABS R41, R20 ;  /* 0x0000001400297213 */ /* 0x000fe20000000000 */
[--C-:B------:R-:W-:Y:S01]  /*1390*/  @!P4 IMAD.IADD R29, R29, 0x1, -R6.reuse ;  /* 0x000000011d1dc824 */ /* 0x100fe200078e0a06 */
[----:B------:R-:W-:Y:S01]  /*13a0*/  LOP3.LUT R18, R11, 0x1c, RZ, 0xfc, !PT ;  /* 0x0000001c0b127812 */ /* 0x000fe200078efcff */
[----:B------:R-:W-:Y:S01]  /*13b0*/  @!P3 IMAD.IADD R33, R33, 0x1, -R6 ;  /* 0x000000012121b824 */ /* 0x000fe200078e0a06 */
[----:B------:R-:W-:Y:S01]  /*13c0*/  ISETP.GE.AND P4, PT, R14, RZ, PT ;  /* 0x000000ff0e00720c */ /* 0x000fe20003f86270 */
[----:B------:R-:W-:Y:S01]  /*13d0*/  IMAD R37, R6, R16, R37 ;  /* 0x0000001006257224 */ /* 0x000fe200078e0225 */
[----:B------:R-:W-:Y:S01]  /*13e0*/  IABS R39, R18 ;  /* 0x0000001200277213 */ /* 0x000fe20000000000 */
[----:B------:R-:W-:Y:S01]  /*13f0*/  IMAD.HI.U32 R10, R12, R41, RZ ;  /* 0x000000290c0a7227 */ /* 0x000fe200078e00ff */
[----:B------:R-:W-:-:S02]  /*1400*/  LOP3.LUT R16, R11, 0x20, RZ, 0xfc, !PT ;  /* 0x000000200b107812 */ /* 0x000fc400078efcff */
[----:B------:R-:W-:Y:S01]  /*1410*/  ISETP.GE.AND P2, PT, R22, RZ, PT ;  /* 0x000000ff1600720c */ /* 0x000fe20003f46270 */
[----:B------:R-:W-:Y:S01]  /*1420*/  @!P6 IMAD.IADD R31, R31, 0x1, -R6 ;  /* 0x000000011f1fe824 */ /* 0x000fe200078e0a06 */
[----:B------:R-:W-:Y:S01]  /*1430*/  IABS R43, R16 ;  /* 0x00000010002b7213 */ /* 0x000fe20000000000 */
[----:B------:R-:W-:Y:S01]  /*1440*/  @!P0 IMAD.MOV R29, RZ, RZ, -R29 ;  /* 0x000000ffff1d8224 */ /* 0x000fe200078e0a1d */
[C---:B------:R-:W-:Y:S01]  /*1450*/  ISETP.GT.U32.AND P0, PT, R6.reuse, R33, PT ;  /* 0x000000210600720c */ /* 0x040fe20003f04070 */
[----:B------:R-:W-:Y:S01]  /*1460*/  IMAD.MOV R10, RZ, RZ, -R10 ;  /* 0x000000ffff0a7224 */ /* 0x000fe200078e0a0a */
[----:B------:R-:W-:Y:S01]  /*1470*/  ISETP.GT.U32.AND P6, PT, R6, R35, PT ;  /* 0x000000230600720c */ /* 0x000fe20003fc4070 */
[----:B------:R-:W-:Y:S01]  /*1480*/  IMAD.HI.U32 R14, R12, R39, RZ ;  /* 0x000000270c0e7227 */ /* 0x000fe200078e00ff */
[----:B------:R-:W-:Y:S02]  /*1490*/  ISETP.GE.AND P3, PT, R18, RZ, PT ;  /* 0x000000ff1200720c */ /* 0x000fe40003f66270 */
[C---:B------:R-:W-:Y:S01]  /*14a0*/  LOP3.LUT R18, R11.reuse, 0x22, RZ, 0xfc, !PT ;  /* 0x000000220b127812 */ /* 0x040fe200078efcff */
[----:B------:R-:W-:Y:S01]  /*14b0*/  @!P5 IMAD.MOV R31, RZ, RZ, -R31 ;  /* 0x000000ffff1fd224 */ /* 0x000fe200078e0a1f */
[C---:B------:R-:W-:Y:S01]  /*14c0*/  ISETP.GT.U32.AND P5, PT, R6.reuse, R37, PT ;  /* 0x000000250600720c */ /* 0x040fe20003fa4070 */
[----:B------:R-:W-:Y:S01]  /*14d0*/  IMAD R41, R6, R10, R41 ;  /* 0x0000000a06297224 */ /* 0x000fe200078e0229 */
[----:B------:R-:W-:Y:S01]  /*14e0*/  IABS R45, R18 ;  /* 0x00000012002d7213 */ /* 0x000fe20000000000 */
[----:B------:R-:W-:Y:S01]  /*14f0*/  IMAD.MOV R14, RZ, RZ, -R14 ;  /* 0x000000ffff0e7224 */ /* 0x000fe200078e0a0e */
[----:B------:R-:W-:Y:S01]  /*1500*/  LOP3.LUT R22, R11, 0x24, RZ, 0xfc, !PT ;  /* 0x000000240b167812 */ /* 0x000fe200078efcff */
[----:B------:R-:W-:Y:S01]  /*1510*/  IMAD.HI.U32 R10, R12, R43, RZ ;  /* 0x0000002b0c0a7227 */ /* 0x000fe200078e00ff */
[----:B------:R-:W-:-:S02]  /*1520*/  @!P0 IADD3 R33, R33, -R6, RZ ;  /* 0x8000000621218210 */ /* 0x000fc40007ffe0ff */
[----:B------:R-:W-:Y:S01]  /*1530*/  @!P6 IADD3 R35, R35, -R6, RZ ;  /* 0x800000062323e210 */ /* 0x000fe20007ffe0ff */
[C---:B------:R-:W-:Y:S01]  /*1540*/  IMAD R39, R6.reuse, R14, R39 ;  /* 0x0000000e06277224 */ /* 0x040fe200078e0227 */
[----:B------:R-:W-:Y:S01]  /*1550*/  IABS R47, R22 ;  /* 0x00000016002f7213 */ /* 0x000fe20000000000 */
[----:B------:R-:W-:Y:S01]  /*1560*/  IMAD.MOV R10, RZ, RZ, -R10 ;  /* 0x000000ffff0a7224 */ /* 0x000fe200078e0a0a */
[C---:B------:R-:W-:Y:S01]  /*1570*/  ISETP.GT.U32.AND P6, PT, R6.reuse, R35, PT ;  /* 0x000000230600720c */ /* 0x040fe20003fc4070 */
[----:B------:R-:W-:Y:S01]  /*1580*/  @!P5 IMAD.IADD R37, R37, 0x1, -R6 ;  /* 0x000000012525d824 */ /* 0x000fe200078e0a06 */
[C---:B------:R-:W-:Y:S01]  /*1590*/  ISETP.GT.U32.AND P0, PT, R6.reuse, R39, PT ;  /* 0x000000270600720c */ /* 0x040fe20003f04070 */
[----:B------:R-:W-:Y:S01]  /*15a0*/  IMAD R43, R6, R10, R43 ;  /* 0x0000000a062b7224 */ /* 0x000fe200078e022b */
[----:B------:R-:W-:Y:S01]  /*15b0*/  LOP3.LUT R38, R11, 0x38, RZ, 0xfc, !PT ;  /* 0x000000380b267812 */ /* 0x000fe200078efcff */
[----:B------:R-:W-:Y:S01]  /*15c0*/  IMAD.HI.U32 R10, R12, R45, RZ ;  /* 0x0000002d0c0a7227 */ /* 0x000fe200078e00ff */
[----:B------:R-:W-:-:S02]  /*15d0*/  IABS R57, R11 ;  /* 0x0000000b00397213 */ /* 0x000fc40000000000 */
[C---:B------:R-:W-:Y:S01]  /*15e0*/  ISETP.GT.U32.AND P5, PT, R6.reuse, R43, PT ;  /* 0x0000002b0600720c */ /* 0x040fe20003fa4070 */
[----:B------:R-:W-:Y:S01]  /*15f0*/  @!P2 IMAD.MOV R33, RZ, RZ, -R33 ;  /* 0x000000ffff21a224 */ /* 0x000fe200078e0a21 */
[----:B------:R-:W-:Y:S01]  /*1600*/  IABS R67, R38 ;  /* 0x0000002600437213 */ /* 0x000fe20000000000 */
[----:B------:R-:W-:Y:S01]  /*1610*/  IMAD.MOV R10, RZ, RZ, -R10 ;  /* 0x000000ffff0a7224 */ /* 0x000fe200078e0a0a */
[----:B------:R-:W-:Y:S01]  /*1620*/  LOP3.LUT R40, R11, 0x3c, RZ, 0xfc, !PT ;  /* 0x0000003c0b287812 */ /* 0x000fe200078efcff */
[----:B------:R-:W-:Y:S01]  /*1630*/  @!P6 IMAD.IADD R35, R35, 0x1, -R6 ;  /* 0x000000012323e824 */ /* 0x000fe200078e0a06 */
[C---:B------:R-:W-:Y:S01]  /*1640*/  ISETP.GT.U32.AND P6, PT, R6.reuse, R41, PT ;  /* 0x000000290600720c */ /* 0x040fe20003fc4070 */
[----:B------:R-:W-:Y:S01]  /*1650*/  IMAD R45, R6, R10, R45 ;  /* 0x0000000a062d7224 */ /* 0x000fe200078e022d */
[----:B------:R-:W-:Y:S01]  /*1660*/  @!P0 IADD3 R39, R39, -R6, RZ ;  /* 0x8000000627278210 */ /* 0x000fe20007ffe0ff */
[----:B------:R-:W-:Y:S01]  /*1670*/  IMAD.HI.U32 R10, R12, R47, RZ ;  /* 0x0000002f0c0a7227 */ /* 0x000fe200078e00ff */
[----:B------:R-:W-:-:S02]  /*1680*/  ISETP.GT.U32.AND P0, PT, R6, R37, PT ;  /* 0x000000250600720c */ /* 0x000fc40003f04070 */
[----:B------:R-:W-:Y:S01]  /*1690*/  ISETP.GT.U32.AND P2, PT, R6, R39, PT ;  /* 0x000000270600720c */ /* 0x000fe20003f44070 */
[----:B------:R-:W-:Y:S01]  /*16a0*/  IMAD.MOV R10, RZ, RZ, -R10 ;  /* 0x000000ffff0a7224 */ /* 0x000fe200078e0a0a */
[----:B------:R-:W-:Y:S01]  /*16b0*/  @!P5 IADD3 R43, R43, -R6, RZ ;  /* 0x800000062b2bd210 */ /* 0x000fe20007ffe0ff */
[----:B------:R-:W-:Y:S01]  /*16c0*/  @!P1 IMAD.MOV R35, RZ, RZ, -R35 ;  /* 0x000000ffff239224 */ /* 0x000fe200078e0a23 */
[----:B------:R-:W-:Y:S01]  /*16d0*/  ISETP.GE.AND P1, PT, R20, RZ, PT ;  /* 0x000000ff1400720c */ /* 0x000fe20003f26270 */
[C---:B------:R-:W-:Y:S01]  /*16e0*/  IMAD R47, R6.reuse, R10, R47 ;  /* 0x0000000a062f7224 */ /* 0x040fe200078e022f */
[----:B------:R-:W-:Y:S01]  /*16f0*/  ISETP.GT.U32.AND P5, PT, R6, R43, PT ;  /* 0x0000002b0600720c */ /* 0x000fe20003fa4070 */
[----:B------:R-:W-:Y:S01]  /*1700*/  @!P6 IMAD.IADD R41, R41, 0x1, -R6 ;  /* 0x000000012929e824 */ /* 0x000fe200078e0a06 */
[----:B------:R-:W-:Y:S01]  /*1710*/  LOP3.LUT R20, R11, 0x28, RZ, 0xfc, !PT ;  /* 0x000000280b147812 */ /* 0x000fe200078efcff */
[----:B------:R-:W-:Y:S01]  /*1720*/  IMAD.HI.U32 R14, R12, R49, RZ ;  /* 0x000000310c0e7227 */ /* 0x000fe200078e00ff */
[----:B------:R-:W-:-:S02]  /*1730*/  IABS R71, R40 ;  /* 0x0000002800477213 */ /* 0x000fc40000000000 */
[C---:B------:R-:W-:Y:S01]  /*1740*/  ISETP.GT.U32.AND P6, PT, R6.reuse, R41, PT ;  /* 0x000000290600720c */ /* 0x040fe20003fc4070 */
[----:B------:R-:W-:Y:S01]  /*1750*/  IMAD.MOV R14, RZ, RZ, -R14 ;  /* 0x000000ffff0e7224 */ /* 0x000fe200078e0a0e */
[----:B------:R-:W-:Y:S01]  /*1760*/  @!P2 IADD3 R39, R39, -R6, RZ ;  /* 0x800000062727a210 */ /* 0x000fe20007ffe0ff */
[--C-:B------:R-:W-:Y:S01]  /*1770*/  @!P0 IMAD.IADD R37, R37, 0x1, -R6.reuse ;  /* 0x0000000125258824 */ /* 0x100fe200078e0a06 */
[C---:B------:R-:W-:Y:S01]  /*1780*/  ISETP.GT.U32.AND P2, PT, R6.reuse, R45, PT ;  /* 0x0000002d0600720c */ /* 0x040fe20003f44070 */
[C---:B------:R-:W-:Y:S01]  /*1790*/  IMAD R49, R6.reuse, R14, R49 ;  /* 0x0000000e06317224 */ /* 0x040fe200078e0231 */
[----:B------:R-:W-:Y:S01]  /*17a0*/  IABS R51, R20 ;  /* 0x0000001400337213 */ /* 0x000fe20000000000 */
[----:B------:R-:W-:Y:S01]  /*17b0*/  @!P5 IMAD.IADD R43, R43, 0x1, -R6 ;  /* 0x000000012b2bd824 */ /* 0x000fe200078e0a06 */
[----:B------:R-:W-:Y:S01]  /*17c0*/  ISETP.GT.U32.AND P5, PT, R6, R47, PT ;  /* 0x0000002f0600720c */ /* 0x000fe20003fa4070 */
[----:B------:R-:W-:Y:S01]  /*17d0*/  IMAD.HI.U32 R14, R12, R55, RZ ;  /* 0x000000370c0e7227 */ /* 0x000fe200078e00ff */
[----:B------:R-:W-:-:S02]  /*17e0*/  @!P3 IADD3 R39, -R39, RZ, RZ ;  /* 0x000000ff2727b210 */ /* 0x000fc40007ffe1ff */
[----:B------:R-:W-:Y:S01]  /*17f0*/  ISETP.GE.AND P0, PT, R16, RZ, PT ;  /* 0x000000ff1000720c */ /* 0x000fe20003f06270 */
[----:B------:R-:W-:Y:S01]  /*1800*/  IMAD.HI.U32 R10, R12, R51, RZ ;  /* 0x000000330c0a7227 */ /* 0x000fe200078e00ff */
[----:B------:R-:W-:-:S03]  /*1810*/  LOP3.LUT R152, R2, 0x10, RZ, 0x3c, !PT ;  /* 0x0000001002987812 */ /* 0x000fc600078e3cff */
[--C-:B------:R-:W-:Y:S01]  /*1820*/  @!P2 IMAD.IADD R45, R45, 0x1, -R6.reuse ;  /* 0x000000012d2da824 */ /* 0x100fe200078e0a06 */
[----:B------:R-:W-:Y:S01]  /*1830*/  ISETP.GT.U32.AND P2, PT, R6, R49, PT ;  /* 0x000000310600720c */ /* 0x000fe20003f44070 */
[----:B------:R-:W-:Y:S01]  /*1840*/  @!P6 IMAD.IADD R41, R41, 0x1, -R6 ;  /* 0x000000012929e824 */ /* 0x000fe200078e0a06 */
[----:B------:R-:W-:Y:S01]  /*1850*/  ISETP.GE.AND P6, PT, R18, RZ, PT ;  /* 0x000000ff1200720c */ /* 0x000fe20003fc6270 */
[----:B------:R-:W-:Y:S01]  /*1860*/  IMAD.MOV R18, RZ, RZ, -R10 ;  /* 0x000000ffff127224 */ /* 0x000fe200078e0a0a */
[----:B------:R-:W-:Y:S01]  /*1870*/  @!P5 IADD3 R47, R47, -R6, RZ ;  /* 0x800000062f2fd210 */ /* 0x000fe20007ffe0ff */
[----:B------:R-:W-:Y:S01]  /*1880*/  IMAD.MOV R14, RZ, RZ, -R14 ;  /* 0x000000ffff0e7224 */ /* 0x000fe200078e0a0e */
[C---:B------:R-:W-:Y:S01]  /*1890*/  ISETP.GT.U32.AND P5, PT, R6.reuse, R45, PT ;  /* 0x0000002d0600720c */ /* 0x040fe20003fa4070 */
[C---:B------:R-:W-:Y:S01]  /*18a0*/  IMAD R51, R6.reuse, R18, R51 ;  /* 0x0000001206337224 */ /* 0x040fe200078e0233 */
[----:B------:R3:W-:Y:S01]  /*18b0*/  STL [R1+0x544], R152 ;  /* 0x0005449801007387 */ /* 0x0007e20000100800 */
[----:B------:R-:W-:Y:S01]  /*18c0*/  IMAD R55, R6, R14, R55 ;  /* 0x0000000e06377224 */ /* 0x000fe200078e0237 */
[----:B------:R-:W-:Y:S01]  /*18d0*/  IADD3 R244, R152, UR8, RZ ;  /* 0x0000000898f47c10 */ /* 0x000fe2000fffe0ff */
[----:B------:R-:W-:-:S04]  /*18e0*/  IMAD.HI.U32 R10, R12, R53, RZ ;  /* 0x000000350c0a7227 */ /* 0x000fc800078e00ff */
[----:B------:R-:W-:Y:S01]  /*18f0*/  @!P2 IMAD.IADD R49, R49, 0x1, -R6 ;  /* 0x000000013131a824 */ /* 0x000fe200078e0a06 */
[----:B------:R-:W-:Y:S01]  /*1900*/  IADD3 R10, -R10, RZ, RZ ;  /* 0x000000ff0a0a7210 */ /* 0x000fe20007ffe1ff */
[----:B------:R-:W-:-:S03]  /*1910*/  IMAD.HI.U32 R16, R12, R59, RZ ;  /* 0x0000003b0c107227 */ /* 0x000fc600078e00ff */
[C---:B------:R-:W-:Y:S01]  /*1920*/  ISETP.GT.U32.AND P2, PT, R6.reuse, R49, PT ;  /* 0x000000310600720c */ /* 0x040fe20003f44070 */
[----:B------:R-:W-:Y:S01]  /*1930*/  @!P5 IMAD.IADD R45, R45, 0x1, -R6 ;  /* 0x000000012d2dd824 */ /* 0x000fe200078e0a06 */
[C---:B------:R-:W-:Y:S01]  /*1940*/  ISETP.GT.U32.AND P5, PT, R6.reuse, R51, PT ;  /* 0x000000330600720c */ /* 0x040fe20003fa4070 */
[----:B------:R-:W-:Y:S02]  /*1950*/  IMAD.MOV R16, RZ, RZ, -R16 ;  /* 0x000000ffff107224 */ /* 0x000fe400078e0a10 */
[C---:B------:R-:W-:Y:S01]  /*1960*/  IMAD R53, R6.reuse, R10, R53 ;  /* 0x0000000a06357224 */ /* 0x040fe200078e0235 */
[----:B------:R-:W-:Y:S01]  /*1970*/  @!P6 IADD3 R45, -R45, RZ, RZ ;  /* 0x000000ff2d2de210 */ /* 0x000fe20007ffe1ff */
[----:B------:R-:W-:Y:S02]  /*1980*/  IMAD R59, R6, R16, R59 ;  /* 0x00000010063b7224 */ /* 0x000fe400078e023b */
[----:B------:R-:W-:-:S04]  /*1990*/  IMAD.HI.U32 R10, R12, R61, RZ ;  /* 0x0000003d0c0a7227 */ /* 0x000fc800078e00ff */
[--C-:B------:R-:W-:Y:S01]  /*19a0*/  @!P2 IMAD.IADD R49, R49, 0x1, -R6.reuse ;  /* 0x000000013131a824 */ /* 0x100fe200078e0a06 */
[C---:B------:R-:W-:Y:S01]  /*19b0*/  ISETP.GT.U32.AND P2, PT, R6.reuse, R53, PT ;  /* 0x000000350600720c */ /* 0x040fe20003f44070 */
[----:B------:R-:W-:Y:S01]  /*19c0*/  @!P5 IMAD.IADD R51, R51, 0x1, -R6 ;  /* 0x000000013333d824 */ /* 0x000fe200078e0a06 */
[----:B------:R-:W-:Y:S01]  /*19d0*/  ISETP.GT.U32.AND P5, PT, R6, R55, PT ;  /* 0x000000370600720c */ /* 0x000fe20003fa4070 */
[----:B------:R-:W-:Y:S02]  /*19e0*/  IMAD.MOV R10, RZ, RZ, -R10 ;  /* 0x000000ffff0a7224 */ /* 0x000fe400078e0a0a */
[----:B------:R-:W-:Y:S01]  /*19f0*/  IMAD.HI.U32 R14, R12, R63, RZ ;  /* 0x0000003f0c0e7227 */ /* 0x000fe200078e00ff */
[----:B------:R-:W-:-:S03]  /*1a00*/  ISETP.GT.U32.AND P3, PT, R6, R51, PT ;  /* 0x000000330600720c */ /* 0x000fc60003f64070 */
[----:B------:R-:W-:Y:S02]  /*1a10*/  IMAD R61, R6, R10, R61 ;  /* 0x0000000a063d7224 */ /* 0x000fe400078e023d */
[----:B------:R-:W-:Y:S02]  /*1a20*/  IMAD.MOV R14, RZ, RZ, -R14 ;  /* 0x000000ffff0e7224 */ /* 0x000fe400078e0a0e */
[----:B------:R-:W-:-:S04]  /*1a30*/  IMAD.HI.U32 R16, R12, R65, RZ ;  /* 0x000000410c107227 */ /* 0x000fc800078e00ff */
[--C-:B------:R-:W-:Y:S01]  /*1a40*/  @!P5 IMAD.IADD R55, R55, 0x1, -R6.reuse ;  /* 0x000000013737d824 */ /* 0x100fe200078e0a06 */
[----:B------:R-:W-:Y:S01]  /*1a50*/  IADD3 R16, -R16, RZ, RZ ;  /* 0x000000ff10107210 */ /* 0x000fe20007ffe1ff */
[--C-:B------:R-:W-:Y:S01]  /*1a60*/  @!P3 IMAD.IADD R51, R51, 0x1, -R6.reuse ;  /* 0x000000013333b824 */ /* 0x100fe200078e0a06 */
[C---:B------:R-:W-:Y:S01]  /*1a70*/  ISETP.GT.U32.AND P3, PT, R6.reuse, R59, PT ;  /* 0x0000003b0600720c */ /* 0x040fe20003f64070 */
[----:B------:R-:W-:Y:S01]  /*1a80*/  @!P4 IMAD.MOV R37, RZ, RZ, -R37 ;  /* 0x000000ffff25c224 */ /* 0x000fe200078e0a25 */
[C---:B------:R-:W-:Y:S01]  /*1a90*/  ISETP.GT.U32.AND P5, PT, R6.reuse, R55, PT ;  /* 0x000000370600720c */ /* 0x040fe20003fa4070 */
[C---:B------:R-:W-:Y:S01]  /*1aa0*/  IMAD R63, R6.reuse, R14, R63 ;  /* 0x0000000e063f7224 */ /* 0x040fe200078e023f */
[----:B------:R-:W-:Y:S01]  /*1ab0*/  ISETP.GT.U32.AND P4, PT, R6, R47, PT ;  /* 0x0000002f0600720c */ /* 0x000fe20003f84070 */
[----:B------:R-:W-:Y:S02]  /*1ac0*/  @!P2 IMAD.IADD R53, R53, 0x1, -R6 ;  /* 0x000000013535a824 */ /* 0x000fe400078e0a06 */
[----:B------:R-:W-:-:S03]  /*1ad0*/  IMAD.HI.U32 R18, R12, R67, RZ ;  /* 0x000000430c127227 */ /* 0x000fc600078e00ff */
[C---:B------:R-:W-:Y:S01]  /*1ae0*/  ISETP.GT.U32.AND P2, PT, R6.reuse, R53, PT ;  /* 0x000000350600720c */ /* 0x040fe20003f44070 */
[C---:B------:R-:W-:Y:S02]  /*1af0*/  IMAD R65, R6.reuse, R16, R65 ;  /* 0x0000001006417224 */ /* 0x040fe400078e0241 */
[----:B------:R-:W-:Y:S01]  /*1b00*/  @!P3 IMAD.IADD R59, R59, 0x1, -R6 ;  /* 0x000000013b3bb824 */ /* 0x000fe200078e0a06 */
[C---:B------:R-:W-:Y:S01]  /*1b10*/  ISETP.GT.U32.AND P3, PT, R6.reuse, R63, PT ;  /* 0x0000003f0600720c */ /* 0x040fe20003f64070 */
[----:B------:R-:W-:Y:S01]  /*1b20*/  IMAD.MOV R18, RZ, RZ, -R18 ;  /* 0x000000ffff127224 */ /* 0x000fe200078e0a12 */
[----:B------:R-:W-:Y:S01]  /*1b30*/  @!P5 IADD3 R55, R55, -R6, RZ ;  /* 0x800000063737d210 */ /* 0x000fe20007ffe0ff */
[----:B------:R-:W-:Y:S01]  /*1b40*/  @!P1 IMAD.MOV R41, RZ, RZ, -R41 ;  /* 0x000000ffff299224 */ /* 0x000fe200078e0a29 */
[C---:B------:R-:W-:Y:S01]  /*1b50*/  ISETP.GT.U32.AND P5, PT, R6.reuse, R61, PT ;  /* 0x0000003d0600720c */ /* 0x040fe20003fa4070 */
[----:B------:R-:W-:Y:S01]  /*1b60*/  IMAD R67, R6, R18, R67 ;  /* 0x0000001206437224 */ /* 0x000fe200078e0243 */
[----:B------:R-:W-:Y:S01]  /*1b70*/  @!P4 IADD3 R47, R47, -R6, RZ ;  /* 0x800000062f2fc210 */ /* 0x000fe20007ffe0ff */
[C---:B------:R-:W-:Y:S01]  /*1b80*/  VIADD R18, R9.reuse, 0x3e ;  /* 0x0000003e09127836 */ /* 0x040fe20000000000 */
[----:B------:R-:W-:Y:S01]  /*1b90*/  ISETP.GE.AND P4, PT, R22, RZ, PT ;  /* 0x000000ff1600720c */ /* 0x000fe20003f86270 */
[----:B------:R-:W-:Y:S01]  /*1ba0*/  VIADD R22, R9, 0x2e ;  /* 0x0000002e09167836 */ /* 0x000fe20000000000 */
[----:B------:R-:W-:Y:S01]  /*1bb0*/  ISETP.GT.U32.AND P1, PT, R6, R59, PT ;  /* 0x0000003b0600720c */ /* 0x000fe20003f24070 */
[----:B------:R-:W-:Y:S01]  /*1bc0*/  IMAD.HI.U32 R9, R12, R57, RZ ;  /* 0x000000390c097227 */ /* 0x000fe200078e00ff */
[----:B------:R-:W-:-:S03]  /*1bd0*/  IABS R73, R18 ;  /* 0x0000001200497213 */ /* 0x000fc60000000000 */
[--C-:B------:R-:W-:Y:S01]  /*1be0*/  @!P3 IMAD.IADD R63, R63, 0x1, -R6.reuse ;  /* 0x000000013f3fb824 */ /* 0x100fe200078e0a06 */
[C---:B------:R-:W-:Y:S01]  /*1bf0*/  ISETP.GT.U32.AND P3, PT, R6.reuse, R67, PT ;  /* 0x000000430600720c */ /* 0x040fe20003f64070 */
[----:B------:R-:W-:Y:S01]  /*1c00*/  @!P2 IMAD.IADD R53, R53, 0x1, -R6 ;  /* 0x000000013535a824 */ /* 0x000fe200078e0a06 */
[----:B------:R-:W-:Y:S01]  /*1c10*/  @!P5 IADD3 R61, R61, -R6, RZ ;  /* 0x800000063d3dd210 */ /* 0x000fe20007ffe0ff */
[----:B------:R-:W-:Y:S01]  /*1c20*/  IMAD.MOV R9, RZ, RZ, -R9 ;  /* 0x000000ffff097224 */ /* 0x000fe200078e0a09 */
[----:B------:R-:W-:Y:S01]  /*1c30*/  ISETP.GT.U32.AND P5, PT, R6, R65, PT ;  /* 0x000000410600720c */ /* 0x000fe20003fa4070 */
[----:B------:R-:W-:Y:S01]  /*1c40*/  IMAD.HI.U32 R16, R12, R73, RZ ;  /* 0x000000490c107227 */ /* 0x000fe200078e00ff */
[----:B------:R-:W-:Y:S02]  /*1c50*/  ISETP.GE.AND P2, PT, R24, RZ, PT ;  /* 0x000000ff1800720c */ /* 0x000fe40003f46270 */
[----:B------:R-:W-:Y:S01]  /*1c60*/  LOP3.LUT R24, R11, 0x3a, RZ, 0xfc, !PT ;  /* 0x0000003a0b187812 */ /* 0x000fe200078efcff */
[----:B------:R-:W-:Y:S01]  /*1c70*/  IMAD R9, R6, R9, R57 ;  /* 0x0000000906097224 */ /* 0x000fe200078e0239 */
[----:B------:R-:W-:Y:S01]  /*1c80*/  IABS R57, R22 ;  /* 0x0000001600397213 */ /* 0x000fe20000000000 */
[----:B------:R-:W-:Y:S01]  /*1c90*/  @!P4 IMAD.MOV R47, RZ, RZ, -R47 ;  /* 0x000000ffff2fc224 */ /* 0x000fe200078e0a2f */
[----:B------:R-:W-:Y:S01]  /*1ca0*/  IABS R69, R24 ;  /* 0x0000001800457213 */ /* 0x000fe20000000000 */
[----:B------:R-:W-:Y:S01]  /*1cb0*/  IMAD.HI.U32 R14, R12, R71, RZ ;  /* 0x000000470c0e7227 */ /* 0x000fe200078e00ff */
[----:B------:R-:W-:-:S03]  /*1cc0*/  @!P1 IADD3 R59, R59, -R6, RZ ;  /* 0x800000063b3b9210 */ /* 0x000fc60007ffe0ff */
[----:B------:R-:W-:Y:S01]  /*1cd0*/  @!P5 IMAD.IADD R65, R65, 0x1, -R6 ;  /* 0x000000014141d824 */ /* 0x000fe200078e0a06 */
[----:B------:R-:W-:Y:S01]  /*1ce0*/  ISETP.GT.U32.AND P5, PT, R6, R9, PT ;  /* 0x000000090600720c */ /* 0x000fe20003fa4070 */
[----:B------:R-:W-:-:S03]  /*1cf0*/  IMAD.HI.U32 R10, R12, R69, RZ ;  /* 0x000000450c0a7227 */ /* 0x000fc600078e00ff */
[----:B------:R-:W-:Y:S01]  /*1d00*/  ISETP.GT.U32.AND P4, PT, R6, R65, PT ;  /* 0x000000410600720c */ /* 0x000fe20003f84070 */
[----:B------:R-:W-:Y:S01]  /*1d10*/  IMAD.MOV R16, RZ, RZ, -R16 ;  /* 0x000000ffff107224 */ /* 0x000fe200078e0a10 */
[----:B------:R-:W-:Y:S01]  /*1d20*/  IADD3 R10, -R10, RZ, RZ ;  /* 0x000000ff0a0a7210 */ /* 0x000fe20007ffe1ff */
[----:B------:R-:W-:Y:S01]  /*1d30*/  @!P3 IMAD.IADD R67, R67, 0x1, -R6 ;  /* 0x000000014343b824 */ /* 0x000fe200078e0a06 */
[----:B------:R-:W-:Y:S01]  /*1d40*/  ISETP.GE.AND P3, PT, R20, RZ, PT ;  /* 0x000000ff1400720c */ /* 0x000fe20003f66270 */
[----:B------:R-:W-:Y:S02]  /*1d50*/  IMAD.MOV R14, RZ, RZ, -R14 ;  /* 0x000000ffff0e7224 */ /* 0x000fe400078e0a0e */
[----:B------:R-:W-:Y:S02]  /*1d60*/  IMAD R73, R6, R16, R73 ;  /* 0x0000001006497224 */ /* 0x000fe400078e0249 */
[----:B------:R-:W-:-:S03]  /*1d70*/  IMAD.HI.U32 R12, R12, R57, RZ ;  /* 0x000000390c0c7227 */ /* 0x000fc600078e00ff */
[C---:B------:R-:W-:Y:S01]  /*1d80*/  ISETP.GT.U32.AND P1, PT, R6.reuse, R73, PT ;  /* 0x000000490600720c */ /* 0x040fe20003f24070 */
[----:B------:R-:W-:Y:S01]  /*1d90*/  @!P0 IMAD.MOV R43, RZ, RZ, -R43 ;  /* 0x000000ffff2b8224 */ /* 0x000fe200078e0a2b */
[C---:B------:R-:W-:Y:S01]  /*1da0*/  ISETP.GT.U32.AND P0, PT, R6.reuse, R61, PT ;  /* 0x0000003d0600720c */ /* 0x040fe20003f04070 */
[----:B------:R-:W-:Y:S01]  /*1db0*/  IMAD R69, R6, R10, R69 ;  /* 0x0000000a06457224 */ /* 0x000fe200078e0245 */
[----:B------:R-:W-:Y:S01]  /*1dc0*/  IADD3 R12, -R12, RZ, RZ ;  /* 0x000000ff0c0c7210 */ /* 0x000fe20007ffe1ff */
[C---:B------:R-:W-:Y:S02]  /*1dd0*/  IMAD R71, R6.reuse, R14, R71 ;  /* 0x0000000e06477224 */ /* 0x040fe400078e0247 */
[--C-:B------:R-:W-:Y:S01]  /*1de0*/  @!P5 IMAD.IADD R9, R9, 0x1, -R6.reuse ;  /* 0x000000010909d824 */ /* 0x100fe200078e0a06 */
[C---:B------:R-:W-:Y:S01]  /*1df0*/  ISETP.GT.U32.AND P6, PT, R6.reuse, R69, PT ;  /* 0x000000450600720c */ /* 0x040fe20003fc4070 */
[--C-:B------:R-:W-:Y:S01]  /*1e00*/  @!P4 IMAD.IADD R65, R65, 0x1, -R6.reuse ;  /* 0x000000014141c824 */ /* 0x100fe200078e0a06 */
[C---:B------:R-:W-:Y:S01]  /*1e10*/  ISETP.GT.U32.AND P4, PT, R6.reuse, R71, PT ;  /* 0x000000470600720c */ /* 0x040fe20003f84070 */
[----:B------:R-:W-:Y:S01]  /*1e20*/  @!P2 IMAD.MOV R49, RZ, RZ, -R49 ;  /* 0x000000ffff31a224 */ /* 0x000fe200078e0a31 */
[C---:B------:R-:W-:Y:S01]  /*1e30*/  ISETP.GT.U32.AND P2, PT, R6.reuse, R67, PT ;  /* 0x000000430600720c */ /* 0x040fe20003f44070 */
[----:B------:R-:W-:Y:S01]  /*1e40*/  @!P3 IMAD.MOV R51, RZ, RZ, -R51 ;  /* 0x000000ffff33b224 */ /* 0x000fe200078e0a33 */
[C---:B------:R-:W-:Y:S01]  /*1e50*/  ISETP.GT.U32.AND P3, PT, R6.reuse, R9, PT ;  /* 0x000000090600720c */ /* 0x040fe20003f64070 */
[C---:B------:R-:W-:Y:S01]  /*1e60*/  IMAD R57, R6.reuse, R12, R57 ;  /* 0x0000000c06397224 */ /* 0x040fe200078e0239 */
[----:B------:R-:W-:Y:S01]  /*1e70*/  ISETP.GT.U32.AND P5, PT, R6, R63, PT ;  /* 0x0000003f0600720c */ /* 0x000fe20003fa4070 */
[----:B------:R-:W-:-:S02]  /*1e80*/  @!P0 IMAD.IADD R61, R61, 0x1, -R6 ;  /* 0x000000013d3d8824 */ /* 0x000fc400078e0a06 */
[--C-:B------:R-:W-:Y:S01]  /*1e90*/  @!P1 IMAD.IADD R73, R73, 0x1, -R6.reuse ;  /* 0x0000000149499824 */ /* 0x100fe200078e0a06 */
[----:B------:R-:W-:Y:S01]  /*1ea0*/  ISETP.GT.U32.AND P0, PT, R6, R57, PT ;  /* 0x000000390600720c */ /* 0x000fe20003f04070 */
[--C-:B------:R-:W-:Y:S01]  /*1eb0*/  @!P6 IMAD.IADD R69, R69, 0x1, -R6.reuse ;  /* 0x000000014545e824 */ /* 0x100fe200078e0a06 */
[----:B------:R-:W-:Y:S01]  /*1ec0*/  ISETP.GE.AND P6, PT, R28, RZ, PT ;  /* 0x000000ff1c00720c */ /* 0x000fe20003fc6270 */
[--C-:B------:R-:W-:Y:S01]  /*1ed0*/  @!P4 IMAD.IADD R71, R71, 0x1, -R6.reuse ;  /* 0x000000014747c824 */ /* 0x100fe200078e0a06 */
[----:B------:R-:W-:Y:S01]  /*1ee0*/  ISETP.GT.U32.AND P4, PT, R6, R73, PT ;  /* 0x000000490600720c */ /* 0x000fe20003f84070 */
[----:B------:R-:W-:Y:S01]  /*1ef0*/  IMAD R12, R252, R185, RZ ;  /* 0x000000b9fc0c7224 */ /* 0x000fe200078e02ff */
[----:B------:R-:W-:Y:S01]  /*1f00*/  @!P2 IADD3 R67, R67, -R6, RZ ;  /* 0x800000064343a210 */ /* 0x000fe20007ffe0ff */
[--C-:B------:R-:W-:Y:S01]  /*1f10*/  @!P3 IMAD.IADD R9, R9, 0x1, -R6.reuse ;  /* 0x000000010909b824 */ /* 0x100fe200078e0a06 */
[----:B------:R-:W-:Y:S01]  /*1f20*/  ISETP.GE.AND P2, PT, R26, RZ, PT ;  /* 0x000000ff1a00720c */ /* 0x000fe20003f46270 */
[----:B------:R-:W-:Y:S01]  /*1f30*/  @!P5 IMAD.IADD R63, R63, 0x1, -R6 ;  /* 0x000000013f3fd824 */ /* 0x000fe200078e0a06 */
[----:B------:R-:W-:Y:S01]  /*1f40*/  ISETP.GE.AND P3, PT, R30, RZ, PT ;  /* 0x000000ff1e00720c */ /* 0x000fe20003f66270 */
[----:B------:R-:W-:Y:S01]  /*1f50*/  IMAD.MOV.U32 R10, RZ, RZ, R9 ;  /* 0x000000ffff0a7224 */ /* 0x000fe200078e0009 */
[----:B------:R-:W-:-:S02]  /*1f60*/  ISETP.GE.AND P1, PT, R32, RZ, PT ;  /* 0x000000ff2000720c */ /* 0x000fc40003f26270 */
[----:B------:R-:W-:Y:S01]  /*1f70*/  @!P0 IADD3 R57, R57, -R6, RZ ;  /* 0x8000000639398210 */ /* 0x000fe20007ffe0ff */
[----:B------:R-:W-:Y:S01]  /*1f80*/  @!P6 IMAD.MOV R55, RZ, RZ, -R55 ;  /* 0x000000ffff37e224 */ /* 0x000fe200078e0a37 */
[----:B------:R-:W-:Y:S01]  /*1f90*/  ISETP.GE.AND P0, PT, R34, RZ, PT ;  /* 0x000000ff2200720c */ /* 0x000fe20003f06270 */
[----:B------:R-:W-:Y:S01]  /*1fa0*/  @!P4 IMAD.IADD R73, R73, 0x1, -R6 ;  /* 0x000000014949c824 */ /* 0x000fe200078e0a06 */
[----:B------:R-:W-:Y:S02]  /*1fb0*/  ISETP.GE.AND P6, PT, R36, RZ, PT ;  /* 0x000000ff2400720c */ /* 0x000fe40003fc6270 */
[----:B------:R-:W-:Y:S01]  /*1fc0*/  ISETP.GE.AND P4, PT, R18, RZ, PT ;  /* 0x000000ff1200720c */ /* 0x000fe20003f86270 */
[----:B------:R-:W-:Y:S01]  /*1fd0*/  @!P2 IMAD.MOV R53, RZ, RZ, -R53 ;  /* 0x000000ffff35a224 */ /* 0x000fe200078e0a35 */
[----:B------:R-:W-:Y:S02]  /*1fe0*/  ISETP.GT.U32.AND P2, PT, R6, R69, PT ;  /* 0x000000450600720c */ /* 0x000fe40003f44070 */
[----:B------:R-:W-:Y:S01]  /*1ff0*/  @!P3 IADD3 R59, -R59, RZ, RZ ;  /* 0x000000ff3b3bb210 */ /* 0x000fe20007ffe1ff */
[----:B------:R-:W-:Y:S01]  /*2000*/  @!P1 IMAD.MOV R61, RZ, RZ, -R61 ;  /* 0x000000ffff3d9224 */ /* 0x000fe200078e0a3d */
[----:B------:R-:W-:-:S02]  /*2010*/  ISETP.GE.AND P5, PT, R11, RZ, PT ;  /* 0x000000ff0b00720c */ /* 0x000fc40003fa6270 */
[----:B------:R-:W-:Y:S01]  /*2020*/  ISETP.GT.U32.AND P3, PT, R6, R57, PT ;  /* 0x000000390600720c */ /* 0x000fe20003f64070 */
[----:B------:R-:W-:Y:S01]  /*2030*/  @!P0 IMAD.MOV R63, RZ, RZ, -R63 ;  /* 0x000000ffff3f8224 */ /* 0x000fe200078e0a3f */
[----:B------:R-:W-:Y:S01]  /*2040*/  ISETP.GE.AND P0, PT, R38, RZ, PT ;  /* 0x000000ff2600720c */ /* 0x000fe20003f06270 */
[----:B------:R-:W-:Y:S01]  /*2050*/  @!P6 IMAD.MOV R65, RZ, RZ, -R65 ;  /* 0x000000ffff41e224 */ /* 0x000fe200078e0a41 */
[----:B------:R-:W-:Y:S02]  /*2060*/  ISETP.GT.U32.AND P1, PT, R6, R71, PT ;  /* 0x000000470600720c */ /* 0x000fe40003f24070 */
[----:B------:R-:W-:Y:S02]  /*2070*/  @!P4 IADD3 R73, -R73, RZ, RZ ;  /* 0x000000ff4949c210 */ /* 0x000fe40007ffe1ff */
[----:B------:R-:W-:Y:S02]  /*2080*/  @!P2 IADD3 R69, R69, -R6, RZ ;  /* 0x800000064545a210 */ /* 0x000fe40007ffe0ff */
[----:B------:R-:W-:Y:S01]  /*2090*/  ISETP.GE.AND P6, PT, R3, RZ, PT ;  /* 0x000000ff0300720c */ /* 0x000fe20003fc6270 */
[----:B------:R-:W-:Y:S01]  /*20a0*/  @!P5 IMAD.MOV R10, RZ, RZ, -R10 ;  /* 0x000000ffff0ad224 */ /* 0x000fe200078e0a0a */
[----:B------:R-:W-:Y:S01]  /*20b0*/  ISETP.GE.AND P4, PT, R5, RZ, PT ;  /* 0x000000ff0500720c */ /* 0x000fe20003f86270 */
[----:B------:R-:W-:Y:S01]  /*20c0*/  @!P3 IMAD.IADD R57, R57, 0x1, -R6 ;  /* 0x000000013939b824 */ /* 0x000fe200078e0a06 */
[----:B------:R-:W-:Y:S01]  /*20d0*/  ISETP.GE.AND P2, PT, R24, RZ, PT ;  /* 0x000000ff1800720c */ /* 0x000fe20003f46270 */
[----:B------:R-:W-:Y:S01]  /*20e0*/  @!P0 IMAD.MOV R67, RZ, RZ, -R67 ;  /* 0x000000ffff438224 */ /* 0x000fe200078e0a43 */
[----:B------:R-:W-:-:S02]  /*20f0*/  ISETP.GE.AND P5, PT, R40, RZ, PT ;  /* 0x000000ff2800720c */ /* 0x000fc40003fa6270 */
[----:B------:R-:W-:Y:S02]  /*2100*/  ISETP.GE.AND P3, PT, R22, RZ, PT ;  /* 0x000000ff1600720c */ /* 0x000fe40003f66270 */
[----:B------:R-:W-:Y:S02]  /*2110*/  ISETP.NE.AND P0, PT, R189, RZ, PT ;  /* 0x000000ffbd00720c */ /* 0x000fe40003f05270 */
[----:B------:R-:W-:Y:S01]  /*2120*/  LOP3.LUT R11, RZ, R189, RZ, 0x33, !PT ;  /* 0x000000bdff0b7212 */ /* 0x000fe200078e33ff */
[----:B------:R-:W-:Y:S01]  /*2130*/  @!P6 IMAD.MOV R4, RZ, RZ, -R4 ;  /* 0x000000ffff04e224 */ /* 0x000fe200078e0a04 */
[----:B------:R-:W-:Y:S02]  /*2140*/  @!P1 IADD3 R71, R71, -R6, RZ ;  /* 0x8000000647479210 */ /* 0x000fe40007ffe0ff */
[----:B------:R-:W-:Y:S01]  /*2150*/  ISETP.NE.AND P1, PT, R188, RZ, PT ;  /* 0x000000ffbc00720c */ /* 0x000fe20003f25270 */
[----:B------:R-:W-:Y:S01]  /*2160*/  @!P2 IMAD.MOV R69, RZ, RZ, -R69 ;  /* 0x000000ffff45a224 */ /* 0x000fe200078e0a45 */
[----:B------:R-:W-:Y:S01]  /*2170*/  LOP3.LUT R9, RZ, R188, RZ, 0x33, !PT ;  /* 0x000000bcff097212 */ /* 0x000fe200078e33ff */
[----:B------:R-:W-:Y:S01]  /*2180*/  @!P5 IMAD.MOV R71, RZ, RZ, -R71 ;  /* 0x000000ffff47d224 */ /* 0x000fe200078e0a47 */
[C---:B------:R-:W-:Y:S01]  /*2190*/  SEL R13, R11.reuse, R13, !P0 ;  /* 0x0000000d0b0d7207 */ /* 0x040fe20004000000 */
[----:B------:R-:W-:Y:S01]  /*21a0*/  @!P3 IMAD.MOV R57, RZ, RZ, -R57 ;  /* 0x000000ffff39b224 */ /* 0x000fe200078e0a39 */
[----:B------:R-:W-:Y:S01]  /*21b0*/  SEL R16, R11, R19, !P0 ;  /* 0x000000130b107207 */ /* 0x000fe20004000000 */
[----:B------:R-:W4:Y:S01]  /*21c0*/  LDC.64 R6, c[0x0][0x230] ;  /* 0x00008c00ff067b82 */ /* 0x000f220000000a00 */
[----:B------:R-:W-:-:S02]  /*21d0*/  @!P4 IADD3 R8, -R8, RZ, RZ ;  /* 0x000000ff0808c210 */ /* 0x000fc40007ffe1ff */
[C---:B------:R-:W-:Y:S02]  /*21e0*/  SEL R15, R11.reuse, R15, !P0 ;  /* 0x0000000f0b0f7207 */ /* 0x040fe40004000000 */
[C---:B------:R-:W-:Y:S02]  /*21f0*/  SEL R19, R11.reuse, R25, !P0 ;  /* 0x000000190b137207 */ /* 0x040fe40004000000 */
[----:B------:R-:W-:Y:S01]  /*2200*/  LEA R80, P2, R12, UR4, 0x2 ;  /* 0x000000040c507c11 */ /* 0x000fe2000f8410ff */
[----:B------:R-:W-:Y:S01]  /*2210*/  ULDC UR4, c[0x0][0x240] ;  /* 0x0000900000047ab9 */ /* 0x000fe20000000800 */
[C---:B------:R-:W-:Y:S01]  /*2220*/  SEL R17, R11.reuse, R17, !P0 ;  /* 0x000000110b117207 */ /* 0x040fe20004000000 */
[----:B------:R-:W-:Y:S01]  /*2230*/  IMAD R16, R16, UR4, RZ ;  /* 0x0000000410107c24 */ /* 0x000fe2000f8e02ff */
[----:B------:R-:W-:Y:S01]  /*2240*/  SEL R25, R11, R33, !P0 ;  /* 0x000000210b197207 */ /* 0x000fe20004000000 */
[----:B------:R-:W-:Y:S01]  /*2250*/  IMAD R19, R19, UR4, RZ ;  /* 0x0000000413137c24 */ /* 0x000fe2000f8e02ff */
[----:B------:R-:W-:-:S02]  /*2260*/  SEL R33, R11, R39, !P0 ;  /* 0x000000270b217207 */ /* 0x000fc40004000000 */
[----:B------:R-:W-:Y:S01]  /*2270*/  SEL R39, R11, R41, !P0 ;  /* 0x000000290b277207 */ /* 0x000fe20004000000 */
[----:B------:R-:W-:Y:S01]  /*2280*/  IMAD R25, R25, UR4, RZ ;  /* 0x0000000419197c24 */ /* 0x000fe2000f8e02ff */
        /* <DEDUP_REMOVED lines=14> */
[C---:B------:R-:W-:Y:S01]  /*2370*/  SEL R10, R11.reuse, R10, !P0 ;  /* 0x0000000a0b0a7207 */ /* 0x040fe20004000000 */
[----:B------:R-:W-:Y:S01]  /*2380*/  IMAD R20, R20, UR4, RZ ;  /* 0x0000000414147c24 */ /* 0x000fe2000f8e02ff */
[----:B------:R-:W-:Y:S01]  /*2390*/  SEL R29, R11, R29, !P0 ;  /* 0x0000001d0b1d7207 */ /* 0x000fe20004000000 */
[----:B------:R-:W-:Y:S01]  /*23a0*/  IMAD R41, R41, UR4, RZ ;  /* 0x0000000429297c24 */ /* 0x000fe2000f8e02ff */
[C---:B------:R-:W-:Y:S01]  /*23b0*/  SEL R23, R11.reuse, R31, !P0 ;  /* 0x0000001f0b177207 */ /* 0x040fe20004000000 */
        /* <DEDUP_REMOVED lines=11> */
[C---:B------:R-:W-:Y:S01]  /*2470*/  SEL R58, R11.reuse, R51, !P0 ;  /* 0x000000330b3a7207 */ /* 0x040fe20004000000 */
[----:B------:R-:W-:Y:S01]  /*2480*/  IMAD R42, R42, UR4, RZ ;  /* 0x000000042a2a7c24 */ /* 0x000fe2000f8e02ff */
[----:B------:R-:W-:Y:S01]  /*2490*/  SEL R53, R11, R53, !P0 ;  /* 0x000000350b357207 */ /* 0x000fe20004000000 */
[----:B------:R-:W-:Y:S01]  /*24a0*/  IMAD R47, R47, UR4, RZ ;  /* 0x000000042f2f7c24 */ /* 0x000fe2000f8e02ff */
[C---:B------:R-:W-:Y:S01]  /*24b0*/  SEL R55, R11.reuse, R55, !P0 ;  /* 0x000000370b377207 */ /* 0x040fe20004000000 */
[----:B------:R-:W-:Y:S01]  /*24c0*/  IMAD R58, R58, UR4, RZ ;  /* 0x000000043a3a7c24 */ /* 0x000fe2000f8e02ff */
[C---:B------:R-:W-:Y:S01]  /*24d0*/  SEL R57, R11.reuse, R57, !P0 ;  /* 0x000000390b397207 */ /* 0x040fe20004000000 */
[----:B----4-:R-:W-:Y:S01]  /*24e0*/  VIADD R81, R6, 0xffffffff ;  /* 0xffffffff06517836 */ /* 0x010fe20000000000 */
        /* <DEDUP_REMOVED lines=14> */
[----:B------:R-:W-:Y:S01]  /*25d0*/  LEA.HI.X.SX32 R82, R12, UR5, 0x2, P2 ;  /* 0x000000050c527c11 */ /* 0x000fe200090f16ff */
[----:B------:R-:W-:Y:S01]  /*25e0*/  IMAD R78, R78, UR4, RZ ;  /* 0x000000044e4e7c24 */ /* 0x000fe2000f8e02ff */
[-C--:B------:R-:W-:Y:S01]  /*25f0*/  LEA R14, P2, R8, R80.reuse, 0x2 ;  /* 0x00000050080e7211 */ /* 0x080fe200078410ff */
[----:B------:R-:W-:Y:S01]  /*2600*/  IMAD R79, R11, UR4, RZ ;  /* 0x000000040b4f7c24 */ /* 0x000fe2000f8e02ff */
[-C--:B------:R-:W-:Y:S01]  /*2610*/  LEA R26, P3, R9, R80.reuse, 0x2 ;  /* 0x00000050091a7211 */ /* 0x080fe200078610ff */
[----:B------:R-:W-:Y:S01]  /*2620*/  VIADD R83, R6, 0xfffffffe ;  /* 0xfffffffe06537836 */ /* 0x000fe20000000000 */
[----:B------:R-:W-:Y:S01]  /*2630*/  LEA R64, P4, R13, R80, 0x2 ;  /* 0x000000500d407211 */ /* 0x000fe200078810ff */
[----:B------:R-:W-:Y:S01]  /*2640*/  IMAD R76, R76, UR4, RZ ;  /* 0x000000044c4c7c24 */ /* 0x000fe2000f8e02ff */
[----:B------:R-:W-:Y:S01]  /*2650*/  LEA.HI.X.SX32 R15, R8, R82, 0x2, P2 ;  /* 0x00000052080f7211 */ /* 0x000fe200010f16ff */
[----:B------:R-:W-:Y:S01]  /*2660*/  IMAD R77, R77, UR4, RZ ;  /* 0x000000044d4d7c24 */ /* 0x000fe2000f8e02ff */
[-C--:B------:R-:W-:Y:S01]  /*2670*/  LEA R10, P5, R16, R80.reuse, 0x2 ;  /* 0x00000050100a7211 */ /* 0x080fe200078a10ff */
[----:B------:R-:W-:Y:S01]  /*2680*/  ULDC.64 UR4, c[0x0][0x210] ;  /* 0x0000840000047ab9 */ /* 0x000fe20000000a00 */
[----:B------:R-:W-:Y:S01]  /*2690*/  LEA R56, P2, R20, R80, 0x2 ;  /* 0x0000005014387211 */ /* 0x000fe200078410ff */
[C---:B------:R-:W-:Y:S01]  /*26a0*/  VIADD R85, R6.reuse, 0xfffffffd ;  /* 0xfffffffd06557836 */ /* 0x040fe20000000000 */
[----:B------:R-:W-:Y:S01]  /*26b0*/  LEA.HI.X.SX32 R27, R9, R82, 0x2, P3 ;  /* 0x00000052091b7211 */ /* 0x000fe200018f16ff */
[----:B------:R-:W-:Y:S01]  /*26c0*/  VIADD R240, R6, 0xffffffc1 ;  /* 0xffffffc106f07836 */ /* 0x000fe20000000000 */
[----:B------:R-:W-:-:S02]  /*26d0*/  LEA R52, P0, R4, R80, 0x2 ;  /* 0x0000005004347211 */ /* 0x000fc400078010ff */
[-C--:B------:R-:W-:Y:S02]  /*26e0*/  LEA R54, P6, R17, R80.reuse, 0x2 ;  /* 0x0000005011367211 */ /* 0x080fe400078c10ff */
[----:B------:R-:W-:Y:S02]  /*26f0*/  LEA R50, P3, R21, R80, 0x2 ;  /* 0x0000005015327211 */ /* 0x000fe400078610ff */
[----:B------:R-:W-:Y:S02]  /*2700*/  LEA.HI.X.SX32 R65, R13, R82, 0x2, P4 ;  /* 0x000000520d417211 */ /* 0x000fe400020f16ff */
[----:B------:R-:W-:Y:S02]  /*2710*/  LEA R34, P4, R23, R80, 0x2 ;  /* 0x0000005017227211 */ /* 0x000fe400078810ff */
[-C--:B------:R-:W-:Y:S02]  /*2720*/  LEA.HI.X.SX32 R11, R16, R82.reuse, 0x2, P5 ;  /* 0x00000052100b7211 */ /* 0x080fe400028f16ff */
[----:B------:R-:W-:-:S02]  /*2730*/  LEA.HI.X.SX32 R57, R20, R82, 0x2, P2 ;  /* 0x0000005214397211 */ /* 0x000fc400010f16ff */
[----:B------:R-:W-:Y:S01]  /*2740*/  LEA.HI.X.SX32 R53, R4, R82, 0x2, P0 ;  /* 0x0000005204357211 */ /* 0x000fe200000f16ff */
[-C--:B------:R-:W-:Y:S01]  /*2750*/  IMAD R4, R84, R7.reuse, RZ ;  /* 0x0000000754047224 */ /* 0x080fe200078e02ff */
[----:B------:R-:W-:Y:S01]  /*2760*/  LEA R36, P5, R25, R80, 0x2 ;  /* 0x0000005019247211 */ /* 0x000fe200078a10ff */
[----:B------:R-:W-:Y:S01]  /*2770*/  IMAD R7, R86, R7, RZ ;  /* 0x0000000756077224 */ /* 0x000fe200078e02ff */
[----:B------:R-:W-:Y:S02]  /*2780*/  LEA.HI.X.SX32 R55, R17, R82, 0x2, P6 ;  /* 0x0000005211377211 */ /* 0x000fe400030f16ff */
[----:B------:R-:W-:Y:S02]  /*2790*/  LEA R22, P2, R39, R80, 0x2 ;  /* 0x0000005027167211 */ /* 0x000fe400078410ff */
[----:B------:R-:W-:Y:S02]  /*27a0*/  LEA.HI.X.SX32 R51, R21, R82, 0x2, P3 ;  /* 0x0000005215337211 */ /* 0x000fe400018f16ff */
[----:B------:R-:W-:-:S02]  /*27b0*/  LEA R28, P0, R18, R80, 0x2 ;  /* 0x00000050121c7211 */ /* 0x000fc400078010ff */
[-C--:B------:R-:W-:Y:S02]  /*27c0*/  LEA R30, P6, R31, R80.reuse, 0x2 ;  /* 0x000000501f1e7211 */ /* 0x080fe400078c10ff */
[----:B------:R-:W-:Y:S02]  /*27d0*/  LEA R24, P3, R41, R80, 0x2 ;  /* 0x0000005029187211 */ /* 0x000fe400078610ff */
[----:B------:R-:W-:Y:S02]  /*27e0*/  LEA.HI.X.SX32 R35, R23, R82, 0x2, P4 ;  /* 0x0000005217237211 */ /* 0x000fe400020f16ff */
[----:B------:R-:W-:Y:S02]  /*27f0*/  LEA R40, P4, R42, R80, 0x2 ;  /* 0x000000502a287211 */ /* 0x000fe400078810ff */
[-C--:B------:R-:W-:Y:S02]  /*2800*/  LEA.HI.X.SX32 R37, R25, R82.reuse, 0x2, P5 ;  /* 0x0000005219257211 */ /* 0x080fe400028f16ff */
[----:B------:R-:W-:-:S02]  /*2810*/  LEA.HI.X.SX32 R23, R39, R82, 0x2, P2 ;  /* 0x0000005227177211 */ /* 0x000fc400010f16ff */
[----:B------:R-:W-:Y:S02]  /*2820*/  LEA.HI.X.SX32 R29, R18, R82, 0x2, P0 ;  /* 0x00000052121d7211 */ /* 0x000fe400000f16ff */
[----:B------:R-:W-:Y:S02]  /*2830*/  LEA R66, P5, R43, R80, 0x2 ;  /* 0x000000502b427211 */ /* 0x000fe400078a10ff */
[----:B------:R-:W-:Y:S02]  /*2840*/  LEA.HI.X.SX32 R31, R31, R82, 0x2, P6 ;  /* 0x000000521f1f7211 */ /* 0x000fe400030f16ff */
[----:B------:R-:W-:Y:S02]  /*2850*/  LEA R16, P2, R61, R80, 0x2 ;  /* 0x000000503d107211 */ /* 0x000fe400078410ff */
[----:B------:R-:W-:Y:S02]  /*2860*/  LEA.HI.X.SX32 R25, R41, R82, 0x2, P3 ;  /* 0x0000005229197211 */ /* 0x000fe400018f16ff */
[----:B------:R-:W-:-:S02]  /*2870*/  LEA R44, P0, R32, R80, 0x2 ;  /* 0x00000050202c7211 */ /* 0x000fc400078010ff */
[-C--:B------:R-:W-:Y:S02]  /*2880*/  LEA R70, P6, R47, R80.reuse, 0x2 ;  /* 0x000000502f467211 */ /* 0x080fe400078c10ff */
[----:B------:R-:W-:Y:S02]  /*2890*/  LEA R60, P3, R69, R80, 0x2 ;  /* 0x00000050453c7211 */ /* 0x000fe400078610ff */
[----:B------:R-:W-:Y:S02]  /*28a0*/  LEA.HI.X.SX32 R41, R42, R82, 0x2, P4 ;  /* 0x000000522a297211 */ /* 0x000fe400020f16ff */
[-C--:B------:R-:W-:Y:S02]  /*28b0*/  LEA R46, P4, R72, R80.reuse, 0x2 ;  /* 0x00000050482e7211 */ /* 0x080fe400078810ff */
[----:B------:R-:W-:Y:S02]  /*28c0*/  LEA R12, P1, R19, R80, 0x2 ;  /* 0x00000050130c7211 */ /* 0x000fe400078210ff */
[----:B------:R-:W-:-:S02]  /*28d0*/  LEA.HI.X.SX32 R67, R43, R82, 0x2, P5 ;  /* 0x000000522b437211 */ /* 0x000fc400028f16ff */
[-C--:B------:R-:W-:Y:S02]  /*28e0*/  LEA.HI.X.SX32 R17, R61, R82.reuse, 0x2, P2 ;  /* 0x000000523d117211 */ /* 0x080fe400010f16ff */
[----:B------:R-:W-:Y:S02]  /*28f0*/  LEA.HI.X.SX32 R45, R32, R82, 0x2, P0 ;  /* 0x00000052202d7211 */ /* 0x000fe400000f16ff */
[----:B------:R-:W-:Y:S02]  /*2900*/  LEA R8, P5, R73, R80, 0x2 ;  /* 0x0000005049087211 */ /* 0x000fe400078a10ff */
[-C--:B------:R-:W-:Y:S02]  /*2910*/  LEA.HI.X.SX32 R71, R47, R82.reuse, 0x2, P6 ;  /* 0x000000522f477211 */ /* 0x080fe400030f16ff */
[----:B------:R-:W-:Y:S02]  /*2920*/  LEA.HI.X.SX32 R61, R69, R82, 0x2, P3 ;  /* 0x00000052453d7211 */ /* 0x000fe400018f16ff */
[----:B------:R-:W-:-:S02]  /*2930*/  LEA R62, P0, R58, R80, 0x2 ;  /* 0x000000503a3e7211 */ /* 0x000fc400078010ff */
[----:B------:R-:W-:Y:S02]  /*2940*/  LEA R20, P3, R78, R80, 0x2 ;  /* 0x000000504e147211 */ /* 0x000fe400078610ff */
[-C--:B------:R-:W-:Y:S02]  /*2950*/  LEA.HI.X.SX32 R47, R72, R82.reuse, 0x2, P4 ;  /* 0x00000052482f7211 */ /* 0x080fe400020f16ff */
[----:B------:R-:W-:Y:S02]  /*2960*/  LEA.HI.X.SX32 R13, R19, R82, 0x2, P1 ;  /* 0x00000052130d7211 */ /* 0x000fe400008f16ff */
[-C--:B------:R-:W-:Y:S02]  /*2970*/  LEA R18, P6, R74, R80.reuse, 0x2 ;  /* 0x000000504a127211 */ /* 0x080fe400078c10ff */
[-C--:B------:R-:W-:Y:S02]  /*2980*/  LEA R42, P4, R79, R80.reuse, 0x2 ;  /* 0x000000504f2a7211 */ /* 0x080fe400078810ff */
[----:B------:R-:W-:-:S02]  /*2990*/  LEA R48, P1, R33, R80, 0x2 ;  /* 0x0000005021307211 */ /* 0x000fc400078210ff */
[-C--:B------:R-:W-:Y:S01]  /*29a0*/  LEA.HI.X.SX32 R9, R73, R82.reuse, 0x2, P5 ;  /* 0x0000005249097211 */ /* 0x080fe200028f16ff */
[----:B------:R-:W-:Y:S01]  /*29b0*/  VIADD R73, R6, 0xffffffdf ;  /* 0xffffffdf06497836 */ /* 0x000fe20000000000 */
[-C--:B------:R-:W-:Y:S02]  /*29c0*/  LEA.HI.X.SX32 R63, R58, R82.reuse, 0x2, P0 ;  /* 0x000000523a3f7211 */ /* 0x080fe400000f16ff */
[----:B------:R-:W-:Y:S02]  /*29d0*/  LEA.HI.X.SX32 R21, R78, R82, 0x2, P3 ;  /* 0x000000524e157211 */ /* 0x000fe400018f16ff */
[----:B------:R-:W-:Y:S02]  /*29e0*/  ISETP.GE.U32.AND P5, PT, R81, 0x7fffffc0, PT ;  /* 0x7fffffc05100780c */ /* 0x000fe40003fa6070 */
[----:B------:R-:W-:Y:S02]  /*29f0*/  LEA R68, P0, R75, R80, 0x2 ;  /* 0x000000504b447211 */ /* 0x000fe400078010ff */
[----:B------:R-:W-:-:S02]  /*2a00*/  LEA.HI.X.SX32 R19, R74, R82, 0x2, P6 ;  /* 0x000000524a137211 */ /* 0x000fc400030f16ff */
[-C--:B------:R-:W-:Y:S01]  /*2a10*/  LEA.HI.X.SX32 R43, R79, R82.reuse, 0x2, P4 ;  /* 0x000000524f2b7211 */ /* 0x080fe200020f16ff */
[----:B------:R-:W-:Y:S01]  /*2a20*/  IMAD R79, R184, 0x21, RZ ;  /* 0x00000021b84f7824 */ /* 0x000fe200078e02ff */
[----:B------:R-:W-:Y:S02]  /*2a30*/  LEA R88, P3, R4, UR4, 0x2 ;  /* 0x0000000404587c11 */ /* 0x000fe4000f8610ff */
[----:B------:R-:W-:Y:S02]  /*2a40*/  LEA.HI.X.SX32 R49, R33, R82, 0x2, P1 ;  /* 0x0000005221317211 */ /* 0x000fe400008f16ff */
[----:B------:R-:W-:Y:S01]  /*2a50*/  ISETP.GE.U32.AND P6, PT, R83, 0x7fffffbf, PT ;  /* 0x7fffffbf5300780c */ /* 0x000fe20003fc6070 */
[----:B------:R-:W-:Y:S01]  /*2a60*/  IMAD R83, R184, 0x22, RZ ;  /* 0x00000022b8537824 */ /* 0x000fe200078e02ff */
[----:B------:R-:W-:Y:S02]  /*2a70*/  LEA R74, P4, R7, UR4, 0x2 ;  /* 0x00000004074a7c11 */ /* 0x000fe4000f8810ff */
[----:B------:R-:W-:-:S02]  /*2a80*/  LEA R38, P1, R59, R80, 0x2 ;  /* 0x000000503b267211 */ /* 0x000fc400078210ff */
[-C--:B------:R-:W-:Y:S02]  /*2a90*/  LEA.HI.X.SX32 R69, R75, R82.reuse, 0x2, P0 ;  /* 0x000000524b457211 */ /* 0x080fe400000f16ff */
[----:B------:R-:W-:Y:S01]  /*2aa0*/  LEA.HI.X.SX32 R89, R4, UR5, 0x2, P3 ;  /* 0x0000000504597c11 */ /* 0x000fe200098f16ff */
[----:B------:R-:W-:Y:S01]  /*2ab0*/  VIADD R4, R6, 0xffffffdd ;  /* 0xffffffdd06047836 */ /* 0x000fe20000000000 */
[----:B------:R-:W-:Y:S02]  /*2ac0*/  LEA.HI.X.SX32 R75, R7, UR5, 0x2, P4 ;  /* 0x00000005074b7c11 */ /* 0x000fe4000a0f16ff */
[----:B------:R-:W-:Y:S01]  /*2ad0*/  LEA.HI.X.SX32 R39, R59, R82, 0x2, P1 ;  /* 0x000000523b277211 */ /* 0x000fe200008f16ff */
[----:B------:R-:W-:Y:S01]  /*2ae0*/  IMAD.WIDE R224, R184, 0x4, R88 ;  /* 0x00000004b8e07825 */ /* 0x000fe200078e0258 */
[----:B------:R-:W-:Y:S01]  /*2af0*/  ISETP.GE.U32.AND P0, PT, R85, 0x7fffffbe, PT ;  /* 0x7fffffbe5500780c */ /* 0x000fe20003f06070 */
[----:B------:R-:W-:Y:S01]  /*2b00*/  @!PT LDS RZ, [RZ] ;  /* 0x00000000fffff984 */ /* 0x000fe20000000800 */
[----:B------:R-:W-:Y:S01]  /*2b10*/  @!PT LDS RZ, [RZ] ;  /* 0x00000000fffff984 */ /* 0x000fe20000000800 */
[----:B------:R-:W-:Y:S01]  /*2b20*/  @!PT LDS RZ, [RZ] ;  /* 0x00000000fffff984 */ /* 0x000fe20000000800 */
[----:B------:R-:W-:Y:S01]  /*2b30*/  LDGSTS.E [R243], desc[UR16][R88.64], !P5 ;  /* 0x0000000058f37fae */ /* 0x000fe2000e921850 */
[----:B------:R-:W-:Y:S01]  /*2b40*/  LEA R58, P1, R76, R80, 0x2 ;  /* 0x000000504c3a7211 */ /* 0x000fe200078210ff */
[----:B--2---:R-:W-:Y:S01]  /*2b50*/  IMAD.WIDE R188, R184, 0x4, R74 ;  /* 0x00000004b8bc7825 */ /* 0x004fe200078e024a */
[----:B------:R-:W-:Y:S01]  /*2b60*/  IADD3 R72, R6, -0x4, RZ ;  /* 0xfffffffc06487810 */ /* 0x000fe20007ffe0ff */
[----:B------:R-:W-:Y:S01]  /*2b70*/  LDGSTS.E [R243+0x4000], desc[UR16][R74.64], !P5 ;  /* 0x040000004af37fae */ /* 0x000fe2000e921850 */
[----:B------:R-:W-:Y:S01]  /*2b80*/  SHF.L.U32 R7, R184, 0x1, RZ ;  /* 0x00000001b8077819 */ /* 0x000fe200000006ff */
[--C-:B------:R-:W-:Y:S01]  /*2b90*/  IMAD.WIDE R86, R83, 0x4, R88.reuse ;  /* 0x0000000453567825 */ /* 0x100fe200078e0258 */
[----:B------:R-:W-:Y:S01]  /*2ba0*/  ISETP.GE.U32.AND P4, PT, R4, 0x7fffff9e, PT ;  /* 0x7fffff9e0400780c */ /* 0x000fe20003f86070 */
[----:B------:R-:W-:Y:S01]  /*2bb0*/  LDGSTS.E [R243+0x4], desc[UR16][R224.64], !P6 ;  /* 0x00004000e0f37fae */ /* 0x000fe2000f121850 */
[----:B------:R-:W-:Y:S01]  /*2bc0*/  LEA.HI.X.SX32 R59, R76, R82, 0x2, P1 ;  /* 0x000000524c3b7211 */ /* 0x000fe200008f16ff */
[----:B------:R-:W-:Y:S01]  /*2bd0*/  VIADD R4, R6, 0xfffffffb ;  /* 0xfffffffb06047836 */ /* 0x000fe20000000000 */
[----:B------:R-:W-:Y:S01]  /*2be0*/  ISETP.GE.U32.AND P1, PT, R72, 0x7fffffbd, PT ;  /* 0x7fffffbd4800780c */ /* 0x000fe20003f26070 */
[----:B------:R-:W-:Y:S01]  /*2bf0*/  IMAD.WIDE R190, R7, 0x4, R88 ;  /* 0x0000000407be7825 */ /* 0x000fe200078e0258 */
[----:B------:R-:W-:Y:S01]  /*2c00*/  LEA R32, P2, R77, R80, 0x2 ;  /* 0x000000504d207211 */ /* 0x000fe200078410ff */
[----:B------:R-:W-:Y:S01]  /*2c10*/  LDGSTS.E [R243+0x4004], desc[UR16][R188.64], !P6 ;  /* 0x04004000bcf37fae */ /* 0x000fe2000f121850 */
[----:B------:R-:W-:Y:S01]  /*2c20*/  ISETP.GE.U32.AND P6, PT, R4, 0x7fffffbc, PT ;  /* 0x7fffffbc0400780c */ /* 0x000fe20003fc6070 */
[----:B------:R-:W-:Y:S01]  /*2c30*/  IMAD.WIDE R192, R7, 0x4, R74 ;  /* 0x0000000407c07825 */ /* 0x000fe200078e024a */
[----:B------:R-:W-:Y:S01]  /*2c40*/  LEA.HI.X.SX32 R33, R77, R82, 0x2, P2 ;  /* 0x000000524d217211 */ /* 0x000fe200010f16ff */
[----:B------:R-:W-:Y:S01]  /*2c50*/  LDGSTS.E [R243+0x8], desc[UR16][R190.64], !P0 ;  /* 0x00008000bef37fae */ /* 0x000fe2000c121850 */
[C---:B------:R-:W-:Y:S01]  /*2c60*/  IADD3 R4, R6.reuse, -0x6, RZ ;  /* 0xfffffffa06047810 */ /* 0x040fe20007ffe0ff */
[----:B------:R-:W-:Y:S01]  /*2c70*/  VIADD R72, R6, 0xffffffde ;  /* 0xffffffde06487836 */ /* 0x000fe20000000000 */
[----:B------:R-:W-:Y:S01]  /*2c80*/  ISETP.GE.U32.AND P2, PT, R73, 0x7fffffa0, PT ;  /* 0x7fffffa04900780c */ /* 0x000fe20003f46070 */
[----:B------:R-:W-:Y:S01]  /*2c90*/  IMAD R7, R184, 0x3, RZ ;  /* 0x00000003b8077824 */ /* 0x000fe200078e02ff */
[----:B------:R-:W-:Y:S01]  /*2ca0*/  LDGSTS.E [R243+0x4008], desc[UR16][R192.64], !P0 ;  /* 0x04008000c0f37fae */ /* 0x000fe2000c121850 */
[----:B------:R-:W-:Y:S01]  /*2cb0*/  ISETP.GE.U32.AND P0, PT, R4, 0x7fffffbb, PT ;  /* 0x7fffffbb0400780c */ /* 0x000fe20003f06070 */
[----:B------:R-:W-:Y:S01]  /*2cc0*/  IMAD.SHL.U32 R77, R184, 0x20, RZ ;  /* 0x00000020b84d7824 */ /* 0x000fe200078e00ff */
[----:B------:R-:W-:Y:S01]  /*2cd0*/  ISETP.GE.U32.AND P3, PT, R72, 0x7fffff9f, PT ;  /* 0x7fffff9f4800780c */ /* 0x000fe20003f66070 */
[----:B------:R-:W-:-:S04]  /*2ce0*/  IMAD.WIDE R194, R7, 0x4, R88 ;  /* 0x0000000407c27825 */ /* 0x000fc800078e0258 */
[----:B------:R-:W-:Y:S01]  /*2cf0*/  IMAD.WIDE R220, R7, 0x4, R74 ;  /* 0x0000000407dc7825 */ /* 0x000fe200078e024a */
[----:B------:R-:W-:Y:S03]  /*2d00*/  LDGSTS.E [R243+0xc], desc[UR16][R194.64], !P1 ;  /* 0x0000c000c2f37fae */ /* 0x000fe6000c921850 */
[C---:B------:R-:W-:Y:S01]  /*2d10*/  VIADD R4, R6.reuse, 0xfffffff9 ;  /* 0xfffffff906047836 */ /* 0x040fe20000000000 */
[----:B------:R-:W-:Y:S01]  /*2d20*/  LDGSTS.E [R243+0x400c], desc[UR16][R220.64], !P1 ;  /* 0x0400c000dcf37fae */ /* 0x000fe2000c921850 */
[----:B------:R-:W-:Y:S02]  /*2d30*/  VIADD R72, R6, 0xffffffdc ;  /* 0xffffffdc06487836 */ /* 0x000fe40000000000 */
[C---:B------:R-:W-:Y:S01]  /*2d40*/  IMAD.WIDE R92, R77.reuse, 0x4, R88 ;  /* 0x000000044d5c7825 */ /* 0x040fe200078e0258 */
[----:B------:R-:W-:Y:S02]  /*2d50*/  ISETP.GE.U32.AND P1, PT, R4, 0x7fffffba, PT ;  /* 0x7fffffba0400780c */ /* 0x000fe40003f26070 */
[----:B------:R-:W-:Y:S01]  /*2d60*/  ISETP.GE.U32.AND P5, PT, R72, 0x7fffff9d, PT ;  /* 0x7fffff9d4800780c */ /* 0x000fe20003fa6070 */
[----:B------:R-:W-:Y:S01]  /*2d70*/  IMAD.WIDE R76, R77, 0x4, R74 ;  /* 0x000000044d4c7825 */ /* 0x000fe200078e024a */
[----:B------:R-:W-:Y:S03]  /*2d80*/  LDGSTS.E [R243+0x8000], desc[UR16][R92.64], !P2 ;  /* 0x080000005cf37fae */ /* 0x000fe6000d121850 */
[----:B------:R-:W-:Y:S01]  /*2d90*/  VIADD R4, R6, 0xfffffff8 ;  /* 0xfffffff806047836 */ /* 0x000fe20000000000 */
[----:B------:R-:W-:Y:S01]  /*2da0*/  LDGSTS.E [R243+0xc000], desc[UR16][R76.64], !P2 ;  /* 0x0c0000004cf37fae */ /* 0x000fe2000d121850 */
[----:B------:R-:W-:-:S03]  /*2db0*/  IMAD.WIDE R80, R79, 0x4, R88 ;  /* 0x000000044f507825 */ /* 0x000fc600078e0258 */
[----:B------:R-:W-:Y:S01]  /*2dc0*/  ISETP.GE.U32.AND P2, PT, R4, 0x7fffffb9, PT ;  /* 0x7fffffb90400780c */ /* 0x000fe20003f46070 */
[--C-:B------:R-:W-:Y:S01]  /*2dd0*/  IMAD.WIDE R78, R79, 0x4, R74.reuse ;  /* 0x000000044f4e7825 */ /* 0x100fe200078e024a */
[----:B------:R-:W-:Y:S01]  /*2de0*/  IADD3 R4, R6, -0x25, RZ ;  /* 0xffffffdb06047810 */ /* 0x000fe20007ffe0ff */
[----:B------:R-:W-:Y:S02]  /*2df0*/  LDGSTS.E [R243+0x8004], desc[UR16][R80.64], !P3 ;  /* 0x0800400050f37fae */ /* 0x000fe4000d921850 */
[----:B------:R-:W-:Y:S02]  /*2e00*/  IMAD.WIDE R82, R83, 0x4, R74 ;  /* 0x0000000453527825 */ /* 0x000fe400078e024a */
[----:B------:R-:W-:Y:S01]  /*2e10*/  LDGSTS.E [R243+0xc004], desc[UR16][R78.64], !P3 ;  /* 0x0c0040004ef37fae */ /* 0x000fe2000d921850 */
[----:B------:R-:W-:Y:S01]  /*2e20*/  ISETP.GE.U32.AND P3, PT, R4, 0x7fffff9c, PT ;  /* 0x7fffff9c0400780c */ /* 0x000fe20003f66070 */
[----:B------:R-:W-:Y:S02]  /*2e30*/  VIADD R7, R6, 0xffffffda ;  /* 0xffffffda06077836 */ /* 0x000fe40000000000 */
[----:B------:R-:W-:Y:S01]  /*2e40*/  IMAD R85, R184, 0x23, RZ ;  /* 0x00000023b8557824 */ /* 0x000fe200078e02ff */
[----:B------:R-:W-:Y:S01]  /*2e50*/  LDGSTS.E [R243+0x8008], desc[UR16][R86.64], !P4 ;  /* 0x0800800056f37fae */ /* 0x000fe2000e121850 */
[----:B------:R-:W-:-:S02]  /*2e60*/  VIADD R4, R6, 0xffffffd9 ;  /* 0xffffffd906047836 */ /* 0x000fc40000000000 */
[----:B------:R-:W-:Y:S01]  /*2e70*/  IMAD.WIDE R72, R85, 0x4, R88 ;  /* 0x0000000455487825 */ /* 0x000fe200078e0258 */
[----:B------:R-:W-:Y:S01]  /*2e80*/  LDGSTS.E [R243+0xc008], desc[UR16][R82.64], !P4 ;  /* 0x0c00800052f37fae */ /* 0x000fe2000e121850 */
[----:B------:R-:W-:Y:S02]  /*2e90*/  ISETP.GE.U32.AND P4, PT, R7, 0x7fffff9b, PT ;  /* 0x7fffff9b0700780c */ /* 0x000fe40003f86070 */
[----:B------:R-:W-:Y:S01]  /*2ea0*/  IMAD.WIDE R84, R85, 0x4, R74 ;  /* 0x0000000455547825 */ /* 0x000fe200078e024a */
[----:B------:R-:W-:Y:S03]  /*2eb0*/  LDGSTS.E [R243+0x800c], desc[UR16][R72.64], !P5 ;  /* 0x0800c00048f37fae */ /* 0x000fe6000e921850 */
[----:B------:R-:W-:Y:S01]  /*2ec0*/  IMAD.SHL.U32 R7, R184, 0x4, RZ ;  /* 0x00000004b8077824 */ /* 0x000fe200078e00ff */
[----:B------:R-:W-:Y:S01]  /*2ed0*/  LDGSTS.E [R243+0xc00c], desc[UR16][R84.64], !P5 ;  /* 0x0c00c00054f37fae */ /* 0x000fe2000e921850 */
[----:B------:R-:W-:Y:S01]  /*2ee0*/  ISETP.GE.U32.AND P5, PT, R4, 0x7fffff9a, PT ;  /* 0x7fffff9a0400780c */ /* 0x000fe20003fa6070 */
[----:B------:R-:W-:-:S02]  /*2ef0*/  VIADD R4, R6, 0xffffffd8 ;  /* 0xffffffd806047836 */ /* 0x000fc40000000000 */
[----:B------:R-:W-:-:S04]  /*2f00*/  IMAD.WIDE R154, R7, 0x4, R88 ;  /* 0x00000004079a7825 */ /* 0x000fc800078e0258 */
[----:B---3--:R-:W-:Y:S01]  /*2f10*/  IMAD.WIDE R152, R7, 0x4, R74 ;  /* 0x0000000407987825 */ /* 0x008fe200078e024a */
[----:B------:R2:W-:Y:S03]  /*2f20*/  LDGSTS.E [R244], desc[UR16][R154.64], !P6 ;  /* 0x000000009af47fae */ /* 0x0005e6000f121850 */
[----:B------:R-:W-:Y:S01]  /*2f30*/  IMAD R7, R184, 0x5, RZ ;  /* 0x00000005b8077824 */ /* 0x000fe200078e02ff */
[----:B------:R3:W-:Y:S01]  /*2f40*/  LDGSTS.E [R244+0x4000], desc[UR16][R152.64], !P6 ;  /* 0x0400000098f47fae */ /* 0x0007e2000f121850 */
[----:B------:R-:W-:Y:S01]  /*2f50*/  ISETP.GE.U32.AND P6, PT, R4, 0x7fffff99, PT ;  /* 0x7fffff990400780c */ /* 0x000fe20003fc6070 */
[----:B------:R-:W-:Y:S02]  /*2f60*/  VIADD R4, R6, 0xfffffff7 ;  /* 0xfffffff706047836 */ /* 0x000fe40000000000 */
[C---:B------:R-:W-:Y:S01]  /*2f70*/  IMAD.WIDE R158, R7.reuse, 0x4, R88 ;  /* 0x00000004079e7825 */ /* 0x040fe200078e0258 */
[----:B------:R2:W-:Y:S03]  /*2f80*/  STL.64 [R1+0xc8], R154 ;  /* 0x0000c89a01007387 */ /* 0x0005e60000100a00 */
[----:B------:R-:W-:Y:S01]  /*2f90*/  IMAD.WIDE R156, R7, 0x4, R74 ;  /* 0x00000004079c7825 */ /* 0x000fe200078e024a */
[----:B------:R3:W-:Y:S03]  /*2fa0*/  STL.64 [R1+0xc0], R152 ;  /* 0x0000c09801007387 */ /* 0x0007e60000100a00 */
[----:B------:R-:W-:Y:S01]  /*2fb0*/  IMAD R7, R184, 0x7, RZ ;  /* 0x00000007b8077824 */ /* 0x000fe200078e02ff */
[----:B------:R-:W-:Y:S01]  /*2fc0*/  LDGSTS.E [R244+0x4], desc[UR16][R158.64], !P0 ;  /* 0x000040009ef47fae */ /* 0x000fe2000c121850 */
[----:B------:R-:W-:-:S03]  /*2fd0*/  IMAD.WIDE R96, R95, 0x4, R88 ;  /* 0x000000045f607825 */ /* 0x000fc600078e0258 */
[----:B------:R-:W-:Y:S01]  /*2fe0*/  LDGSTS.E [R244+0x4004], desc[UR16][R156.64], !P0 ;  /* 0x040040009cf47fae */ /* 0x000fe2000c121850 */
[C---:B--2---:R-:W-:Y:S01]  /*2ff0*/  IMAD.WIDE R154, R91.reuse, 0x4, R88 ;  /* 0x000000045b9a7825 */ /* 0x044fe200078e0258 */
[----:B------:R-:W-:Y:S02]  /*3000*/  ISETP.GE.U32.AND P0, PT, R4, 0x7fffffb8, PT ;  /* 0x7fffffb80400780c */ /* 0x000fe40003f06070 */
[----:B------:R-:W-:Y:S01]  /*3010*/  STL.64 [R1+0xb8], R158 ;  /* 0x0000b89e01007387 */ /* 0x000fe20000100a00 */
[----:B---3--:R-:W-:-:S03]  /*3020*/  IMAD.WIDE R152, R91, 0x4, R74 ;  /* 0x000000045b987825 */ /* 0x008fc600078e024a */
[----:B------:R-:W-:Y:S01]  /*3030*/  STL.64 [R1+0xb0], R156 ;  /* 0x0000b09c01007387 */ /* 0x000fe20000100a00 */
[----:B------:R-:W-:Y:S02]  /*3040*/  VIADD R4, R6, 0xfffffff6 ;  /* 0xfffffff606047836 */ /* 0x000fe40000000000 */
[----:B------:R-:W-:Y:S01]  /*3050*/  IMAD R91, R184, 0x24, RZ ;  /* 0x00000024b85b7824 */ /* 0x000fe200078e02ff */
[----:B------:R2:W-:Y:S01]  /*3060*/  STL.64 [R1+0xa8], R154 ;  /* 0x0000a89a01007387 */ /* 0x0005e20000100a00 */
[----:B------:R-:W-:-:S03]  /*3070*/  IMAD.WIDE R94, R95, 0x4, R74 ;  /* 0x000000045f5e7825 */ /* 0x000fc600078e024a */
[----:B------:R2:W-:Y:S01]  /*3080*/  LDGSTS.E [R244+0x8], desc[UR16][R154.64], !P1 ;  /* 0x000080009af47fae */ /* 0x0005e2000c921850 */
[----:B------:R-:W-:-:S03]  /*3090*/  IMAD.WIDE R106, R91, 0x4, R88 ;  /* 0x000000045b6a7825 */ /* 0x000fc600078e0258 */
[----:B------:R3:W-:Y:S01]  /*30a0*/  STL.64 [R1+0xa0], R152 ;  /* 0x0000a09801007387 */ /* 0x0007e20000100a00 */
[----:B------:R-:W-:-:S03]  /*30b0*/  IMAD.WIDE R90, R91, 0x4, R74 ;  /* 0x000000045b5a7825 */ /* 0x000fc600078e024a */
[----:B------:R3:W-:Y:S01]  /*30c0*/  LDGSTS.E [R244+0x4008], desc[UR16][R152.64], !P1 ;  /* 0x0400800098f47fae */ /* 0x0007e2000c921850 */
[----:B------:R-:W-:Y:S01]  /*30d0*/  ISETP.GE.U32.AND P1, PT, R4, 0x7fffffb7, PT ;  /* 0x7fffffb70400780c */ /* 0x000fe20003f26070 */
[----:B------:R-:W-:Y:S01]  /*30e0*/  IMAD.WIDE R102, R99, 0x4, R88 ;  /* 0x0000000463667825 */ /* 0x000fe200078e0258 */
[----:B------:R-:W-:-:S03]  /*30f0*/  IADD3 R4, R6, -0xb, RZ ;  /* 0xfffffff506047810 */ /* 0x000fc60007ffe0ff */
[----:B--2---:R-:W-:-:S04]  /*3100*/  IMAD.WIDE R154, R7, 0x4, R88 ;  /* 0x00000004079a7825 */ /* 0x004fc800078e0258 */
[--C-:B------:R-:W-:Y:S01]  /*3110*/  IMAD.WIDE R98, R99, 0x4, R74.reuse ;  /* 0x0000000463627825 */ /* 0x100fe200078e024a */
[----:B------:R-:W-:Y:S03]  /*3120*/  LDGSTS.E [R244+0xc], desc[UR16][R154.64], !P2 ;  /* 0x0000c0009af47fae */ /* 0x000fe6000d121850 */
[----:B---3--:R-:W-:Y:S01]  /*3130*/  IMAD.WIDE R152, R7, 0x4, R74 ;  /* 0x0000000407987825 */ /* 0x008fe200078e024a */
[----:B------:R-:W-:Y:S03]  /*3140*/  STL.64 [R1+0x98], R154 ;  /* 0x0000989a01007387 */ /* 0x000fe60000100a00 */
[----:B------:R-:W-:Y:S01]  /*3150*/  VIADD R7, R6, 0xffffffd6 ;  /* 0xffffffd606077836 */ /* 0x000fe20000000000 */
[----:B------:R2:W-:Y:S01]  /*3160*/  LDGSTS.E [R244+0x400c], desc[UR16][R152.64], !P2 ;  /* 0x0400c00098f47fae */ /* 0x0005e2000d121850 */
[----:B------:R-:W-:Y:S01]  /*3170*/  ISETP.GE.U32.AND P2, PT, R4, 0x7fffffb6, PT ;  /* 0x7fffffb60400780c */ /* 0x000fe20003f46070 */
[----:B------:R-:W-:-:S02]  /*3180*/  VIADD R4, R6, 0xfffffff4 ;  /* 0xfffffff406047836 */ /* 0x000fc40000000000 */
[----:B------:R-:W-:Y:S01]  /*3190*/  LDGSTS.E [R244+0x8000], desc[UR16][R106.64], !P3 ;  /* 0x080000006af47fae */ /* 0x000fe2000d921850 */
[----:B------:R-:W-:-:S03]  /*31a0*/  IMAD.WIDE R238, R101, 0x4, R88 ;  /* 0x0000000465ee7825 */ /* 0x000fc600078e0258 */
[----:B------:R-:W-:Y:S01]  /*31b0*/  LDGSTS.E [R244+0xc000], desc[UR16][R90.64], !P3 ;  /* 0x0c0000005af47fae */ /* 0x000fe2000d921850 */
[----:B------:R-:W-:Y:S01]  /*31c0*/  ISETP.GE.U32.AND P3, PT, R4, 0x7fffffb5, PT ;  /* 0x7fffffb50400780c */ /* 0x000fe20003f66070 */
[----:B------:R-:W-:Y:S02]  /*31d0*/  VIADD R4, R6, 0xffffffd7 ;  /* 0xffffffd706047836 */ /* 0x000fe40000000000 */
[----:B------:R-:W-:Y:S01]  /*31e0*/  LDGSTS.E [R244+0x8004], desc[UR16][R96.64], !P4 ;  /* 0x0800400060f47fae */ /* 0x000fe2000e121850 */
[----:B------:R-:W-:-:S03]  /*31f0*/  IMAD.WIDE R100, R101, 0x4, R74 ;  /* 0x0000000465647825 */ /* 0x000fc600078e024a */
[----:B------:R-:W-:Y:S01]  /*3200*/  LDGSTS.E [R244+0xc004], desc[UR16][R94.64], !P4 ;  /* 0x0c0040005ef47fae */ /* 0x000fe2000e121850 */
[----:B------:R-:W-:Y:S01]  /*3210*/  ISETP.GE.U32.AND P4, PT, R4, 0x7fffff98, PT ;  /* 0x7fffff980400780c */ /* 0x000fe20003f86070 */
[----:B------:R-:W-:Y:S02]  /*3220*/  VIADD R4, R6, 0xffffffd5 ;  /* 0xffffffd506047836 */ /* 0x000fe40000000000 */
[----:B------:R-:W-:Y:S01]  /*3230*/  LDGSTS.E [R244+0x8008], desc[UR16][R102.64], !P5 ;  /* 0x0800800066f47fae */ /* 0x000fe2000e921850 */
[----:B------:R-:W-:-:S03]  /*3240*/  IMAD.WIDE R110, R109, 0x4, R88 ;  /* 0x000000046d6e7825 */ /* 0x000fc600078e0258 */
[----:B------:R2:W-:Y:S01]  /*3250*/  STL.64 [R1+0x90], R152 ;  /* 0x0000909801007387 */ /* 0x0005e20000100a00 */
[----:B------:R-:W-:-:S03]  /*3260*/  IMAD.WIDE R108, R109, 0x4, R74 ;  /* 0x000000046d6c7825 */ /* 0x000fc600078e024a */
[----:B------:R-:W-:Y:S01]  /*3270*/  LDGSTS.E [R244+0xc008], desc[UR16][R98.64], !P5 ;  /* 0x0c00800062f47fae */ /* 0x000fe2000e921850 */
[----:B------:R-:W-:Y:S01]  /*3280*/  ISETP.GE.U32.AND P5, PT, R7, 0x7fffff97, PT ;  /* 0x7fffff970700780c */ /* 0x000fe20003fa6070 */
[C---:B------:R-:W-:Y:S01]  /*3290*/  IMAD.WIDE R116, R113.reuse, 0x4, R88 ;  /* 0x0000000471747825 */ /* 0x040fe200078e0258 */
[----:B------:R-:W-:Y:S01]  /*32a0*/  SHF.L.U32 R7, R184, 0x3, RZ ;  /* 0x00000003b8077819 */ /* 0x000fe200000006ff */
[----:B------:R-:W-:Y:S02]  /*32b0*/  LDGSTS.E [R244+0x800c], desc[UR16][R238.64], !P6 ;  /* 0x0800c000eef47fae */ /* 0x000fe4000f121850 */
[----:B------:R-:W-:Y:S01]  /*32c0*/  IMAD.WIDE R112, R113, 0x4, R74 ;  /* 0x0000000471707825 */ /* 0x000fe200078e024a */
[----:B--2---:R-:W-:Y:S01]  /*32d0*/  LOP3.LUT R152, R2, 0x20, RZ, 0x3c, !PT ;  /* 0x0000002002987812 */ /* 0x004fe200078e3cff */
[----:B------:R-:W-:Y:S02]  /*32e0*/  LDGSTS.E [R244+0xc00c], desc[UR16][R100.64], !P6 ;  /* 0x0c00c00064f47fae */ /* 0x000fe4000f121850 */
[----:B------:R-:W-:Y:S01]  /*32f0*/  IMAD.WIDE R154, R7, 0x4, R88 ;  /* 0x00000004079a7825 */ /* 0x000fe200078e0258 */
[----:B------:R-:W-:Y:S01]  /*3300*/  ISETP.GE.U32.AND P6, PT, R4, 0x7fffff96, PT ;  /* 0x7fffff960400780c */ /* 0x000fe20003fc6070 */
[----:B------:R2:W-:Y:S02]  /*3310*/  STL [R1+0x540], R152 ;  /* 0x0005409801007387 */ /* 0x0005e40000100800 */
[----:B------:R-:W-:-:S02]  /*3320*/  VIADD R245, R152, UR8 ;  /* 0x0000000898f57c36 */ /* 0x000fc40008000000 */
[----:B------:R-:W-:Y:S01]  /*3330*/  VIADD R4, R6, 0xffffffd4 ;  /* 0xffffffd406047836 */ /* 0x000fe20000000000 */
[----:B------:R-:W-:Y:S01]  /*3340*/  STL.64 [R1+0x5b0], R238 ;  /* 0x0005b0ee01007387 */ /* 0x000fe20000100a00 */
[----:B------:R-:W-:-:S03]  /*3350*/  IMAD.WIDE R236, R115, 0x4, R88 ;  /* 0x0000000473ec7825 */ /* 0x000fc600078e0258 */
[----:B------:R3:W-:Y:S01]  /*3360*/  LDGSTS.E [R245], desc[UR16][R154.64], !P0 ;  /* 0x000000009af57fae */ /* 0x0007e2000c121850 */
[----:B------:R-:W-:-:S03]  /*3370*/  IMAD.WIDE R114, R115, 0x4, R74 ;  /* 0x0000000473727825 */ /* 0x000fc600078e024a */
[----:B------:R3:W-:Y:S01]  /*3380*/  STL.64 [R1+0x88], R154 ;  /* 0x0000889a01007387 */ /* 0x0007e20000100a00 */
[----:B--2---:R-:W-:-:S04]  /*3390*/  IMAD.WIDE R152, R7, 0x4, R74 ;  /* 0x0000000407987825 */ /* 0x004fc800078e024a */
[----:B------:R-:W-:Y:S01]  /*33a0*/  IMAD R7, R184, 0x9, RZ ;  /* 0x00000009b8077824 */ /* 0x000fe200078e02ff */
[----:B------:R2:W-:Y:S01]  /*33b0*/  LDGSTS.E [R245+0x4000], desc[UR16][R152.64], !P0 ;  /* 0x0400000098f57fae */ /* 0x0005e2000c121850 */
[----:B------:R-:W-:Y:S01]  /*33c0*/  ISETP.GE.U32.AND P0, PT, R4, 0x7fffff95, PT ;  /* 0x7fffff950400780c */ /* 0x000fe20003f06070 */
[--C-:B------:R-:W-:Y:S01]  /*33d0*/  IMAD.WIDE R124, R123, 0x4, R88.reuse ;  /* 0x000000047b7c7825 */ /* 0x100fe200078e0258 */
[----:B------:R-:W-:Y:S01]  /*33e0*/  IADD3 R4, R6, -0xd, RZ ;  /* 0xfffffff306047810 */ /* 0x000fe20007ffe0ff */
[----:B------:R2:W-:Y:S02]  /*33f0*/  STL.64 [R1+0x80], R152 ;  /* 0x0000809801007387 */ /* 0x0005e40000100a00 */
[----:B------:R-:W-:-:S04]  /*3400*/  IMAD.WIDE R158, R7, 0x4, R88 ;  /* 0x00000004079e7825 */ /* 0x000fc800078e0258 */
[----:B------:R-:W-:Y:S01]  /*3410*/  IMAD.WIDE R156, R7, 0x4, R74 ;  /* 0x00000004079c7825 */ /* 0x000fe200078e024a */
[----:B------:R-:W-:Y:S03]  /*3420*/  LDGSTS.E [R245+0x4], desc[UR16][R158.64], !P1 ;  /* 0x000040009ef57fae */ /* 0x000fe6000c921850 */
[C---:B---3--:R-:W-:Y:S01]  /*3430*/  IMAD.WIDE R154, R105.reuse, 0x4, R88 ;  /* 0x00000004699a7825 */ /* 0x048fe200078e0258 */
[----:B------:R-:W-:Y:S01]  /*3440*/  LDGSTS.E [R245+0x4004], desc[UR16][R156.64], !P1 ;  /* 0x040040009cf57fae */ /* 0x000fe2000c921850 */
[----:B------:R-:W-:Y:S02]  /*3450*/  ISETP.GE.U32.AND P1, PT, R4, 0x7fffffb4, PT ;  /* 0x7fffffb40400780c */ /* 0x000fe40003f26070 */
[----:B--2---:R-:W-:Y:S01]  /*3460*/  IMAD.WIDE R152, R105, 0x4, R74 ;  /* 0x0000000469987825 */ /* 0x004fe200078e024a */
[----:B------:R-:W-:Y:S03]  /*3470*/  STL.64 [R1+0x78], R158 ;  /* 0x0000789e01007387 */ /* 0x000fe60000100a00 */
[----:B------:R-:W-:Y:S01]  /*3480*/  VIADD R4, R6, 0xfffffff2 ;  /* 0xfffffff206047836 */ /* 0x000fe20000000000 */
[----:B------:R-:W-:Y:S01]  /*3490*/  STL.64 [R1+0x70], R156 ;  /* 0x0000709c01007387 */ /* 0x000fe20000100a00 */
[----:B------:R-:W-:-:S02]  /*34a0*/  IMAD R7, R184, 0xb, RZ ;  /* 0x0000000bb8077824 */ /* 0x000fc400078e02ff */
        /* <DEDUP_REMOVED lines=9> */
[----:B------:R-:W-:Y:S02]  /*3540*/  VIADD R4, R6, 0xfffffff1 ;  /* 0xfffffff106047836 */ /* 0x000fe40000000000 */
[----:B--2---:R-:W-:-:S04]  /*3550*/  IMAD.WIDE R154, R7, 0x4, R88 ;  /* 0x00000004079a7825 */ /* 0x004fc800078e0258 */
[----:B------:R-:W-:Y:S01]  /*3560*/  IMAD.WIDE R130, R127, 0x4, R88 ;  /* 0x000000047f827825 */ /* 0x000fe200078e0258 */
        /* <DEDUP_REMOVED lines=11> */
[C---:B------:R-:W-:Y:S01]  /*3620*/  IMAD.WIDE R234, R129.reuse, 0x4, R88 ;  /* 0x0000000481ea7825 */ /* 0x040fe200078e0258 */
[----:B------:R-:W-:Y:S01]  /*3630*/  IADD3 R4, R6, -0x2d, RZ ;  /* 0xffffffd306047810 */ /* 0x000fe20007ffe0ff */
[----:B------:R-:W-:Y:S02]  /*3640*/  LDGSTS.E [R245+0x8004], desc[UR16][R110.64], !P5 ;  /* 0x080040006ef57fae */ /* 0x000fe4000e921850 */
[----:B------:R-:W-:Y:S02]  /*3650*/  IMAD.WIDE R128, R129, 0x4, R74 ;  /* 0x0000000481807825 */ /* 0x000fe400078e024a */
[----:B------:R-:W-:Y:S01]  /*3660*/  LDGSTS.E [R245+0xc004], desc[UR16][R108.64], !P5 ;  /* 0x0c0040006cf57fae */ /* 0x000fe2000e921850 */
[----:B------:R-:W-:Y:S01]  /*3670*/  ISETP.GE.U32.AND P5, PT, R4, 0x7fffff94, PT ;  /* 0x7fffff940400780c */ /* 0x000fe20003fa6070 */
[----:B------:R-:W-:-:S02]  /*3680*/  VIADD R4, R6, 0xffffffd1 ;  /* 0xffffffd106047836 */ /* 0x000fc40000000000 */
[----:B------:R-:W-:Y:S01]  /*3690*/  LDGSTS.E [R245+0x8008], desc[UR16][R116.64], !P6 ;  /* 0x0800800074f57fae */ /* 0x000fe2000f121850 */
[----:B------:R-:W-:-:S03]  /*36a0*/  IMAD.WIDE R250, R133, 0x4, R88 ;  /* 0x0000000485fa7825 */ /* 0x000fc600078e0258 */
[----:B------:R2:W-:Y:S01]  /*36b0*/  STL.64 [R1+0x50], R152 ;  /* 0x0000509801007387 */ /* 0x0005e20000100a00 */
[----:B------:R-:W-:-:S03]  /*36c0*/  IMAD.WIDE R132, R133, 0x4, R74 ;  /* 0x0000000485847825 */ /* 0x000fc600078e024a */
[----:B------:R-:W-:Y:S01]  /*36d0*/  LDGSTS.E [R245+0xc008], desc[UR16][R112.64], !P6 ;  /* 0x0c00800070f57fae */ /* 0x000fe2000f121850 */
[----:B------:R-:W-:Y:S01]  /*36e0*/  ISETP.GE.U32.AND P6, PT, R7, 0x7fffff93, PT ;  /* 0x7fffff930700780c */ /* 0x000fe20003fc6070 */
[----:B------:R-:W-:Y:S02]  /*36f0*/  IMAD R7, R184, 0xc, RZ ;  /* 0x0000000cb8077824 */ /* 0x000fe400078e02ff */
[----:B------:R3:W-:Y:S01]  /*3700*/  LDGSTS.E [R245+0x800c], desc[UR16][R236.64], !P0 ;  /* 0x0800c000ecf57fae */ /* 0x0007e2000c121850 */
[----:B------:R-:W-:Y:S01]  /*3710*/  IMAD.WIDE R138, R135, 0x4, R88 ;  /* 0x00000004878a7825 */ /* 0x000fe200078e0258 */
[----:B--2---:R-:W-:-:S03]  /*3720*/  LOP3.LUT R152, R2, 0x30, RZ, 0x3c, !PT ;  /* 0x0000003002987812 */ /* 0x004fc600078e3cff */
[----:B------:R-:W-:Y:S01]  /*3730*/  IMAD.WIDE R154, R7, 0x4, R88 ;  /* 0x00000004079a7825 */ /* 0x000fe200078e0258 */
[----:B------:R-:W-:Y:S01]  /*3740*/  LDGSTS.E [R245+0xc00c], desc[UR16][R114.64], !P0 ;  /* 0x0c00c00072f57fae */ /* 0x000fe2000c121850 */
[----:B------:R-:W-:Y:S02]  /*3750*/  ISETP.GE.U32.AND P0, PT, R4, 0x7fffff92, PT ;  /* 0x7fffff920400780c */ /* 0x000fe40003f06070 */
[----:B------:R-:W-:Y:S01]  /*3760*/  VIADD R246, R152, UR8 ;  /* 0x0000000898f67c36 */ /* 0x000fe20008000000 */
[----:B------:R2:W-:Y:S01]  /*3770*/  STL [R1+0x53c], R152 ;  /* 0x00053c9801007387 */ /* 0x0005e20000100800 */
[----:B------:R-:W-:Y:S01]  /*3780*/  IADD3 R4, R6, -0x30, RZ ;  /* 0xffffffd006047810 */ /* 0x000fe20007ffe0ff */
[----:B------:R-:W-:Y:S02]  /*3790*/  IMAD.WIDE R134, R135, 0x4, R74 ;  /* 0x0000000487867825 */ /* 0x000fe400078e024a */
[----:B------:R4:W-:Y:S02]  /*37a0*/  LDGSTS.E [R246], desc[UR16][R154.64], !P1 ;  /* 0x000000009af67fae */ /* 0x0009e4000c921850 */
[----:B------:R-:W-:-:S02]  /*37b0*/  IMAD.WIDE R162, R137, 0x4, R88 ;  /* 0x0000000489a27825 */ /* 0x000fc400078e0258 */
[----:B------:R3:W-:Y:S02]  /*37c0*/  STL.64 [R1+0x5a0], R236 ;  /* 0x0005a0ec01007387 */ /* 0x0007e40000100a00 */
[----:B--2---:R-:W-:Y:S02]  /*37d0*/  IMAD.WIDE R152, R7, 0x4, R74 ;  /* 0x0000000407987825 */ /* 0x004fe400078e024a */
[----:B------:R4:W-:Y:S02]  /*37e0*/  STL.64 [R1+0x48], R154 ;  /* 0x0000489a01007387 */ /* 0x0009e40000100a00 */
[----:B------:R-:W-:Y:S02]  /*37f0*/  IMAD R7, R184, 0xd, RZ ;  /* 0x0000000db8077824 */ /* 0x000fe400078e02ff */
[----:B------:R2:W-:Y:S01]  /*3800*/  LDGSTS.E [R246+0x4000], desc[UR16][R152.64], !P1 ;  /* 0x0400000098f67fae */ /* 0x0005e2000c921850 */
[----:B------:R-:W-:Y:S01]  /*3810*/  ISETP.GE.U32.AND P1, PT, R4, 0x7fffff91, PT ;  /* 0x7fffff910400780c */ /* 0x000fe20003f26070 */
[----:B------:R-:W-:-:S02]  /*3820*/  IMAD.WIDE R158, R7, 0x4, R88 ;  /* 0x00000004079e7825 */ /* 0x000fc400078e0258 */
[----:B------:R2:W-:Y:S01]  /*3830*/  STL.64 [R1+0x40], R152 ;  /* 0x0000409801007387 */ /* 0x0005e20000100a00 */
[----:B---3--:R-:W-:Y:S01]  /*3840*/  MOV R237, R193 ;  /* 0x000000c100ed7202 */ /* 0x008fe20000000f00 */
[----:B------:R-:W-:Y:S02]  /*3850*/  IMAD.WIDE R156, R7, 0x4, R74 ;  /* 0x00000004079c7825 */ /* 0x000fe400078e024a */
[----:B------:R-:W-:Y:S02]  /*3860*/  LDGSTS.E [R246+0x4], desc[UR16][R158.64], !P2 ;  /* 0x000040009ef67fae */ /* 0x000fe4000d121850 */
[----:B------:R-:W-:Y:S02]  /*3870*/  VIADD R4, R6, 0xffffffef ;  /* 0xffffffef06047836 */ /* 0x000fe40000000000 */
[C---:B----4-:R-:W-:Y:S01]  /*3880*/  IMAD.WIDE R154, R119.reuse, 0x4, R88 ;  /* 0x00000004779a7825 */ /* 0x050fe200078e0258 */
[----:B------:R-:W-:Y:S02]  /*3890*/  LDGSTS.E [R246+0x4004], desc[UR16][R156.64], !P2 ;  /* 0x040040009cf67fae */ /* 0x000fe4000d121850 */
[----:B------:R-:W-:Y:S01]  /*38a0*/  ISETP.GE.U32.AND P2, PT, R4, 0x7fffffb0, PT ;  /* 0x7fffffb00400780c */ /* 0x000fe20003f46070 */
        /* <DEDUP_REMOVED lines=18> */
[--C-:B---3--:R-:W-:Y:S01]  /*39d0*/  IMAD.WIDE R152, R7, 0x4, R74.reuse ;  /* 0x0000000407987825 */ /* 0x108fe200078e024a */
[----:B------:R-:W-:Y:S03]  /*39e0*/  STL.64 [R1+0x18], R154 ;  /* 0x0000189a01007387 */ /* 0x000fe60000100a00 */
[----:B------:R-:W-:Y:S01]  /*39f0*/  VIADD R7, R6, 0xffffffce ;  /* 0xffffffce06077836 */ /* 0x000fe20000000000 */
[----:B------:R2:W-:Y:S01]  /*3a00*/  LDGSTS.E [R246+0x400c], desc[UR16][R152.64], !P4 ;  /* 0x0400c00098f67fae */ /* 0x0005e2000e121850 */
[----:B------:R-:W-:Y:S01]  /*3a10*/  ISETP.GE.U32.AND P4, PT, R4, 0x7fffffae, PT ;  /* 0x7fffffae0400780c */ /* 0x000fe20003f86070 */
[----:B------:R-:W-:Y:S01]  /*3a20*/  IMAD.WIDE R140, R141, 0x4, R74 ;  /* 0x000000048d8c7825 */ /* 0x000fe200078e024a */
[----:B------:R-:W-:Y:S01]  /*3a30*/  IADD3 R4, R6, -0x14, RZ ;  /* 0xffffffec06047810 */ /* 0x000fe20007ffe0ff */
[----:B------:R-:W-:Y:S02]  /*3a40*/  LDGSTS.E [R246+0x8000], desc[UR16][R142.64], !P5 ;  /* 0x080000008ef67fae */ /* 0x000fe4000e921850 */
[----:B------:R-:W-:-:S02]  /*3a50*/  IMAD.WIDE R146, R145, 0x4, R88 ;  /* 0x0000000491927825 */ /* 0x000fc400078e0258 */
[----:B------:R-:W-:Y:S01]  /*3a60*/  LDGSTS.E [R246+0xc000], desc[UR16][R118.64], !P5 ;  /* 0x0c00000076f67fae */ /* 0x000fe2000e921850 */
[----:B------:R-:W-:Y:S01]  /*3a70*/  ISETP.GE.U32.AND P5, PT, R4, 0x7fffffad, PT ;  /* 0x7fffffad0400780c */ /* 0x000fe20003fa6070 */
[----:B------:R-:W-:Y:S02]  /*3a80*/  VIADD R4, R6, 0xffffffcf ;  /* 0xffffffcf06047836 */ /* 0x000fe40000000000 */
        /* <DEDUP_REMOVED lines=8> */
[----:B------:R2:W-:Y:S02]  /*3b10*/  STL.64 [R1+0x10], R152 ;  /* 0x0000109801007387 */ /* 0x0005e40000100a00 */
[----:B------:R-:W-:-:S02]  /*3b20*/  IMAD R156, R184, 0x15, RZ ;  /* 0x00000015b89c7824 */ /* 0x000fc400078e02ff */
[----:B------:R-:W-:Y:S01]  /*3b30*/  LDGSTS.E [R246+0xc008], desc[UR16][R126.64], !P0 ;  /* 0x0c0080007ef67fae */ /* 0x000fe2000c121850 */
[----:B------:R-:W-:Y:S01]  /*3b40*/  ISETP.GE.U32.AND P0, PT, R7, 0x7fffff8f, PT ;  /* 0x7fffff8f0700780c */ /* 0x000fe20003f06070 */
[----:B------:R-:W-:Y:S02]  /*3b50*/  IMAD.SHL.U32 R7, R184, 0x10, RZ ;  /* 0x00000010b8077824 */ /* 0x000fe400078e00ff */
[----:B------:R-:W-:Y:S01]  /*3b60*/  LDGSTS.E [R246+0x800c], desc[UR16][R234.64], !P1 ;  /* 0x0800c000eaf67fae */ /* 0x000fe2000c921850 */
[----:B------:R-:W-:Y:S01]  /*3b70*/  IMAD.WIDE R186, R156, 0x4, R88 ;  /* 0x000000049cba7825 */ /* 0x000fe200078e0258 */
[----:B--2---:R-:W-:-:S03]  /*3b80*/  LOP3.LUT R152, R2, 0x40, RZ, 0x3c, !PT ;  /* 0x0000004002987812 */ /* 0x004fc600078e3cff */
[C---:B------:R-:W-:Y:S01]  /*3b90*/  IMAD.WIDE R154, R7.reuse, 0x4, R88 ;  /* 0x00000004079a7825 */ /* 0x040fe200078e0258 */
[----:B------:R-:W-:Y:S01]  /*3ba0*/  LDGSTS.E [R246+0xc00c], desc[UR16][R128.64], !P1 ;  /* 0x0c00c00080f67fae */ /* 0x000fe2000c921850 */
[----:B------:R-:W-:Y:S02]  /*3bb0*/  ISETP.GE.U32.AND P1, PT, R4, 0x7fffff8e, PT ;  /* 0x7fffff8e0400780c */ /* 0x000fe40003f26070 */
[----:B------:R-:W-:Y:S01]  /*3bc0*/  VIADD R242, R152, UR8 ;  /* 0x0000000898f27c36 */ /* 0x000fe20008000000 */
[----:B------:R2:W-:Y:S01]  /*3bd0*/  STL [R1+0x538], R152 ;  /* 0x0005389801007387 */ /* 0x0005e20000100800 */
[----:B------:R-:W-:Y:S02]  /*3be0*/  VIADD R4, R6, 0xffffffcc ;  /* 0xffffffcc06047836 */ /* 0x000fe40000000000 */
[----:B------:R-:W-:Y:S01]  /*3bf0*/  IMAD.WIDE R156, R156, 0x4, R74 ;  /* 0x000000049c9c7825 */ /* 0x000fe200078e024a */
[----:B------:R3:W-:Y:S03]  /*3c00*/  LDGSTS.E [R242], desc[UR16][R154.64], !P2 ;  /* 0x000000009af27fae */ /* 0x0007e6000d121850 */
[----:B------:R-:W-:Y:S01]  /*3c10*/  IMAD.WIDE R218, R160, 0x4, R88 ;  /* 0x00000004a0da7825 */ /* 0x000fe200078e0258 */
[----:B------:R-:W-:Y:S03]  /*3c20*/  STL.64 [R1+0x568], R234 ;  /* 0x000568ea01007387 */ /* 0x000fe60000100a00 */
[----:B--2---:R-:W-:Y:S01]  /*3c30*/  IMAD.WIDE R152, R7, 0x4, R74 ;  /* 0x0000000407987825 */ /* 0x004fe200078e024a */
[----:B------:R3:W-:Y:S01]  /*3c40*/  STL.64 [R1+0x8], R154 ;  /* 0x0000089a01007387 */ /* 0x0007e20000100a00 */
[----:B------:R-:W-:-:S02]  /*3c50*/  IADD3 R7, R6, -0x36, RZ ;  /* 0xffffffca06077810 */ /* 0x000fc40007ffe0ff */
[----:B------:R-:W-:Y:S01]  /*3c60*/  IMAD.WIDE R160, R160, 0x4, R74 ;  /* 0x00000004a0a07825 */ /* 0x000fe200078e024a */
[----:B------:R2:W-:Y:S01]  /*3c70*/  LDGSTS.E [R242+0x4000], desc[UR16][R152.64], !P2 ;  /* 0x0400000098f27fae */ /* 0x0005e2000d121850 */
[----:B------:R-:W-:Y:S02]  /*3c80*/  ISETP.GE.U32.AND P2, PT, R4, 0x7fffff8d, PT ;  /* 0x7fffff8d0400780c */ /* 0x000fe40003f46070 */
[----:B------:R-:W-:Y:S01]  /*3c90*/  VIADD R4, R6, 0xffffffeb ;  /* 0xffffffeb06047836 */ /* 0x000fe20000000000 */
[----:B------:R-:W-:Y:S01]  /*3ca0*/  LDGSTS.E [R242+0x4], desc[UR16][R250.64], !P3 ;  /* 0x00004000faf27fae */ /* 0x000fe2000d921850 */
[----:B------:R-:W-:-:S03]  /*3cb0*/  IMAD.WIDE R166, R164, 0x4, R88 ;  /* 0x00000004a4a67825 */ /* 0x000fc600078e0258 */
[----:B------:R-:W-:Y:S01]  /*3cc0*/  LDGSTS.E [R242+0x4004], desc[UR16][R132.64], !P3 ;  /* 0x0400400084f27fae */ /* 0x000fe2000d921850 */
[----:B------:R-:W-:Y:S01]  /*3cd0*/  ISETP.GE.U32.AND P3, PT, R4, 0x7fffffac, PT ;  /* 0x7fffffac0400780c */ /* 0x000fe20003f66070 */
[----:B---3--:R-:W-:Y:S01]  /*3ce0*/  IMAD R155, R184, 0x14, RZ ;  /* 0x00000014b89b7824 */ /* 0x008fe200078e02ff */
[----:B------:R-:W-:Y:S01]  /*3cf0*/  IADD3 R4, R6, -0x16, RZ ;  /* 0xffffffea06047810 */ /* 0x000fe20007ffe0ff */
[----:B------:R-:W-:Y:S01]  /*3d00*/  LDGSTS.E [R242+0x8], desc[UR16][R138.64], !P4 ;  /* 0x000080008af27fae */ /* 0x000fe2000e121850 */
[----:B------:R-:W-:Y:S01]  /*3d10*/  LOP3.LUT R154, R2, 0x50, RZ, 0x3c, !PT ;  /* 0x00000050029a7812 */ /* 0x000fe200078e3cff */
[----:B------:R-:W-:Y:S02]  /*3d20*/  IMAD.WIDE R158, R155, 0x4, R88 ;  /* 0x000000049b9e7825 */ /* 0x000fe400078e0258 */
[----:B------:R-:W-:Y:S01]  /*3d30*/  LDGSTS.E [R242+0x4008], desc[UR16][R134.64], !P4 ;  /* 0x0400800086f27fae */ /* 0x000fe2000e121850 */
[----:B------:R-:W-:Y:S01]  /*3d40*/  ISETP.GE.U32.AND P4, PT, R4, 0x7fffffab, PT ;  /* 0x7fffffab0400780c */ /* 0x000fe20003f86070 */
[----:B------:R-:W-:-:S02]  /*3d50*/  VIADD R4, R6, 0xffffffe9 ;  /* 0xffffffe906047836 */ /* 0x000fc40000000000 */
[----:B------:R-:W-:Y:S01]  /*3d60*/  LDGSTS.E [R242+0xc], desc[UR16][R162.64], !P5 ;  /* 0x0000c000a2f27fae */ /* 0x000fe2000e921850 */
[----:B------:R-:W-:Y:S02]  /*3d70*/  VIADD R247, R154, UR8 ;  /* 0x000000089af77c36 */ /* 0x000fe40008000000 */
[----:B------:R-:W-:Y:S01]  /*3d80*/  IMAD.WIDE R164, R164, 0x4, R74 ;  /* 0x00000004a4a47825 */ /* 0x000fe200078e024a */
[----:B------:R-:W-:Y:S01]  /*3d90*/  LDGSTS.E [R242+0x400c], desc[UR16][R136.64], !P5 ;  /* 0x0400c00088f27fae */ /* 0x000fe2000e921850 */
[----:B------:R-:W-:Y:S02]  /*3da0*/  ISETP.GE.U32.AND P5, PT, R4, 0x7fffffaa, PT ;  /* 0x7fffffaa0400780c */ /* 0x000fe40003fa6070 */
[----:B------:R-:W-:Y:S01]  /*3db0*/  VIADD R4, R6, 0xffffffe8 ;  /* 0xffffffe806047836 */ /* 0x000fe20000000000 */
[----:B------:R3:W-:Y:S01]  /*3dc0*/  LDGSTS.E [R242+0x8000], desc[UR16][R170.64], !P6 ;  /* 0x08000000aaf27fae */ /* 0x0007e2000f121850 */
[----:B------:R-:W-:-:S03]  /*3dd0*/  IMAD.WIDE R230, R168, 0x4, R88 ;  /* 0x00000004a8e67825 */ /* 0x000fc600078e0258 */
[----:B------:R-:W-:Y:S01]  /*3de0*/  LDGSTS.E [R242+0xc000], desc[UR16][R140.64], !P6 ;  /* 0x0c0000008cf27fae */ /* 0x000fe2000f121850 */
[----:B------:R-:W-:Y:S01]  /*3df0*/  ISETP.GE.U32.AND P6, PT, R4, 0x7fffffa9, PT ;  /* 0x7fffffa90400780c */ /* 0x000fe20003fc6070 */
[----:B------:R-:W-:Y:S02]  /*3e00*/  VIADD R4, R6, 0xffffffcb ;  /* 0xffffffcb06047836 */ /* 0x000fe40000000000 */
[----:B------:R2:W-:Y:S01]  /*3e10*/  STL.64 [R1], R152 ;  /* 0x0000009801007387 */ /* 0x0005e20000100a00 */
[----:B------:R-:W-:-:S03]  /*3e20*/  IMAD.WIDE R168, R168, 0x4, R74 ;  /* 0x00000004a8a87825 */ /* 0x000fc600078e024a */
[----:B------:R-:W-:Y:S01]  /*3e30*/  LDGSTS.E [R242+0x8004], desc[UR16][R146.64], !P0 ;  /* 0x0800400092f27fae */ /* 0x000fe2000c121850 */
[----:B------:R-:W-:-:S03]  /*3e40*/  IMAD.WIDE R174, R172, 0x4, R88 ;  /* 0x00000004acae7825 */ /* 0x000fc600078e0258 */
[----:B------:R-:W-:Y:S01]  /*3e50*/  LDGSTS.E [R242+0xc004], desc[UR16][R144.64], !P0 ;  /* 0x0c00400090f27fae */ /* 0x000fe2000c121850 */
[----:B------:R-:W-:Y:S01]  /*3e60*/  ISETP.GE.U32.AND P0, PT, R4, 0x7fffff8c, PT ;  /* 0x7fffff8c0400780c */ /* 0x000fe20003f06070 */
[----:B------:R-:W-:Y:S02]  /*3e70*/  VIADD R4, R6, 0xffffffc9 ;  /* 0xffffffc906047836 */ /* 0x000fe40000000000 */
[C---:B--2---:R-:W-:Y:S01]  /*3e80*/  IMAD.WIDE R152, R149.reuse, 0x4, R88 ;  /* 0x0000000495987825 */ /* 0x044fe200078e0258 */
[----:B------:R-:W-:Y:S03]  /*3e90*/  STL.64 [R1+0x558], R250 ;  /* 0x000558fa01007387 */ /* 0x000fe60000100a00 */
[--C-:B------:R-:W-:Y:S01]  /*3ea0*/  IMAD.WIDE R148, R149, 0x4, R74.reuse ;  /* 0x0000000495947825 */ /* 0x100fe200078e024a */
[----:B------:R-:W-:Y:S03]  /*3eb0*/  STL.64 [R1+0x560], R162 ;  /* 0x000560a201007387 */ /* 0x000fe60000100a00 */
[----:B------:R-:W-:Y:S01]  /*3ec0*/  IMAD.WIDE R172, R172, 0x4, R74 ;  /* 0x00000004acac7825 */ /* 0x000fe200078e024a */
[----:B------:R2:W-:Y:S03]  /*3ed0*/  LDGSTS.E [R242+0x8008], desc[UR16][R152.64], !P1 ;  /* 0x0800800098f27fae */ /* 0x0005e6000c921850 */
[C---:B------:R-:W-:Y:S01]  /*3ee0*/  IMAD.WIDE R222, R176.reuse, 0x4, R88 ;  /* 0x00000004b0de7825 */ /* 0x040fe200078e0258 */
[----:B------:R3:W-:Y:S03]  /*3ef0*/  STL.64 [R1+0x570], R170 ;  /* 0x000570aa01007387 */ /* 0x0007e60000100a00 */
[----:B------:R-:W-:Y:S01]  /*3f00*/  IMAD.WIDE R176, R176, 0x4, R74 ;  /* 0x00000004b0b07825 */ /* 0x000fe200078e024a */
[----:B------:R-:W-:Y:S01]  /*3f10*/  LDGSTS.E [R242+0xc008], desc[UR16][R148.64], !P1 ;  /* 0x0c00800094f27fae */ /* 0x000fe2000c921850 */
[----:B------:R-:W-:-:S02]  /*3f20*/  ISETP.GE.U32.AND P1, PT, R7, 0x7fffff8b, PT ;  /* 0x7fffff8b0700780c */ /* 0x000fc40003f26070 */
[----:B------:R-:W-:Y:S01]  /*3f30*/  IMAD.WIDE R178, R180, 0x4, R88 ;  /* 0x00000004b4b27825 */ /* 0x000fe200078e0258 */
[----:B------:R2:W-:Y:S01]  /*3f40*/  STL.64 [R1+0x578], R152 ;  /* 0x0005789801007387 */ /* 0x0005e20000100a00 */
[----:B------:R-:W-:Y:S02]  /*3f50*/  IADD3 R7, R6, -0x39, RZ ;  /* 0xffffffc706077810 */ /* 0x000fe40007ffe0ff */
[----:B------:R-:W-:Y:S01]  /*3f60*/  IMAD.WIDE R180, R180, 0x4, R74 ;  /* 0x00000004b4b47825 */ /* 0x000fe200078e024a */
[----:B------:R-:W-:Y:S01]  /*3f70*/  LDGSTS.E [R242+0x800c], desc[UR16][R232.64], !P2 ;  /* 0x0800c000e8f27fae */ /* 0x000fe2000d121850 */
[----:B---3--:R-:W-:Y:S02]  /*3f80*/  MOV R171, R183 ;  /* 0x000000b700ab7202 */ /* 0x008fe40000000f00 */
[----:B------:R-:W-:Y:S01]  /*3f90*/  IMAD.MOV.U32 R236, RZ, RZ, R192 ;  /* 0x000000ffffec7224 */ /* 0x000fe200078e00c0 */
[----:B------:R3:W-:Y:S01]  /*3fa0*/  STL [R1+0x534], R154 ;  /* 0x0005349a01007387 */ /* 0x0007e20000100800 */
[----:B------:R-:W-:Y:S01]  /*3fb0*/  IMAD.MOV.U32 R234, RZ, RZ, R190 ;  /* 0x000000ffffea7224 */ /* 0x000fe200078e00be */
[----:B------:R-:W-:Y:S01]  /*3fc0*/  MOV R162, R224 ;  /* 0x000000e000a27202 */ /* 0x000fe20000000f00 */
[----:B------:R-:W-:Y:S01]  /*3fd0*/  IMAD.WIDE R192, R182, 0x4, R88 ;  /* 0x00000004b6c07825 */ /* 0x000fe200078e0258 */
[----:B------:R-:W-:Y:S01]  /*3fe0*/  LDGSTS.E [R242+0xc00c], desc[UR16][R150.64], !P2 ;  /* 0x0c00c00096f27fae */ /* 0x000fe2000d121850 */
[----:B------:R-:W-:-:S02]  /*3ff0*/  ISETP.GE.U32.AND P2, PT, R4, 0x7fffff8a, PT ;  /* 0x7fffff8a0400780c */ /* 0x000fc40003f46070 */
[----:B------:R-:W-:Y:S01]  /*4000*/  VIADD R4, R6, 0xffffffc8 ;  /* 0xffffffc806047836 */ /* 0x000fe20000000000 */
[----:B------:R-:W-:Y:S01]  /*4010*/  LDGSTS.E [R247], desc[UR16][R158.64], !P3 ;  /* 0x000000009ef77fae */ /* 0x000fe2000d921850 */
[C---:B--2---:R-:W-:Y:S01]  /*4020*/  LOP3.LUT R152, R2.reuse, 0x60, RZ, 0x3c, !PT ;  /* 0x0000006002987812 */ /* 0x044fe200078e3cff */
[--C-:B---3--:R-:W-:Y:S01]  /*4030*/  IMAD.WIDE R154, R155, 0x4, R74.reuse ;  /* 0x000000049b9a7825 */ /* 0x108fe200078e024a */
[----:B------:R-:W-:Y:S01]  /*4040*/  LOP3.LUT R153, R2, 0x70, RZ, 0x3c, !PT ;  /* 0x0000007002997812 */ /* 0x000fe200078e3cff */
[----:B------:R-:W-:Y:S01]  /*4050*/  STL.64 [R1+0x580], R232 ;  /* 0x000580e801007387 */ /* 0x000fe20000100a00 */
[----:B------:R-:W-:Y:S01]  /*4060*/  MOV R170, R188 ;  /* 0x000000bc00aa7202 */ /* 0x000fe20000000f00 */
[----:B------:R-:W-:Y:S02]  /*4070*/  VIADD R248, R152, UR8 ;  /* 0x0000000898f87c36 */ /* 0x000fe40008000000 */
[----:B------:R2:W-:Y:S01]  /*4080*/  LDGSTS.E [R247+0x4000], desc[UR16][R154.64], !P3 ;  /* 0x040000009af77fae */ /* 0x0005e2000d921850 */
[----:B------:R-:W-:Y:S01]  /*4090*/  ISETP.GE.U32.AND P3, PT, R4, 0x7fffff89, PT ;  /* 0x7fffff890400780c */ /* 0x000fe20003f66070 */
[----:B------:R-:W-:Y:S01]  /*40a0*/  IMAD.WIDE R182, R182, 0x4, R74 ;  /* 0x00000004b6b67825 */ /* 0x000fe200078e024a */
[----:B------:R-:W-:Y:S01]  /*40b0*/  IADD3 R4, R6, -0x19, RZ ;  /* 0xffffffe706047810 */ /* 0x000fe20007ffe0ff */
[----:B------:R-:W-:Y:S02]  /*40c0*/  LDGSTS.E [R247+0x4], desc[UR16][R186.64], !P4 ;  /* 0x00004000baf77fae */ /* 0x000fe4000e121850 */
[----:B------:R-:W-:-:S02]  /*40d0*/  IMAD R190, R184, 0x19, RZ ;  /* 0x00000019b8be7824 */ /* 0x000fc400078e02ff */
[----:B------:R-:W-:Y:S01]  /*40e0*/  LDGSTS.E [R247+0x4004], desc[UR16][R156.64], !P4 ;  /* 0x040040009cf77fae */ /* 0x000fe2000e121850 */
[----:B------:R-:W-:Y:S01]  /*40f0*/  ISETP.GE.U32.AND P4, PT, R4, 0x7fffffa8, PT ;  /* 0x7fffffa80400780c */ /* 0x000fe20003f86070 */
[----:B------:R-:W-:Y:S02]  /*4100*/  VIADD R4, R6, 0xffffffe6 ;  /* 0xffffffe606047836 */ /* 0x000fe40000000000 */
[----:B------:R-:W-:Y:S01]  /*4110*/  LDGSTS.E [R247+0x8], desc[UR16][R218.64], !P5 ;  /* 0x00008000daf77fae */ /* 0x000fe2000e921850 */
[----:B------:R-:W-:Y:S02]  /*4120*/  IMAD.MOV.U32 R235, RZ, RZ, R191 ;  /* 0x000000ffffeb7224 */ /* 0x000fe400078e00bf */
[----:B------:R-:W-:Y:S01]  /*4130*/  IMAD.WIDE R228, R190, 0x4, R88 ;  /* 0x00000004bee47825 */ /* 0x000fe200078e0258 */
[----:B------:R-:W-:Y:S01]  /*4140*/  LDGSTS.E [R247+0x4008], desc[UR16][R160.64], !P5 ;  /* 0x04008000a0f77fae */ /* 0x000fe2000e921850 */
[----:B------:R-:W-:Y:S02]  /*4150*/  ISETP.GE.U32.AND P5, PT, R4, 0x7fffffa7, PT ;  /* 0x7fffffa70400780c */ /* 0x000fe40003fa6070 */
[----:B------:R-:W-:Y:S01]  /*4160*/  VIADD R4, R6, 0xffffffe5 ;  /* 0xffffffe506047836 */ /* 0x000fe20000000000 */
        /* <DEDUP_REMOVED lines=14> */
[----:B------:R-:W-:Y:S01]  /*4250*/  IMAD.MOV.U32 R238, RZ, RZ, R194 ;  /* 0x000000ffffee7224 */ /* 0x000fe200078e00c2 */
[----:B------:R-:W-:Y:S01]  /*4260*/  IADD3 R7, R6, -0x3d, RZ ;  /* 0xffffffc306077810 */ /* 0x000fe20007ffe0ff */
        /* <DEDUP_REMOVED lines=11> */
[----:B------:R-:W-:Y:S01]  /*4320*/  LDGSTS.E [R248], desc[UR16][R192.64], !P4 ;  /* 0x00000000c0f87fae */ /* 0x000fe2000e121850 */
[----:B------:R-:W-:-:S03]  /*4330*/  IMAD.WIDE R196, R208, 0x4, R88 ;  /* 0x00000004d0c47825 */ /* 0x000fc600078e0258 */
[----:B------:R-:W-:Y:S01]  /*4340*/  LDGSTS.E [R248+0x4000], desc[UR16][R182.64], !P4 ;  /* 0x04000000b6f87fae */ /* 0x000fe2000e121850 */
[----:B------:R-:W-:Y:S01]  /*4350*/  ISETP.GE.U32.AND P4, PT, R4, 0x7fffff85, PT ;  /* 0x7fffff850400780c */ /* 0x000fe20003f86070 */
[----:B------:R-:W-:Y:S01]  /*4360*/  IMAD.WIDE R208, R208, 0x4, R74 ;  /* 0x00000004d0d07825 */ /* 0x000fe200078e024a */
        /* <DEDUP_REMOVED lines=24> */
[----:B------:R-:W-:Y:S01]  /*44f0*/  IMAD.WIDE R214, R214, 0x4, R74 ;  /* 0x00000004d6d67825 */ /* 0x000fe200078e024a */
[----:B------:R-:W-:Y:S02]  /*4500*/  ISETP.GE.U32.AND P2, PT, R7, 0x7fffff84, PT ;  /* 0x7fffff840700780c */ /* 0x000fe40003f46070 */
[----:B------:R-:W-:Y:S01]  /*4510*/  LDGSTS.E [R248+0x8008], desc[UR16][R200.64], !P3 ;  /* 0x08008000c8f87fae */ /* 0x000fe2000d921850 */
[----:B------:R-:W-:Y:S02]  /*4520*/  IMAD.MOV.U32 R163, RZ, RZ, R225 ;  /* 0x000000ffffa37224 */ /* 0x000fe400078e00e1 */
[----:B------:R-:W-:Y:S01]  /*4530*/  VIADD R241, R153, UR8 ;  /* 0x0000000899f17c36 */ /* 0x000fe20008000000 */
[----:B------:R-:W-:Y:S01]  /*4540*/  STL.64 [R1+0x588], R158 ;  /* 0x0005889e01007387 */ /* 0x000fe20000100a00 */
[----:B------:R-:W-:-:S03]  /*4550*/  IMAD.WIDE R224, R216, 0x4, R88 ;  /* 0x00000004d8e07825 */ /* 0x000fc600078e0258 */
[----:B------:R-:W-:Y:S01]  /*4560*/  LDGSTS.E [R248+0xc008], desc[UR16][R212.64], !P3 ;  /* 0x0c008000d4f87fae */ /* 0x000fe2000d921850 */
[----:B------:R-:W-:Y:S01]  /*4570*/  ISETP.GE.U32.AND P3, PT, R4, 0x7fffff83, PT ;  /* 0x7fffff830400780c */ /* 0x000fe20003f66070 */
[----:B------:R-:W-:Y:S02]  /*4580*/  VIADD R4, R6, 0xffffffc0 ;  /* 0xffffffc006047836 */ /* 0x000fe40000000000 */
[----:B------:R2:W-:Y:S01]  /*4590*/  STL.64 [R1+0x590], R154 ;  /* 0x0005909a01007387 */ /* 0x0005e20000100a00 */
[----:B------:R-:W-:-:S03]  /*45a0*/  IMAD.WIDE R216, R216, 0x4, R74 ;  /* 0x00000004d8d87825 */ /* 0x000fc600078e024a */
[----:B------:R-:W-:Y:S01]  /*45b0*/  STL.64 [R1+0x598], R186 ;  /* 0x000598ba01007387 */ /* 0x000fe20000100a00 */
[----:B------:R-:W-:Y:S02]  /*45c0*/  IMAD R7, R184, 0x1d, RZ ;  /* 0x0000001db8077824 */ /* 0x000fe400078e02ff */
[----:B------:R-:W-:Y:S01]  /*45d0*/  IMAD.MOV.U32 R250, RZ, RZ, R234 ;  /* 0x000000fffffa7224 */ /* 0x000fe200078e00ea */
[----:B------:R-:W-:Y:S01]  /*45e0*/  STL.64 [R1+0x5a8], R156 ;  /* 0x0005a89c01007387 */ /* 0x000fe20000100a00 */
[----:B------:R-:W-:Y:S01]  /*45f0*/  IMAD.MOV.U32 R251, RZ, RZ, R235 ;  /* 0x000000fffffb7224 */ /* 0x000fe200078e00eb */
[----:B------:R-:W-:Y:S01]  /*4600*/  MOV R234, R236 ;  /* 0x000000ec00ea7202 */ /* 0x000fe20000000f00 */
[----:B------:R-:W-:Y:S01]  /*4610*/  IMAD.MOV.U32 R235, RZ, RZ, R237 ;  /* 0x000000ffffeb7224 */ /* 0x000fe200078e00ed */
[----:B------:R3:W-:Y:S01]  /*4620*/  STL [R1+0x530], R152 ;  /* 0x0005309801007387 */ /* 0x0007e20000100800 */
[----:B------:R-:W-:Y:S01]  /*4630*/  IMAD.MOV.U32 R236, RZ, RZ, R238 ;  /* 0x000000ffffec7224 */ /* 0x000fe200078e00ee */
[----:B--2---:R-:W2:Y:S01]  /*4640*/  LDC R154, c[0x0][0x230] ;  /* 0x00008c00ff9a7b82 */ /* 0x004ea20000000800 */
[----:B------:R-:W-:Y:S01]  /*4650*/  IMAD.MOV.U32 R237, RZ, RZ, R239 ;  /* 0x000000ffffed7224 */ /* 0x000fe200078e00ef */
[----:B------:R-:W-:Y:S01]  /*4660*/  LDGSTS.E [R248+0x800c], desc[UR16][R202.64], !P4 ;  /* 0x0800c000caf87fae */ /* 0x000fe2000e121850 */
[----:B------:R-:W-:-:S02]  /*4670*/  IMAD.MOV.U32 R238, RZ, RZ, R220 ;  /* 0x000000ffffee7224 */ /* 0x000fc400078e00dc */
[----:B------:R-:W-:Y:S01]  /*4680*/  IMAD.MOV.U32 R239, RZ, RZ, R221 ;  /* 0x000000ffffef7224 */ /* 0x000fe200078e00dd */
[----:B------:R-:W-:Y:S01]  /*4690*/  LDGSTS.E [R248+0xc00c], desc[UR16][R214.64], !P4 ;  /* 0x0c00c000d6f87fae */ /* 0x000fe2000e121850 */
[----:B------:R-:W-:Y:S01]  /*46a0*/  ISETP.GE.AND P4, PT, R252, R4, PT ;  /* 0x00000004fc00720c */ /* 0x000fe20003f86270 */
[----:B------:R-:W-:Y:S01]  /*46b0*/  IMAD.WIDE R220, R7, 0x4, R88 ;  /* 0x0000000407dc7825 */ /* 0x000fe200078e0258 */
[----:B---3--:R-:W-:Y:S01]  /*46c0*/  IADD3 R152, R6, 0x3f, RZ ;  /* 0x0000003f06987810 */ /* 0x008fe20007ffe0ff */
[----:B------:R-:W-:Y:S02]  /*46d0*/  LDGSTS.E [R241], desc[UR16][R224.64], !P5 ;  /* 0x00000000e0f17fae */ /* 0x000fe4000e921850 */
[----:B------:R-:W-:Y:S02]  /*46e0*/  IMAD.MOV.U32 R233, RZ, RZ, R171 ;  /* 0x000000ffffe97224 */ /* 0x000fe400078e00ab */
[----:B------:R-:W-:Y:S01]  /*46f0*/  LDGSTS.E [R241+0x4000], desc[UR16][R216.64], !P5 ;  /* 0x04000000d8f17fae */ /* 0x000fe2000e921850 */
[----:B------:R-:W-:Y:S01]  /*4700*/  ISETP.GT.AND P5, PT, R152, 0x3f, PT ;  /* 0x0000003f9800780c */ /* 0x000fe20003fa4270 */
[----:B------:R-:W-:-:S02]  /*4710*/  IMAD.MOV.U32 R171, RZ, RZ, R189 ;  /* 0x000000ffffab7224 */ /* 0x000fc400078e00bd */
[----:B------:R3:W-:Y:S01]  /*4720*/  STL.64 [R1+0x550], R2 ;  /* 0x0005500201007387 */ /* 0x0007e20000100a00 */
[----:B------:R-:W-:-:S03]  /*4730*/  IMAD.MOV.U32 R232, RZ, RZ, R170 ;  /* 0x000000ffffe87224 */ /* 0x000fc600078e00aa */
[----:B------:R-:W-:Y:S04]  /*4740*/  STL [R1+0x528], R153 ;  /* 0x0005289901007387 */ /* 0x000fe80000100800 */
[----:B------:R4:W-:Y:S01]  /*4750*/  STL [R1+0x518], R152 ;  /* 0x0005189801007387 */ /* 0x0009e20000100800 */
[----:B---3--:R-:W-:Y:S01]  /*4760*/  IMAD.WIDE R2, R7, 0x4, R74 ;  /* 0x0000000407027825 */ /* 0x008fe200078e024a */
[----:B------:R-:W-:Y:S02]  /*4770*/  SEL R7, RZ, 0x4, P4 ;  /* 0x00000004ff077807 */ /* 0x000fe40002000000 */
[----:B------:R-:W-:Y:S01]  /*4780*/  LDGSTS.E [R241+0x4], desc[UR16][R220.64], !P6 ;  /* 0x00004000dcf17fae */ /* 0x000fe2000f121850 */
[----:B------:R-:W-:Y:S02]  /*4790*/  ISETP.GE.AND P4, PT, R252, R6, PT ;  /* 0x00000006fc00720c */ /* 0x000fe40003f86270 */
[----:B------:R-:W-:Y:S01]  /*47a0*/  SEL R6, RZ, 0x4, !P5 ;  /* 0x00000004ff067807 */ /* 0x000fe20006800000 */
[----:B------:R-:W3:Y:S01]  /*47b0*/  LDC R252, c[0x0][0x230] ;  /* 0x00008c00fffc7b82 */ /* 0x000ee20000000800 */
[----:B------:R-:W-:Y:S01]  /*47c0*/  ISETP.GE.U32.AND P5, PT, R4, 0x7fffff81, PT ;  /* 0x7fffff810400780c */ /* 0x000fe20003fa6070 */
[----:B------:R-:W-:Y:S01]  /*47d0*/  IMAD R4, R184, 0x1e, RZ ;  /* 0x0000001eb8047824 */ /* 0x000fe200078e02ff */
[----:B------:R-:W-:Y:S01]  /*47e0*/  SEL R6, R6, RZ, !P4 ;  /* 0x000000ff06067207 */ /* 0x000fe20006000000 */
[----:B------:R1:W-:Y:S01]  /*47f0*/  STL.64 [R1+0x148], R2 ;  /* 0x0001480201007387 */ /* 0x0003e20000100a00 */
[----:B------:R-:W-:Y:S01]  /*4800*/  ISETP.GT.AND P4, PT, R152, 0x7f, PT ;  /* 0x0000007f9800780c */ /* 0x000fe20003f84270 */
[----:B----4-:R-:W-:-:S02]  /*4810*/  IMAD.WIDE R152, R4, 0x4, R88 ;  /* 0x0000000404987825 */ /* 0x010fc400078e0258 */
[----:B------:R1:W-:Y:S01]  /*4820*/  LDGSTS.E [R241+0x4004], desc[UR16][R2.64], !P6 ;  /* 0x0400400002f17fae */ /* 0x0003e2000f121850 */
[----:B------:R-:W-:Y:S01]  /*4830*/  ISETP.GE.U32.AND P6, PT, R240, 0x7fffff82, PT ;  /* 0x7fffff82f000780c */ /* 0x000fe20003fc6070 */
[----:B------:R-:W-:Y:S02]  /*4840*/  IMAD R240, R184, 0x1f, RZ ;  /* 0x0000001fb8f07824 */ /* 0x000fe400078e02ff */
[----:B------:R4:W-:Y:S04]  /*4850*/  STL.64 [R1+0x1a0], R152 ;  /* 0x0001a09801007387 */ /* 0x0009e80000100a00 */
[----:B------:R4:W-:Y:S01]  /*4860*/  LDGSTS.E [R241+0x8], desc[UR16][R152.64], !P0 ;  /* 0x0000800098f17fae */ /* 0x0009e2000c121850 */
[----:B-1----:R-:W-:Y:S01]  /*4870*/  IMAD.WIDE R2, R4, 0x4, R74 ;  /* 0x0000000404027825 */ /* 0x002fe200078e024a */
[----:B------:R-:W-:-:S02]  /*4880*/  SEL R4, R7, RZ, P4 ;  /* 0x000000ff07047207 */ /* 0x000fc40002000000 */
[----:B------:R-:W-:Y:S01]  /*4890*/  ISETP.NE.U32.AND P4, PT, R6, RZ, PT ;  /* 0x000000ff0600720c */ /* 0x000fe20003f85070 */
[----:B------:R-:W1:Y:S01]  /*48a0*/  LDC R7, c[0x0][0x230] ;  /* 0x00008c00ff077b82 */ /* 0x000e620000000800 */
[----:B------:R2:W-:Y:S01]  /*48b0*/  STL.64 [R1+0x1d0], R2 ;  /* 0x0001d00201007387 */ /* 0x0005e20000100a00 */
[----:B------:R-:W-:Y:S01]  /*48c0*/  IADD3 R6, R249, -0x41, RZ ;  /* 0xffffffbff9067810 */ /* 0x000fe20007ffe0ff */
[--C-:B----4-:R-:W-:Y:S02]  /*48d0*/  IMAD.WIDE R152, R240, 0x4, R88.reuse ;  /* 0x00000004f0987825 */ /* 0x110fe400078e0258 */
[----:B------:R2:W-:Y:S01]  /*48e0*/  LDGSTS.E [R241+0x4008], desc[UR16][R2.64], !P0 ;  /* 0x0400800002f17fae */ /* 0x0005e2000c121850 */
[----:B------:R-:W-:Y:S01]  /*48f0*/  ISETP.NE.U32.AND P0, PT, R4, RZ, PT ;  /* 0x000000ff0400720c */ /* 0x000fe20003f05070 */
[----:B------:R-:W-:Y:S02]  /*4900*/  IMAD R4, R184, 0x3c, RZ ;  /* 0x0000003cb8047824 */ /* 0x000fe400078e02ff */
[----:B------:R4:W-:Y:S01]  /*4910*/  LDGSTS.E [R241+0xc], desc[UR16][R152.64], !P1 ;  /* 0x0000c00098f17fae */ /* 0x0009e2000c921850 */
[----:B------:R-:W4:Y:S01]  /*4920*/  LDC R249, c[0x0][0x230] ;  /* 0x00008c00fff97b82 */ /* 0x000f220000000800 */
[----:B------:R-:W-:-:S02]  /*4930*/  IMAD.WIDE R158, R4, 0x4, R88 ;  /* 0x00000004049e7825 */ /* 0x000fc400078e0258 */
[----:B------:R4:W-:Y:S02]  /*4940*/  STL.64 [R1+0x1a8], R152 ;  /* 0x0001a89801007387 */ /* 0x0009e40000100a00 */
[----:B------:R-:W-:-:S04]  /*4950*/  IMAD.WIDE R156, R4, 0x4, R74 ;  /* 0x00000004049c7825 */ /* 0x000fc800078e024a */
[----:B--2---:R-:W-:Y:S02]  /*4960*/  IMAD.WIDE R2, R240, 0x4, R74 ;  /* 0x00000004f0027825 */ /* 0x004fe400078e024a */
[----:B------:R-:W2:Y:S02]  /*4970*/  LDC R240, c[0x0][0x230] ;  /* 0x00008c00fff07b82 */ /* 0x000ea40000000800 */
[----:B---3--:R-:W-:Y:S01]  /*4980*/  VIADD R4, R252, 0xffffffbe ;  /* 0xffffffbefc047836 */ /* 0x008fe20000000000 */
[----:B------:R3:W-:Y:S01]  /*4990*/  LDGSTS.E [R241+0x400c], desc[UR16][R2.64], !P1 ;  /* 0x0400c00002f17fae */ /* 0x0007e2000c921850 */
[----:B------:R-:W-:Y:S01]  /*49a0*/  ISETP.GE.U32.AND P1, PT, R6, 0x7fffff80, PT ;  /* 0x7fffff800600780c */ /* 0x000fe20003f26070 */
[----:B------:R-:W-:Y:S02]  /*49b0*/  IMAD R6, R184, 0x3d, RZ ;  /* 0x0000003db8067824 */ /* 0x000fe400078e02ff */
[----:B------:R3:W-:Y:S01]  /*49c0*/  STL.64 [R1+0x1d8], R2 ;  /* 0x0001d80201007387 */ /* 0x0007e20000100a00 */
[----:B-1----:R-:W-:Y:S01]  /*49d0*/  VIADD R7, R7, 0xffffffbc ;  /* 0xffffffbc07077836 */ /* 0x002fe20000000000 */
[----:B------:R-:W1:Y:S01]  /*49e0*/  LDC R252, c[0x0][0x230] ;  /* 0x00008c00fffc7b82 */ /* 0x000e620000000800 */
[----:B----4-:R-:W-:Y:S01]  /*49f0*/  IMAD.WIDE R152, R6, 0x4, R88 ;  /* 0x0000000406987825 */ /* 0x010fe200078e0258 */
[----:B------:R4:W-:Y:S01]  /*4a00*/  LDGSTS.E [R241+0x8000], desc[UR16][R158.64], !P2 ;  /* 0x080000009ef17fae */ /* 0x0009e2000d121850 */
[----:B------:R-:W-:-:S03]  /*4a10*/  IADD3 R249, R249, -0x46, RZ ;  /* 0xffffffbaf9f97810 */ /* 0x000fc60007ffe0ff */
[----:B------:R2:W-:Y:S01]  /*4a20*/  LDGSTS.E [R241+0xc000], desc[UR16][R156.64], !P2 ;  /* 0x0c0000009cf17fae */ /* 0x0005e2000d121850 */
[----:B------:R-:W-:Y:S01]  /*4a30*/  ISETP.GE.U32.AND P2, PT, R4, 0x7fffff7f, PT ;  /* 0x7fffff7f0400780c */ /* 0x000fe20003f46070 */
[----:B------:R-:W-:Y:S02]  /*4a40*/  IMAD R4, R184, 0x3e, RZ ;  /* 0x0000003eb8047824 */ /* 0x000fe400078e02ff */
[----:B---3--:R-:W-:Y:S01]  /*4a50*/  IMAD.WIDE R2, R6, 0x4, R74 ;  /* 0x0000000406027825 */ /* 0x008fe200078e024a */
[----:B------:R3:W-:Y:S03]  /*4a60*/  LDGSTS.E [R241+0x8004], desc[UR16][R152.64], !P3 ;  /* 0x0800400098f17fae */ /* 0x0007e6000d921850 */
[----:B------:R-:W-:Y:S01]  /*4a70*/  VIADD R6, R154, 0xffffffbd ;  /* 0xffffffbd9a067836 */ /* 0x000fe20000000000 */
[----:B------:R3:W-:Y:S01]  /*4a80*/  LDGSTS.E [R241+0xc004], desc[UR16][R2.64], !P3 ;  /* 0x0c00400002f17fae */ /* 0x0007e2000d921850 */
[----:B------:R-:W-:-:S03]  /*4a90*/  IMAD.WIDE R154, R4, 0x4, R88 ;  /* 0x00000004049a7825 */ /* 0x000fc600078e0258 */
[----:B------:R4:W-:Y:S01]  /*4aa0*/  STL.64 [R1+0x1c8], R158 ;  /* 0x0001c89e01007387 */ /* 0x0009e20000100a00 */
[----:B------:R-:W-:Y:S01]  /*4ab0*/  ISETP.GE.U32.AND P3, PT, R6, 0x7fffff7e, PT ;  /* 0x7fffff7e0600780c */ /* 0x000fe20003f66070 */
[C---:B------:R-:W-:Y:S02]  /*4ac0*/  IMAD R6, R184.reuse, 0x3f, RZ ;  /* 0x0000003fb8067824 */ /* 0x040fe400078e02ff */
[----:B------:R2:W-:Y:S01]  /*4ad0*/  STL.64 [R1+0x1f8], R156 ;  /* 0x0001f89c01007387 */ /* 0x0005e20000100a00 */
[----:B------:R-:W-:Y:S02]  /*4ae0*/  IMAD.SHL.U32 R184, R184, 0x40, RZ ;  /* 0x00000040b8b87824 */ /* 0x000fe400078e00ff */
[----:B------:R-:W-:Y:S01]  /*4af0*/  IMAD.WIDE R188, R6, 0x4, R74 ;  /* 0x0000000406bc7825 */ /* 0x000fe200078e024a */
[----:B------:R3:W-:Y:S03]  /*4b00*/  STL.64 [R1+0x1c0], R152 ;  /* 0x0001c09801007387 */ /* 0x0007e60000100a00 */
[----:B-1----:R-:W-:Y:S01]  /*4b10*/  VIADD R252, R252, 0xffffffb9 ;  /* 0xffffffb9fcfc7836 */ /* 0x002fe20000000000 */
[----:B------:R1:W-:Y:S01]  /*4b20*/  STL.64 [R1+0x1f0], R2 ;  /* 0x0001f00201007387 */ /* 0x0003e20000100a00 */
[----:B----4-:R-:W-:Y:S01]  /*4b30*/  MOV R159, R163 ;  /* 0x000000a3009f7202 */ /* 0x010fe20000000f00 */
[----:B------:R-:W-:-:S02]  /*4b40*/  IMAD.MOV.U32 R158, RZ, RZ, R162 ;  /* 0x000000ffff9e7224 */ /* 0x000fc400078e00a2 */
[----:B------:R4:W-:Y:S01]  /*4b50*/  LDGSTS.E [R241+0x8008], desc[UR16][R154.64], !P6 ;  /* 0x080080009af17fae */ /* 0x0009e2000f121850 */
[----:B--2---:R-:W2:Y:S01]  /*4b60*/  LDC R156, c[0x0][0x230] ;  /* 0x00008c00ff9c7b82 */ /* 0x004ea20000000800 */
[----:B------:R-:W-:Y:S02]  /*4b70*/  IMAD.WIDE R162, R184, 0x4, R74 ;  /* 0x00000004b8a27825 */ /* 0x000fe400078e024a */
[----:B------:R4:W-:Y:S02]  /*4b80*/  STL.64 [R1+0x1b8], R154 ;  /* 0x0001b89a01007387 */ /* 0x0009e40000100a00 */
[----:B---3--:R-:W-:Y:S01]  /*4b90*/  IMAD.WIDE R152, R6, 0x4, R88 ;  /* 0x0000000406987825 */ /* 0x008fe200078e0258 */
[----:B------:R-:W-:-:S03]  /*4ba0*/  LOP3.LUT R6, R233, 0x20, RZ, 0x3c, !PT ;  /* 0x00000020e9067812 */ /* 0x000fc600078e3cff */
[----:B-1----:R-:W-:Y:S01]  /*4bb0*/  IMAD.WIDE R2, R4, 0x4, R74 ;  /* 0x0000000404027825 */ /* 0x002fe200078e024a */
[----:B------:R1:W-:Y:S03]  /*4bc0*/  STL.64 [R1+0x1b0], R152 ;  /* 0x0001b09801007387 */ /* 0x0003e60000100a00 */
[----:B------:R-:W-:Y:S01]  /*4bd0*/  VIADD R4, R240, 0xffffffbb ;  /* 0xffffffbbf0047836 */ /* 0x000fe20000000000 */
[----:B------:R-:W-:Y:S01]  /*4be0*/  LDGSTS.E [R241+0xc008], desc[UR16][R2.64], !P6 ;  /* 0x0c00800002f17fae */ /* 0x000fe2000f121850 */
[----:B------:R-:W-:Y:S01]  /*4bf0*/  ISETP.GE.U32.AND P6, PT, R7, 0x7fffff7d, PT ;  /* 0x7fffff7d0700780c */ /* 0x000fe20003fc6070 */
[----:B----4-:R-:W3:Y:S01]  /*4c00*/  LDC R155, c[0x0][0x230] ;  /* 0x00008c00ff9b7b82 */ /* 0x010ee20000000800 */
[----:B------:R-:W-:Y:S01]  /*4c10*/  LOP3.LUT R7, R233, 0x40, RZ, 0x3c, !PT ;  /* 0x00000040e9077812 */ /* 0x000fe200078e3cff */
[----:B------:R1:W-:Y:S01]  /*4c20*/  LDGSTS.E [R241+0x800c], desc[UR16][R152.64], !P5 ;  /* 0x0800c00098f17fae */ /* 0x0003e2000e921850 */
[----:B------:R-:W-:-:S03]  /*4c30*/  IMAD.WIDE R158, R184, 0x4, R158 ;  /* 0x00000004b89e7825 */ /* 0x000fc600078e029e */
[----:B------:R-:W-:Y:S01]  /*4c40*/  LDGSTS.E [R241+0xc00c], desc[UR16][R188.64], !P5 ;  /* 0x0c00c000bcf17fae */ /* 0x000fe2000e921850 */
[----:B------:R-:W-:Y:S01]  /*4c50*/  ISETP.GE.U32.AND P5, PT, R4, 0x7fffff7c, PT ;  /* 0x7fffff7c0400780c */ /* 0x000fe20003fa6070 */
[C---:B------:R-:W-:Y:S01]  /*4c60*/  VIADD R4, R233.reuse, UR8 ;  /* 0x00000008e9047c36 */ /* 0x040fe20008000000 */
[----:B------:R-:W4:Y:S01]  /*4c70*/  LDC R154, c[0x0][0x230] ;  /* 0x00008c00ff9a7b82 */ /* 0x000f220000000800 */
[----:B------:R-:W0:Y:S04]  /*4c80*/  LDGDEPBAR ;  /* 0x00000000000079af */ /* 0x000e280000000000 */
[----:B------:R-:W-:Y:S01]  /*4c90*/  LDGSTS.E [R4+0x30000], desc[UR16][R52.64], P4 ;  /* 0x3000000034047fae */ /* 0x000fe2000a121850 */
[----:B-1----:R-:W-:Y:S01]  /*4ca0*/  LOP3.LUT R152, R233, 0x60, RZ, 0x3c, !PT ;  /* 0x00000060e9987812 */ /* 0x002fe200078e3cff */
[----:B------:R-:W-:Y:S01]  /*4cb0*/  IMAD.MOV.U32 R233, RZ, RZ, R171 ;  /* 0x000000ffffe97224 */ /* 0x000fe200078e00ab */
[----:B------:R-:W1:Y:S01]  /*4cc0*/  LDC R153, c[0x0][0x230] ;  /* 0x00008c00ff997b82 */ /* 0x000e620000000800 */
[----:B------:R-:W-:Y:S01]  /*4cd0*/  LDGSTS.E [R4+0x30400], desc[UR16][R10.64], P4 ;  /* 0x304000000a047fae */ /* 0x000fe2000a121850 */
[----:B------:R-:W-:Y:S01]  /*4ce0*/  IADD3 R240, R152, UR8, RZ ;  /* 0x0000000898f07c10 */ /* 0x000fe2000fffe0ff */
[----:B------:R-:W-:-:S02]  /*4cf0*/  IMAD.WIDE R170, R184, 0x4, R88 ;  /* 0x00000004b8aa7825 */ /* 0x000fc400078e0258 */
[----:B------:R2:W-:Y:S01]  /*4d00*/  STL [R1+0x524], R6 ;  /* 0x0005240601007387 */ /* 0x0005e20000100800 */
[----:B---3--:R-:W-:Y:S02]  /*4d10*/  IADD3 R75, R155, -0x62, RZ ;  /* 0xffffff9e9b4b7810 */ /* 0x008fe40007ffe0ff */
[----:B------:R-:W3:Y:S01]  /*4d20*/  LDC R88, c[0x0][0x230] ;  /* 0x00008c00ff587b82 */ /* 0x000ee20000000800 */
[----:B------:R-:W-:Y:S04]  /*4d30*/  LDGSTS.E [R4+0x30800], desc[UR16][R56.64], P4 ;  /* 0x3080000038047fae */ /* 0x000fe8000a121850 */
[----:B------:R-:W-:Y:S01]  /*4d40*/  LDGSTS.E [R4+0x30c00], desc[UR16][R30.64], P4 ;  /* 0x30c000001e047fae */ /* 0x000fe2000a121850 */
[----:B--2---:R-:W-:Y:S02]  /*4d50*/  VIADD R6, R6, UR8 ;  /* 0x0000000806067c36 */ /* 0x004fe40008000000 */
[----:B------:R-:W2:Y:S01]  /*4d60*/  LDC R89, c[0x0][0x230] ;  /* 0x00008c00ff597b82 */ /* 0x000ea20000000800 */
[----:B------:R-:W-:Y:S04]  /*4d70*/  LDGSTS.E [R4+0x31000], desc[UR16][R24.64], P4 ;  /* 0x3100000018047fae */ /* 0x000fe8000a121850 */
[----:B------:R-:W-:Y:S01]  /*4d80*/  LDGSTS.E [R4+0x31400], desc[UR16][R62.64], P4 ;  /* 0x314000003e047fae */ /* 0x000fe2000a121850 */
[----:B-1----:R-:W-:-:S03]  /*4d90*/  VIADD R74, R153, 0xffffff9d ;  /* 0xffffff9d994a7836 */ /* 0x002fc60000000000 */
[----:B------:R-:W-:Y:S04]  /*4da0*/  LDGSTS.E [R4+0x31800], desc[UR16][R46.64], P4 ;  /* 0x318000002e047fae */ /* 0x000fe8000a121850 */
[----:B------:R-:W-:Y:S04]  /*4db0*/  LDGSTS.E [R4+0x31c00], desc[UR16][R58.64], P4 ;  /* 0x31c000003a047fae */ /* 0x000fe8000a121850 */
[----:B------:R-:W-:Y:S04]  /*4dc0*/  LDGSTS.E [R6+0x30100], desc[UR16][R14.64], P4 ;  /* 0x301000000e067fae */ /* 0x000fe8000a121850 */
[----:B------:R-:W-:Y:S04]  /*4dd0*/  LDGSTS.E [R6+0x30500], desc[UR16][R54.64], P4 ;  /* 0x3050000036067fae */ /* 0x000fe8000a121850 */
[----:B------:R1:W-:Y:S04]  /*4de0*/  STL [R1+0x520], R7 ;  /* 0x0005200701007387 */ /* 0x0003e80000100800 */
[----:B------:R-:W-:Y:S04]  /*4df0*/  LDGSTS.E [R6+0x30900], desc[UR16][R50.64], P4 ;  /* 0x3090000032067fae */ /* 0x000fe8000a121850 */
[----:B------:R-:W-:Y:S01]  /*4e00*/  LDGSTS.E [R6+0x30d00], desc[UR16][R44.64], P4 ;  /* 0x30d000002c067fae */ /* 0x000fe2000a121850 */
[----:B-1----:R-:W-:-:S03]  /*4e10*/  VIADD R7, R7, UR8 ;  /* 0x0000000807077c36 */ /* 0x002fc60008000000 */
[----:B------:R-:W-:Y:S04]  /*4e20*/  LDGSTS.E [R6+0x31100], desc[UR16][R40.64], P4 ;  /* 0x3110000028067fae */ /* 0x000fe8000a121850 */
        /* <DEDUP_REMOVED lines=18> */
[----:B------:R-:W-:Y:S01]  /*4f50*/  LDGSTS.E [R240+0x31f00], desc[UR16][R42.64], P4 ;  /* 0x31f000002af07fae */ /* 0x000fe2000a121850 */
[----:B------:R-:W-:Y:S01]  /*4f60*/  ISETP.GE.U32.AND P4, PT, R249, 0x7fffff7b, PT ;  /* 0x7fffff7bf900780c */ /* 0x000fe20003f86070 */
[----:B------:R-:W-:-:S02]  /*4f70*/  VIADD R249, R156, 0xffffff9f ;  /* 0xffffff9f9cf97836 */ /* 0x000fc40000000000 */
[----:B------:R-:W0:Y:S01]  /*4f80*/  LDGDEPBAR ;  /* 0x00000000000079af */ /* 0x000e220000000000 */
[C---:B------:R-:W-:Y:S01]  /*4f90*/  IMAD.WIDE R156, R184.reuse, 0x4, R232 ;  /* 0x00000004b89c7825 */ /* 0x040fe200078e02e8 */
[----:B------:R-:W-:Y:S06]  /*4fa0*/  BAR.SYNC.DEFER_BLOCKING 0x0 ;  /* 0x0000000000007b1d */ /* 0x000fec0000010000 */
[----:B------:R1:W-:Y:S04]  /*4fb0*/  STL [R1+0x51c], R152 ;  /* 0x00051c9801007387 */ /* 0x0003e80000100800 */
[----:B------:R4:W-:Y:S04]  /*4fc0*/  STL.64 [R1+0x200], R170 ;  /* 0x000200aa01007387 */ /* 0x0009e80000100a00 */
[----:B------:R3:W-:Y:S01]  /*4fd0*/  STL.64 [R1+0x208], R162 ;  /* 0x000208a201007387 */ /* 0x0007e20000100a00 */
[----:B-1----:R-:W1:Y:S03]  /*4fe0*/  LDC R152, c[0x0][0x230] ;  /* 0x00008c00ff987b82 */ /* 0x002e660000000800 */
[----:B------:R2:W-:Y:S04]  /*4ff0*/  STL.64 [R1+0x118], R158 ;  /* 0x0001189e01007387 */ /* 0x0005e80000100a00 */
[----:B------:R-:W-:Y:S01]  /*5000*/  @!PT LDS RZ, [RZ] ;  /* 0x00000000fffff984 */ /* 0x000fe20000000800 */
[----:B------:R-:W-:Y:S01]  /*5010*/  @!PT LDS RZ, [RZ] ;  /* 0x00000000fffff984 */ /* 0x000fe20000000800 */
[----:B------:R-:W-:Y:S01]  /*5020*/  @!PT LDS RZ, [RZ] ;  /* 0x00000000fffff984 */ /* 0x000fe20000000800 */
[----:B------:R4:W-:Y:S04]  /*5030*/  LDGSTS.E [R243+0x10000], desc[UR16][R170.64], !P1 ;  /* 0x10000000aaf37fae */ /* 0x0009e8000c921850 */
[----:B------:R3:W-:Y:S01]  /*5040*/  LDGSTS.E [R243+0x14000], desc[UR16][R162.64], !P1 ;  /* 0x14000000a2f37fae */ /* 0x0007e2000c921850 */
[----:B------:R-:W-:Y:S01]  /*5050*/  IMAD.WIDE R186, R184, 0x4, R82 ;  /* 0x00000004b8ba7825 */ /* 0x000fe200078e0252 */
[----:B------:R-:W-:-:S02]  /*5060*/  ISETP.GE.U32.AND P1, PT, R252, 0x7fffff7a, PT ;  /* 0x7fffff7afc00780c */ /* 0x000fc40003f26070 */
[----:B------:R2:W-:Y:S01]  /*5070*/  LDGSTS.E [R243+0x10004], desc[UR16][R158.64], !P2 ;  /* 0x100040009ef37fae */ /* 0x0005e2000d121850 */
[----:B------:R-:W1:Y:S01]  /*5080*/  LDC R252, c[0x0][0x230] ;  /* 0x00008c00fffc7b82 */ /* 0x000e620000000800 */
[C---:B----4-:R-:W-:Y:S02]  /*5090*/  IMAD.WIDE R170, R184.reuse, 0x4, R250 ;  /* 0x00000004b8aa7825 */ /* 0x050fe400078e02fa */
[----:B------:R4:W-:Y:S01]  /*50a0*/  LDGSTS.E [R243+0x14004], desc[UR16][R156.64], !P2 ;  /* 0x140040009cf37fae */ /* 0x0009e2000d121850 */
[----:B------:R-:W-:Y:S01]  /*50b0*/  ISETP.GE.U32.AND P2, PT, R249, 0x7fffff60, PT ;  /* 0x7fffff60f900780c */ /* 0x000fe20003f46070 */
[C---:B---3--:R-:W-:Y:S02]  /*50c0*/  IMAD.WIDE R162, R184.reuse, 0x4, R234 ;  /* 0x00000004b8a27825 */ /* 0x048fe400078e02ea */
[----:B------:R4:W-:Y:S01]  /*50d0*/  STL.64 [R1+0x140], R156 ;  /* 0x0001409c01007387 */ /* 0x0009e20000100a00 */
[----:B------:R-:W3:Y:S01]  /*50e0*/  LDC R249, c[0x0][0x230] ;  /* 0x00008c00fff97b82 */ /* 0x000ee20000000800 */
[----:B--2---:R-:W-:-:S02]  /*50f0*/  IMAD.WIDE R158, R184, 0x4, R236 ;  /* 0x00000004b89e7825 */ /* 0x004fc400078e02ec */
[----:B------:R-:W-:Y:S04]  /*5100*/  LDGSTS.E [R243+0x10008], desc[UR16][R170.64], !P3 ;  /* 0x10008000aaf37fae */ /* 0x000fe8000d921850 */
[----:B------:R2:W-:Y:S01]  /*5110*/  LDGSTS.E [R243+0x14008], desc[UR16][R162.64], !P3 ;  /* 0x14008000a2f37fae */ /* 0x0005e2000d921850 */
[----:B------:R-:W-:Y:S01]  /*5120*/  ISETP.GE.U32.AND P3, PT, R75, 0x7fffff5f, PT ;  /* 0x7fffff5f4b00780c */ /* 0x000fe20003f66070 */
[----:B-1----:R-:W-:Y:S02]  /*5130*/  VIADD R75, R152, 0xffffffb8 ;  /* 0xffffffb8984b7836 */ /* 0x002fe40000000000 */
[C---:B----4-:R-:W-:Y:S01]  /*5140*/  IMAD.WIDE R156, R184.reuse, 0x4, R238 ;  /* 0x00000004b89c7825 */ /* 0x050fe200078e02ee */
[----:B------:R-:W-:Y:S03]  /*5150*/  STL.64 [R1+0x168], R170 ;  /* 0x000168aa01007387 */ /* 0x000fe60000100a00 */
[C---:B------:R-:W-:Y:S01]  /*5160*/  IMAD.WIDE R152, R184.reuse, 0x4, R92 ;  /* 0x00000004b8987825 */ /* 0x040fe200078e025c */
[----:B------:R2:W-:Y:S04]  /*5170*/  STL.64 [R1+0x180], R162 ;  /* 0x000180a201007387 */ /* 0x0005e80000100a00 */
[----:B------:R-:W-:Y:S04]  /*5180*/  LDGSTS.E [R243+0x1000c], desc[UR16][R158.64], !P6 ;  /* 0x1000c0009ef37fae */ /* 0x000fe8000f121850 */
[----:B------:R1:W-:Y:S04]  /*5190*/  STL.64 [R1+0x190], R158 ;  /* 0x0001909e01007387 */ /* 0x0003e80000100a00 */
[----:B------:R4:W-:Y:S01]  /*51a0*/  LDGSTS.E [R243+0x1400c], desc[UR16][R156.64], !P6 ;  /* 0x1400c0009cf37fae */ /* 0x0009e2000f121850 */
[----:B--2---:R-:W-:Y:S01]  /*51b0*/  IMAD.WIDE R162, R184, 0x4, R76 ;  /* 0x00000004b8a27825 */ /* 0x004fe200078e024c */
[----:B------:R-:W-:Y:S01]  /*51c0*/  ISETP.GE.U32.AND P6, PT, R74, 0x7fffff5e, PT ;  /* 0x7fffff5e4a00780c */ /* 0x000fe20003fc6070 */
[----:B------:R-:W2:Y:S01]  /*51d0*/  LDC R76, c[0x0][0x230] ;  /* 0x00008c00ff4c7b82 */ /* 0x000ea20000000800 */
[----:B------:R4:W-:Y:S01]  /*51e0*/  STL.64 [R1+0x198], R156 ;  /* 0x0001989c01007387 */ /* 0x0009e20000100a00 */
[----:B------:R-:W-:-:S02]  /*51f0*/  VIADD R74, R154, 0xffffff9c ;  /* 0xffffff9c9a4a7836 */ /* 0x000fc40000000000 */
[C---:B------:R-:W-:Y:S01]  /*5200*/  IMAD.WIDE R154, R184.reuse, 0x4, R78 ;  /* 0x00000004b89a7825 */ /* 0x040fe200078e024e */
[----:B-1----:R-:W2:Y:S03]  /*5210*/  LDL.LU.64 R158, [R1+0xc8] ;  /* 0x0000c800019e7983 */ /* 0x002ea60000300a00 */
[C---:B------:R-:W-:Y:S01]  /*5220*/  IMAD.WIDE R238, R184.reuse, 0x4, R86 ;  /* 0x00000004b8ee7825 */ /* 0x040fe200078e0256 */
[----:B------:R1:W-:Y:S01]  /*5230*/  STL.64 [R1+0x310], R152 ;  /* 0x0003109801007387 */ /* 0x0003e20000100a00 */
[----:B------:R-:W2:Y:S02]  /*5240*/  LDC R79, c[0x0][0x230] ;  /* 0x00008c00ff4f7b82 */ /* 0x000ea40000000800 */
[----:B----4-:R-:W-:Y:S01]  /*5250*/  IMAD.WIDE R156, R184, 0x4, R80 ;  /* 0x00000004b89c7825 */ /* 0x010fe200078e0250 */
[----:B------:R-:W4:Y:S04]  /*5260*/  LDL.LU.64 R232, [R1+0xc0] ;  /* 0x0000c00001e87983 */ /* 0x000f280000300a00 */
[----:B------:R3:W-:Y:S01]  /*5270*/  STL.64 [R1+0x350], R162 ;  /* 0x000350a201007387 */ /* 0x0007e20000100a00 */
[----:B------:R-:W4:Y:S03]  /*5280*/  LDC R78, c[0x0][0x230] ;  /* 0x00008c00ff4e7b82 */ /* 0x000f260000000800 */
[----:B------:R-:W-:Y:S04]  /*5290*/  LDGSTS.E [R243+0x18000], desc[UR16][R152.64], !P2 ;  /* 0x1800000098f37fae */ /* 0x000fe8000d121850 */
[----:B------:R-:W-:Y:S01]  /*52a0*/  LDGSTS.E [R243+0x1c000], desc[UR16][R162.64], !P2 ;  /* 0x1c000000a2f37fae */ /* 0x000fe2000d121850 */
[----:B------:R-:W4:Y:S03]  /*52b0*/  LDC R77, c[0x0][0x230] ;  /* 0x00008c00ff4d7b82 */ /* 0x000f260000000800 */
[----:B-1----:R-:W4:Y:S05]  /*52c0*/  LDL.LU.64 R152, [R1+0xb8] ;  /* 0x0000b80001987983 */ /* 0x002f2a0000300a00 */
[----:B------:R-:W1:Y:S01]  /*52d0*/  LDC R80, c[0x0][0x230] ;  /* 0x00008c00ff507b82 */ /* 0x000e620000000800 */
[----:B------:R3:W-:Y:S04]  /*52e0*/  STL.64 [R1+0x388], R156 ;  /* 0x0003889c01007387 */ /* 0x0007e80000100a00 */
[----:B------:R1:W-:Y:S03]  /*52f0*/  STL.64 [R1+0x3b8], R154 ;  /* 0x0003b89a01007387 */ /* 0x0003e60000100a00 */
[----:B------:R-:W4:Y:S01]  /*5300*/  LDC R81, c[0x0][0x230] ;  /* 0x00008c00ff517b82 */ /* 0x000f220000000800 */
[----:B------:R-:W4:Y:S01]  /*5310*/  LDL.LU.64 R170, [R1+0xb0] ;  /* 0x0000b00001aa7983 */ /* 0x000f220000300a00 */
[----:B------:R-:W-:-:S03]  /*5320*/  ISETP.GE.U32.AND P2, PT, R74, 0x7fffff5d, PT ;  /* 0x7fffff5d4a00780c */ /* 0x000fc60003f46070 */
[----:B---3--:R-:W3:Y:S04]  /*5330*/  LDL.LU.64 R162, [R1+0xa8] ;  /* 0x0000a80001a27983 */ /* 0x008ee80000300a00 */
[----:B------:R-:W3:Y:S04]  /*5340*/  LDL.LU.64 R250, [R1+0xa0] ;  /* 0x0000a00001fa7983 */ /* 0x000ee80000300a00 */
[----:B------:R-:W3:Y:S04]  /*5350*/  LDL.LU.64 R234, [R1+0x98] ;  /* 0x0000980001ea7983 */ /* 0x000ee80000300a00 */
[----:B------:R-:W3:Y:S04]  /*5360*/  LDL.LU.64 R236, [R1+0x90] ;  /* 0x0000900001ec7983 */ /* 0x000ee80000300a00 */
[----:B------:R1:W-:Y:S04]  /*5370*/  LDGSTS.E [R243+0x18004], desc[UR16][R156.64], !P3 ;  /* 0x180040009cf37fae */ /* 0x0003e8000d921850 */
[----:B------:R1:W-:Y:S01]  /*5380*/  LDGSTS.E [R243+0x1c004], desc[UR16][R154.64], !P3 ;  /* 0x1c0040009af37fae */ /* 0x0003e2000d921850 */
[----:B------:R-:W-:-:S03]  /*5390*/  ISETP.GE.U32.AND P3, PT, R75, 0x7fffff79, PT ;  /* 0x7fffff794b00780c */ /* 0x000fc60003f66070 */
[----:B------:R1:W-:Y:S02]  /*53a0*/  STL.64 [R1+0x3d8], R238 ;  /* 0x0003d8ee01007387 */ /* 0x0003e40000100a00 */
[C---:B-1----:R-:W-:Y:S02]  /*53b0*/  IMAD.WIDE R156, R184.reuse, 0x4, R72 ;  /* 0x00000004b89c7825 */ /* 0x042fe400078e0248 */
[----:B------:R-:W-:Y:S02]  /*53c0*/  STL.64 [R1+0x3f8], R186 ;  /* 0x0003f8ba01007387 */ /* 0x000fe40000100a00 */
[----:B------:R-:W-:Y:S02]  /*53d0*/  IMAD.WIDE R154, R184, 0x4, R84 ;  /* 0x00000004b89a7825 */ /* 0x000fe400078e0254 */
[----:B------:R-:W-:Y:S04]  /*53e0*/  LDGSTS.E [R243+0x18008], desc[UR16][R238.64], !P6 ;  /* 0x18008000eef37fae */ /* 0x000fe8000f121850 */
[----:B------:R-:W-:Y:S01]  /*53f0*/  LDGSTS.E [R243+0x1c008], desc[UR16][R186.64], !P6 ;  /* 0x1c008000baf37fae */ /* 0x000fe2000f121850 */
[----:B------:R-:W-:-:S03]  /*5400*/  VIADD R73, R88, 0xffffffb5 ;  /* 0xffffffb558497836 */ /* 0x000fc60000000000 */
[----:B------:R4:W-:Y:S04]  /*5410*/  LDGSTS.E [R243+0x1800c], desc[UR16][R156.64], !P2 ;  /* 0x1800c0009cf37fae */ /* 0x0009e8000d121850 */
[----:B------:R-:W3:Y:S04]  /*5420*/  LDL.LU.64 R238, [R1+0x5b0] ;  /* 0x0005b00001ee7983 */ /* 0x000ee80000300a00 */
[----:B------:R4:W-:Y:S01]  /*5430*/  STL.64 [R1+0x408], R156 ;  /* 0x0004089c01007387 */ /* 0x0009e20000100a00 */
[----:B------:R-:W-:-:S03]  /*5440*/  VIADD R72, R249, 0xffffff9b ;  /* 0xffffff9bf9487836 */ /* 0x000fc60000000000 */
[----:B------:R1:W-:Y:S04]  /*5450*/  STL.64 [R1+0x410], R154 ;  /* 0x0004109a01007387 */ /* 0x0003e80000100a00 */
[----:B------:R1:W-:Y:S01]  /*5460*/  LDGSTS.E [R243+0x1c00c], desc[UR16][R154.64], !P2 ;  /* 0x1c00c0009af37fae */ /* 0x0003e2000d121850 */
[----:B--2---:R-:W-:-:S05]  /*5470*/  IMAD.WIDE R158, R184, 0x4, R158 ;  /* 0x00000004b89e7825 */ /* 0x004fca00078e029e */
[----:B------:R3:W-:Y:S01]  /*5480*/  STL.64 [R1+0xc8], R158 ;  /* 0x0000c89e01007387 */ /* 0x0007e20000100a00 */
[----:B----4-:R-:W-:-:S03]  /*5490*/  IMAD.WIDE R156, R184, 0x4, R232 ;  /* 0x00000004b89c7825 */ /* 0x010fc600078e02e8 */
[----:B------:R3:W-:Y:S04]  /*54a0*/  LDGSTS.E [R244+0x10000], desc[UR16][R158.64], !P5 ;  /* 0x100000009ef47fae */ /* 0x0007e8000e921850 */
[----:B------:R2:W-:Y:S04]  /*54b0*/  STL.64 [R1+0xc0], R156 ;  /* 0x0000c09c01007387 */ /* 0x0005e80000100a00 */
[----:B------:R2:W-:Y:S01]  /*54c0*/  LDGSTS.E [R244+0x14000], desc[UR16][R156.64], !P5 ;  /* 0x140000009cf47fae */ /* 0x0005e2000e921850 */
[----:B------:R-:W-:Y:S02]  /*54d0*/  ISETP.GE.U32.AND P5, PT, R73, 0x7fffff76, PT ;  /* 0x7fffff764900780c */ /* 0x000fe40003fa6070 */
[----:B------:R-:W-:Y:S01]  /*54e0*/  IADD3 R73, R76, -0x66, RZ ;  /* 0xffffff9a4c497810 */ /* 0x000fe20007ffe0ff */
[----:B------:R-:W-:Y:S01]  /*54f0*/  VIADD R74, R252, 0xffffffb6 ;  /* 0xffffffb6fc4a7836 */ /* 0x000fe20000000000 */
[----:B------:R-:W-:Y:S01]  /*5500*/  IADD3 R75, R89, -0x49, RZ ;  /* 0xffffffb7594b7810 */ /* 0x000fe20007ffe0ff */
[----:B------:R-:W4:Y:S01]  /*5510*/  LDC R76, c[0x0][0x230] ;  /* 0x00008c00ff4c7b82 */ /* 0x000f220000000800 */
[----:B-1----:R-:W-:-:S05]  /*5520*/  IMAD.WIDE R154, R184, 0x4, R152 ;  /* 0x00000004b89a7825 */ /* 0x002fca00078e0298 */
[----:B------:R1:W-:Y:S04]  /*5530*/  STL.64 [R1+0xe0], R154 ;  /* 0x0000e09a01007387 */ /* 0x0003e80000100a00 */
[----:B------:R1:W-:Y:S01]  /*5540*/  LDGSTS.E [R244+0x10004], desc[UR16][R154.64], !P4 ;  /* 0x100040009af47fae */ /* 0x0003e2000e121850 */
[----:B------:R-:W-:-:S04]  /*5550*/  IMAD.WIDE R152, R184, 0x4, R170 ;  /* 0x00000004b8987825 */ /* 0x000fc800078e02aa */
[C---:B---3--:R-:W-:Y:S01]  /*5560*/  IMAD.WIDE R158, R184.reuse, 0x4, R162 ;  /* 0x00000004b89e7825 */ /* 0x048fe200078e02a2 */
[----:B------:R3:W-:Y:S03]  /*5570*/  STL.64 [R1+0x110], R152 ;  /* 0x0001109801007387 */ /* 0x0007e60000100a00 */
[----:B--2---:R-:W-:Y:S01]  /*5580*/  IMAD.WIDE R156, R184, 0x4, R250 ;  /* 0x00000004b89c7825 */ /* 0x004fe200078e02fa */
[----:B------:R3:W-:Y:S01]  /*5590*/  LDGSTS.E [R244+0x14004], desc[UR16][R152.64], !P4 ;  /* 0x1400400098f47fae */ /* 0x0007e2000e121850 */
[----:B------:R-:W-:Y:S02]  /*55a0*/  ISETP.GE.U32.AND P4, PT, R72, 0x7fffff5c, PT ;  /* 0x7fffff5c4800780c */ /* 0x000fe40003f86070 */
[C---:B-1----:R-:W-:Y:S01]  /*55b0*/  IMAD.WIDE R154, R184.reuse, 0x4, R234 ;  /* 0x00000004b89a7825 */ /* 0x042fe200078e02ea */
[----:B------:R-:W-:Y:S04]  /*55c0*/  STL.64 [R1+0x138], R158 ;  /* 0x0001389e01007387 */ /* 0x000fe80000100a00 */
[----:B------:R-:W-:Y:S01]  /*55d0*/  LDGSTS.E [R244+0x10008], desc[UR16][R158.64], !P1 ;  /* 0x100080009ef47fae */ /* 0x000fe2000c921850 */
[----:B---3--:R-:W-:-:S03]  /*55e0*/  IMAD.WIDE R152, R184, 0x4, R236 ;  /* 0x00000004b8987825 */ /* 0x008fc600078e02ec */
[----:B------:R1:W-:Y:S04]  /*55f0*/  STL.64 [R1+0x160], R156 ;  /* 0x0001609c01007387 */ /* 0x0003e80000100a00 */
[----:B------:R1:W-:Y:S01]  /*5600*/  LDGSTS.E [R244+0x14008], desc[UR16][R156.64], !P1 ;  /* 0x140080009cf47fae */ /* 0x0003e2000c921850 */
[----:B------:R-:W-:Y:S01]  /*5610*/  ISETP.GE.U32.AND P1, PT, R73, 0x7fffff5b, PT ;  /* 0x7fffff5b4900780c */ /* 0x000fe20003f26070 */
[C---:B------:R-:W-:Y:S02]  /*5620*/  IMAD.WIDE R170, R184.reuse, 0x4, R106 ;  /* 0x00000004b8aa7825 */ /* 0x040fe400078e026a */
[----:B------:R2:W-:Y:S04]  /*5630*/  STL.64 [R1+0x178], R154 ;  /* 0x0001789a01007387 */ /* 0x0005e80000100a00 */
[----:B------:R-:W-:Y:S01]  /*5640*/  LDGSTS.E [R244+0x1000c], desc[UR16][R154.64], !P3 ;  /* 0x1000c0009af47fae */ /* 0x000fe2000d921850 */
[----:B------:R-:W-:-:S03]  /*5650*/  IMAD.WIDE R162, R184, 0x4, R96 ;  /* 0x00000004b8a27825 */ /* 0x000fc600078e0260 */
[----:B------:R3:W-:Y:S04]  /*5660*/  STL.64 [R1+0x188], R152 ;  /* 0x0001889801007387 */ /* 0x0007e80000100a00 */
[----:B------:R3:W-:Y:S01]  /*5670*/  LDGSTS.E [R244+0x1400c], desc[UR16][R152.64], !P3 ;  /* 0x1400c00098f47fae */ /* 0x0007e2000d921850 */
[----:B-1----:R-:W-:-:S03]  /*5680*/  IMAD.WIDE R156, R184, 0x4, R94 ;  /* 0x00000004b89c7825 */ /* 0x002fc600078e025e */
[----:B--2---:R-:W2:Y:S04]  /*5690*/  LDL.LU.64 R154, [R1+0x88] ;  /* 0x00008800019a7983 */ /* 0x004ea80000300a00 */
[----:B------:R-:W2:Y:S01]  /*56a0*/  LDL.LU.64 R158, [R1+0x80] ;  /* 0x00008000019e7983 */ /* 0x000ea20000300a00 */
[----:B---3--:R-:W-:-:S03]  /*56b0*/  IMAD.WIDE R152, R184, 0x4, R90 ;  /* 0x00000004b8987825 */ /* 0x008fc600078e025a */
[----:B------:R-:W-:Y:S04]  /*56c0*/  STL.64 [R1+0x2d8], R170 ;  /* 0x0002d8aa01007387 */ /* 0x000fe80000100a00 */
[----:B------:R1:W-:Y:S04]  /*56d0*/  STL.64 [R1+0x308], R152 ;  /* 0x0003089801007387 */ /* 0x0003e80000100a00 */
[----:B------:R-:W3:Y:S04]  /*56e0*/  LDL.LU.64 R232, [R1+0x78] ;  /* 0x0000780001e87983 */ /* 0x000ee80000300a00 */
[----:B------:R-:W-:Y:S04]  /*56f0*/  LDGSTS.E [R244+0x18000], desc[UR16][R170.64], !P4 ;  /* 0x18000000aaf47fae */ /* 0x000fe8000e121850 */
[----:B------:R4:W-:Y:S04]  /*5700*/  STL.64 [R1+0x340], R162 ;  /* 0x000340a201007387 */ /* 0x0009e80000100a00 */
[----:B------:R-:W-:Y:S04]  /*5710*/  LDGSTS.E [R244+0x1c000], desc[UR16][R152.64], !P4 ;  /* 0x1c00000098f47fae */ /* 0x000fe8000e121850 */
[----:B------:R4:W-:Y:S04]  /*5720*/  STL.64 [R1+0x380], R156 ;  /* 0x0003809c01007387 */ /* 0x0009e80000100a00 */
[----:B------:R-:W-:Y:S04]  /*5730*/  LDGSTS.E [R244+0x18004], desc[UR16][R162.64], !P1 ;  /* 0x18004000a2f47fae */ /* 0x000fe8000c921850 */
[----:B-1----:R-:W3:Y:S01]  /*5740*/  LDL.LU.64 R152, [R1+0x70] ;  /* 0x0000700001987983 */ /* 0x002ee20000300a00 */
[----:B------:R-:W-:-:S02]  /*5750*/  VIADD R72, R79, 0xffffff99 ;  /* 0xffffff994f487836 */ /* 0x000fc40000000000 */
[----:B------:R-:W-:Y:S01]  /*5760*/  IMAD.WIDE R236, R184, 0x4, R98 ;  /* 0x00000004b8ec7825 */ /* 0x000fe200078e0262 */
[----:B------:R1:W-:Y:S01]  /*5770*/  LDGSTS.E [R244+0x1c004], desc[UR16][R156.64], !P1 ;  /* 0x1c0040009cf47fae */ /* 0x0003e2000c921850 */
[----:B------:R-:W-:Y:S01]  /*5780*/  ISETP.GE.U32.AND P2, PT, R74, 0x7fffff77, PT ;  /* 0x7fffff774a00780c */ /* 0x000fe20003f46070 */
[----:B------:R-:W3:Y:S02]  /*5790*/  LDC R79, c[0x0][0x230] ;  /* 0x00008c00ff4f7b82 */ /* 0x000ee40000000800 */
[----:B----4-:R-:W4:Y:S04]  /*57a0*/  LDL.LU.64 R162, [R1+0x68] ;  /* 0x0000680001a27983 */ /* 0x010f280000300a00 */
[----:B------:R-:W4:Y:S01]  /*57b0*/  LDL.LU.64 R170, [R1+0x60] ;  /* 0x0000600001aa7983 */ /* 0x000f220000300a00 */
[----:B------:R-:W-:Y:S01]  /*57c0*/  ISETP.GE.U32.AND P3, PT, R72, 0x7fffff5a, PT ;  /* 0x7fffff5a4800780c */ /* 0x000fe20003f66070 */
[----:B------:R-:W1:Y:S02]  /*57d0*/  LDC R74, c[0x0][0x230] ;  /* 0x00008c00ff4a7b82 */ /* 0x000e640000000800 */
[----:B------:R-:W4:Y:S04]  /*57e0*/  LDL.LU.64 R250, [R1+0x58] ;  /* 0x0000580001fa7983 */ /* 0x000f280000300a00 */
[----:B------:R-:W4:Y:S01]  /*57f0*/  LDL.LU.64 R234, [R1+0x50] ;  /* 0x0000500001ea7983 */ /* 0x000f220000300a00 */
[----:B-1----:R-:W-:-:S05]  /*5800*/  IMAD.WIDE R156, R184, 0x4, R102 ;  /* 0x00000004b89c7825 */ /* 0x002fca00078e0266 */
[----:B------:R1:W-:Y:S04]  /*5810*/  STL.64 [R1+0x3b0], R156 ;  /* 0x0003b09c01007387 */ /* 0x0003e80000100a00 */
[----:B------:R1:W-:Y:S04]  /*5820*/  STL.64 [R1+0x3d0], R236 ;  /* 0x0003d0ec01007387 */ /* 0x0003e80000100a00 */
[----:B------:R-:W-:Y:S04]  /*5830*/  LDGSTS.E [R244+0x18008], desc[UR16][R156.64], !P3 ;  /* 0x180080009cf47fae */ /* 0x000fe8000d921850 */
[----:B------:R-:W-:Y:S04]  /*5840*/  LDGSTS.E [R244+0x1c008], desc[UR16][R236.64], !P3 ;  /* 0x1c008000ecf47fae */ /* 0x000fe8000d921850 */
[----:B-1----:R-:W4:Y:S04]  /*5850*/  LDL.LU.64 R156, [R1+0x5a8] ;  /* 0x0005a800019c7983 */ /* 0x002f280000300a00 */
[----:B------:R-:W4:Y:S01]  /*5860*/  LDL.LU.64 R236, [R1+0x5a0] ;  /* 0x0005a00001ec7983 */ /* 0x000f220000300a00 */
[----:B------:R-:W-:Y:S01]  /*5870*/  ISETP.GE.U32.AND P6, PT, R75, 0x7fffff78, PT ;  /* 0x7fffff784b00780c */ /* 0x000fe20003fc6070 */
[----:B------:R-:W-:Y:S01]  /*5880*/  VIADD R72, R78, 0xffffff98 ;  /* 0xffffff984e487836 */ /* 0x000fe20000000000 */
[----:B------:R-:W1:Y:S01]  /*5890*/  LDC R75, c[0x0][0x230] ;  /* 0x00008c00ff4b7b82 */ /* 0x000e620000000800 */
[----:B------:R-:W-:-:S03]  /*58a0*/  VIADD R73, R77, 0xffffffb4 ;  /* 0xffffffb44d497836 */ /* 0x000fc60000000000 */
[----:B------:R-:W-:-:S04]  /*58b0*/  ISETP.GE.U32.AND P4, PT, R72, 0x7fffff59, PT ;  /* 0x7fffff594800780c */ /* 0x000fc80003f86070 */
[----:B------:R-:W3:Y:S01]  /*58c0*/  LDC R77, c[0x0][0x230] ;  /* 0x00008c00ff4d7b82 */ /* 0x000ee20000000800 */
[----:B------:R-:W-:Y:S01]  /*58d0*/  IMAD.WIDE R238, R184, 0x4, R238 ;  /* 0x00000004b8ee7825 */ /* 0x000fe200078e02ee */
[----:B------:R-:W-:-:S03]  /*58e0*/  ISETP.GE.U32.AND P1, PT, R73, 0x7fffff75, PT ;  /* 0x7fffff754900780c */ /* 0x000fc60003f26070 */
[----:B------:R-:W-:-:S03]  /*58f0*/  IMAD.WIDE R186, R184, 0x4, R100 ;  /* 0x00000004b8ba7825 */ /* 0x000fc600078e0264 */
[----:B------:R-:W4:Y:S01]  /*5900*/  LDC R78, c[0x0][0x230] ;  /* 0x00008c00ff4e7b82 */ /* 0x000f220000000800 */
[----:B------:R-:W-:Y:S01]  /*5910*/  IADD3 R73, R74, -0x4d, RZ ;  /* 0xffffffb34a497810 */ /* 0x000fe20007ffe0ff */
[----:B------:R-:W-:Y:S01]  /*5920*/  VIADD R72, R80, 0xffffffb2 ;  /* 0xffffffb250487836 */ /* 0x000fe20000000000 */
[----:B------:R-:W-:Y:S04]  /*5930*/  STL.64 [R1+0x3f0], R238 ;  /* 0x0003f0ee01007387 */ /* 0x000fe80000100a00 */
[----:B------:R-:W-:Y:S01]  /*5940*/  LDGSTS.E [R244+0x1800c], desc[UR16][R238.64], !P4 ;  /* 0x1800c000eef47fae */ /* 0x000fe2000e121850 */
[----:B------:R-:W-:Y:S01]  /*5950*/  ISETP.GE.U32.AND P3, PT, R73, 0x7fffff74, PT ;  /* 0x7fffff744900780c */ /* 0x000fe20003f66070 */
[----:B------:R-:W4:Y:S02]  /*5960*/  LDC R74, c[0x0][0x230] ;  /* 0x00008c00ff4a7b82 */ /* 0x000f240000000800 */
[----:B------:R2:W-:Y:S04]  /*5970*/  STL.64 [R1+0x400], R186 ;  /* 0x000400ba01007387 */ /* 0x0005e80000100a00 */
[----:B------:R2:W-:Y:S01]  /*5980*/  LDGSTS.E [R244+0x1c00c], desc[UR16][R186.64], !P4 ;  /* 0x1c00c000baf47fae */ /* 0x0005e2000e121850 */
[----:B------:R-:W-:Y:S01]  /*5990*/  ISETP.GE.U32.AND P4, PT, R72, 0x7fffff73, PT ;  /* 0x7fffff734800780c */ /* 0x000fe20003f86070 */
[----:B-1----:R-:W-:Y:S01]  /*59a0*/  VIADD R73, R75, 0xffffffb1 ;  /* 0xffffffb14b497836 */ /* 0x002fe20000000000 */
[----:B------:R-:W1:Y:S01]  /*59b0*/  LDC R80, c[0x0][0x230] ;  /* 0x00008c00ff507b82 */ /* 0x000e620000000800 */
[----:B------:R-:W-:-:S07]  /*59c0*/  VIADD R72, R76, 0xffffff97 ;  /* 0xffffff974c487836 */ /* 0x000fce0000000000 */
[----:B------:R-:W1:Y:S08]  /*59d0*/  LDC R76, c[0x0][0x230] ;  /* 0x00008c00ff4c7b82 */ /* 0x000e700000000800 */
[----:B------:R-:W1:Y:S01]  /*59e0*/  LDC R75, c[0x0][0x230] ;  /* 0x00008c00ff4b7b82 */ /* 0x000e620000000800 */
[----:B--2---:R-:W-:-:S04]  /*59f0*/  IMAD.WIDE R186, R184, 0x4, R154 ;  /* 0x00000004b8ba7825 */ /* 0x004fc800078e029a */
[C---:B------:R-:W-:Y:S01]  /*5a00*/  IMAD.WIDE R158, R184.reuse, 0x4, R158 ;  /* 0x00000004b89e7825 */ /* 0x040fe200078e029e */
[----:B------:R2:W-:Y:S04]  /*5a10*/  STL.64 [R1+0x88], R186 ;  /* 0x000088ba01007387 */ /* 0x0005e80000100a00 */
[----:B------:R2:W-:Y:S04]  /*5a20*/  LDGSTS.E [R245+0x10000], desc[UR16][R186.64], !P6 ;  /* 0x10000000baf57fae */ /* 0x0005e8000f121850 */
[----:B------:R1:W-:Y:S01]  /*5a30*/  STL.64 [R1+0x80], R158 ;  /* 0x0000809e01007387 */ /* 0x0003e20000100a00 */
[----:B---3--:R-:W-:-:S03]  /*5a40*/  IMAD.WIDE R154, R184, 0x4, R232 ;  /* 0x00000004b89a7825 */ /* 0x008fc600078e02e8 */
[----:B------:R1:W-:Y:S01]  /*5a50*/  LDGSTS.E [R245+0x14000], desc[UR16][R158.64], !P6 ;  /* 0x140000009ef57fae */ /* 0x0003e2000f121850 */
[----:B------:R-:W-:-:S03]  /*5a60*/  ISETP.GE.U32.AND P6, PT, R73, 0x7fffff72, PT ;  /* 0x7fffff724900780c */ /* 0x000fc60003fc6070 */
[----:B------:R3:W-:Y:S01]  /*5a70*/  LDGSTS.E [R245+0x10004], desc[UR16][R154.64], !P2 ;  /* 0x100040009af57fae */ /* 0x0007e2000d121850 */
[----:B------:R-:W-:Y:S01]  /*5a80*/  IADD3 R73, R77, -0x6a, RZ ;  /* 0xffffff964d497810 */ /* 0x000fe20007ffe0ff */
[C---:B--2---:R-:W-:Y:S01]  /*5a90*/  IMAD.WIDE R186, R184.reuse, 0x4, R120 ;  /* 0x00000004b8ba7825 */ /* 0x044fe200078e0278 */
[----:B------:R-:W2:Y:S01]  /*5aa0*/  LDC R77, c[0x0][0x230] ;  /* 0x00008c00ff4d7b82 */ /* 0x000ea20000000800 */
[----:B------:R3:W-:Y:S02]  /*5ab0*/  STL.64 [R1+0xa0], R154 ;  /* 0x0000a09a01007387 */ /* 0x0007e40000100a00 */
[----:B------:R-:W-:-:S05]  /*5ac0*/  IMAD.WIDE R152, R184, 0x4, R152 ;  /* 0x00000004b8987825 */ /* 0x000fca00078e0298 */
[----:B------:R3:W-:Y:S01]  /*5ad0*/  LDGSTS.E [R245+0x14004], desc[UR16][R152.64], !P2 ;  /* 0x1400400098f57fae */ /* 0x0007e2000d121850 */
[----:B----4-:R-:W-:Y:S01]  /*5ae0*/  IMAD.WIDE R162, R184, 0x4, R162 ;  /* 0x00000004b8a27825 */ /* 0x010fe200078e02a2 */
[----:B------:R-:W-:-:S03]  /*5af0*/  ISETP.GE.U32.AND P2, PT, R72, 0x7fffff58, PT ;  /* 0x7fffff584800780c */ /* 0x000fc60003f46070 */
[C---:B-1----:R-:W-:Y:S01]  /*5b00*/  IMAD.WIDE R158, R184.reuse, 0x4, R170 ;  /* 0x00000004b89e7825 */ /* 0x042fe200078e02aa */
[----:B------:R1:W-:Y:S03]  /*5b10*/  STL.64 [R1+0xd8], R152 ;  /* 0x0000d89801007387 */ /* 0x0003e60000100a00 */
[C---:B---3--:R-:W-:Y:S01]  /*5b20*/  IMAD.WIDE R154, R184.reuse, 0x4, R250 ;  /* 0x00000004b89a7825 */ /* 0x048fe200078e02fa */
[----:B------:R3:W-:Y:S03]  /*5b30*/  LDGSTS.E [R245+0x10008], desc[UR16][R162.64], !P5 ;  /* 0x10008000a2f57fae */ /* 0x0007e6000e921850 */
[----:B------:R-:W-:Y:S01]  /*5b40*/  VIADD R72, R79, 0xffffff95 ;  /* 0xffffff954f487836 */ /* 0x000fe20000000000 */
[----:B------:R4:W-:Y:S01]  /*5b50*/  LDGSTS.E [R245+0x14008], desc[UR16][R158.64], !P5 ;  /* 0x140080009ef57fae */ /* 0x0009e2000e921850 */
[----:B------:R-:W-:Y:S01]  /*5b60*/  ISETP.GE.U32.AND P5, PT, R73, 0x7fffff57, PT ;  /* 0x7fffff574900780c */ /* 0x000fe20003fa6070 */
[C---:B------:R-:W-:Y:S01]  /*5b70*/  IMAD.WIDE R232, R184.reuse, 0x4, R114 ;  /* 0x00000004b8e87825 */ /* 0x040fe200078e0272 */
[----:B------:R-:W2:Y:S01]  /*5b80*/  LDC R79, c[0x0][0x230] ;  /* 0x00008c00ff4f7b82 */ /* 0x000ea20000000800 */
[----:B------:R4:W-:Y:S02]  /*5b90*/  LDGSTS.E [R245+0x1000c], desc[UR16][R154.64], !P1 ;  /* 0x1000c0009af57fae */ /* 0x0009e4000c921850 */
[----:B-1----:R-:W-:-:S02]  /*5ba0*/  IMAD.WIDE R152, R184, 0x4, R234 ;  /* 0x00000004b8987825 */ /* 0x002fc400078e02ea */
[----:B------:R3:W-:Y:S04]  /*5bb0*/  STL.64 [R1+0x108], R162 ;  /* 0x000108a201007387 */ /* 0x0007e80000100a00 */
[----:B------:R-:W-:Y:S01]  /*5bc0*/  LDGSTS.E [R245+0x1400c], desc[UR16][R152.64], !P1 ;  /* 0x1400c00098f57fae */ /* 0x000fe2000c921850 */
[----:B------:R-:W-:Y:S01]  /*5bd0*/  ISETP.GE.U32.AND P1, PT, R72, 0x7fffff56, PT ;  /* 0x7fffff564800780c */ /* 0x000fe20003f26070 */
[----:B------:R-:W-:Y:S02]  /*5be0*/  VIADD R72, R78, 0xffffff94 ;  /* 0xffffff944e487836 */ /* 0x000fe40000000000 */
[----:B------:R4:W-:Y:S01]  /*5bf0*/  STL.64 [R1+0x130], R158 ;  /* 0x0001309e01007387 */ /* 0x0009e20000100a00 */
[----:B------:R-:W-:Y:S01]  /*5c00*/  VIADD R73, R74, 0xffffffb0 ;  /* 0xffffffb04a497836 */ /* 0x000fe20000000000 */
[----:B------:R-:W1:Y:S01]  /*5c10*/  LDC R78, c[0x0][0x230] ;  /* 0x00008c00ff4e7b82 */ /* 0x000e620000000800 */
[C---:B---3--:R-:W-:Y:S01]  /*5c20*/  IMAD.WIDE R162, R184.reuse, 0x4, R104 ;  /* 0x00000004b8a27825 */ /* 0x048fe200078e0268 */
[----:B------:R3:W-:Y:S04]  /*5c30*/  STL.64 [R1+0x158], R154 ;  /* 0x0001589a01007387 */ /* 0x0007e80000100a00 */
[----:B------:R3:W-:Y:S02]  /*5c40*/  STL.64 [R1+0x170], R152 ;  /* 0x0001709801007387 */ /* 0x0007e40000100a00 */
[----:B------:R-:W1:Y:S01]  /*5c50*/  LDC R74, c[0x0][0x230] ;  /* 0x00008c00ff4a7b82 */ /* 0x000e620000000800 */
[C---:B----4-:R-:W-:Y:S01]  /*5c60*/  IMAD.WIDE R158, R184.reuse, 0x4, R110 ;  /* 0x00000004b89e7825 */ /* 0x050fe200078e026e */
[----:B------:R4:W-:Y:S03]  /*5c70*/  LDGSTS.E [R245+0x18000], desc[UR16][R186.64], !P2 ;  /* 0x18000000baf57fae */ /* 0x0009e6000d121850 */
[----:B---3--:R-:W-:Y:S01]  /*5c80*/  IMAD.WIDE R154, R184, 0x4, R108 ;  /* 0x00000004b89a7825 */ /* 0x008fe200078e026c */
[----:B------:R-:W-:Y:S01]  /*5c90*/  LDGSTS.E [R245+0x1c000], desc[UR16][R162.64], !P2 ;  /* 0x1c000000a2f57fae */ /* 0x000fe2000d121850 */
[----:B------:R-:W-:-:S03]  /*5ca0*/  ISETP.GE.U32.AND P2, PT, R72, 0x7fffff55, PT ;  /* 0x7fffff554800780c */ /* 0x000fc60003f46070 */
[----:B------:R-:W3:Y:S04]  /*5cb0*/  LDL.LU.64 R152, [R1+0x48] ;  /* 0x0000480001987983 */ /* 0x000ee80000300a00 */
[----:B------:R-:W3:Y:S04]  /*5cc0*/  LDL.LU.64 R170, [R1+0x40] ;  /* 0x0000400001aa7983 */ /* 0x000ee80000300a00 */
[----:B------:R4:W-:Y:S04]  /*5cd0*/  STL.64 [R1+0x2a0], R186 ;  /* 0x0002a0ba01007387 */ /* 0x0009e80000100a00 */
[----:B------:R2:W-:Y:S04]  /*5ce0*/  STL.64 [R1+0x2d0], R162 ;  /* 0x0002d0a201007387 */ /* 0x0005e80000100a00 */
[----:B------:R2:W-:Y:S04]  /*5cf0*/  STL.64 [R1+0x300], R158 ;  /* 0x0003009e01007387 */ /* 0x0005e80000100a00 */
[----:B------:R1:W-:Y:S01]  /*5d00*/  STL.64 [R1+0x338], R154 ;  /* 0x0003389a01007387 */ /* 0x0003e20000100a00 */
[----:B----4-:R-:W-:-:S03]  /*5d10*/  IMAD.WIDE R186, R184, 0x4, R116 ;  /* 0x00000004b8ba7825 */ /* 0x010fc600078e0274 */
[----:B------:R4:W-:Y:S04]  /*5d20*/  LDGSTS.E [R245+0x18004], desc[UR16][R158.64], !P5 ;  /* 0x180040009ef57fae */ /* 0x0009e8000e921850 */
[----:B------:R1:W-:Y:S04]  /*5d30*/  LDGSTS.E [R245+0x1c004], desc[UR16][R154.64], !P5 ;  /* 0x1c0040009af57fae */ /* 0x0003e8000e921850 */
[----:B------:R-:W3:Y:S04]  /*5d40*/  LDL.LU.64 R238, [R1+0x28] ;  /* 0x0000280001ee7983 */ /* 0x000ee80000300a00 */
[----:B--2---:R-:W2:Y:S01]  /*5d50*/  LDL.LU.64 R162, [R1+0x20] ;  /* 0x0000200001a27983 */ /* 0x004ea20000300a00 */
[----:B----4-:R-:W-:-:S03]  /*5d60*/  IMAD.WIDE R158, R184, 0x4, R236 ;  /* 0x00000004b89e7825 */ /* 0x010fc600078e02ec */
[----:B------:R-:W4:Y:S01]  /*5d70*/  LDL.LU.64 R234, [R1+0x18] ;  /* 0x0000180001ea7983 */ /* 0x000f220000300a00 */
[----:B-1----:R-:W-:-:S03]  /*5d80*/  IMAD.WIDE R154, R184, 0x4, R112 ;  /* 0x00000004b89a7825 */ /* 0x002fc600078e0270 */
[----:B------:R-:W2:Y:S04]  /*5d90*/  LDL.LU.64 R250, [R1+0x10] ;  /* 0x0000100001fa7983 */ /* 0x000ea80000300a00 */
[----:B------:R1:W-:Y:S04]  /*5da0*/  STL.64 [R1+0x378], R186 ;  /* 0x000378ba01007387 */ /* 0x0003e80000100a00 */
[----:B------:R-:W2:Y:S04]  /*5db0*/  LDL.LU.64 R236, [R1+0x30] ;  /* 0x0000300001ec7983 */ /* 0x000ea80000300a00 */
[----:B------:R1:W-:Y:S04]  /*5dc0*/  STL.64 [R1+0x3a8], R154 ;  /* 0x0003a89a01007387 */ /* 0x0003e80000100a00 */
[----:B------:R-:W-:Y:S04]  /*5dd0*/  LDGSTS.E [R245+0x18008], desc[UR16][R186.64], !P1 ;  /* 0x18008000baf57fae */ /* 0x000fe8000c921850 */
[----:B------:R-:W-:Y:S04]  /*5de0*/  LDGSTS.E [R245+0x1c008], desc[UR16][R154.64], !P1 ;  /* 0x1c0080009af57fae */ /* 0x000fe8000c921850 */
[----:B------:R-:W-:Y:S04]  /*5df0*/  LDGSTS.E [R245+0x1800c], desc[UR16][R158.64], !P2 ;  /* 0x1800c0009ef57fae */ /* 0x000fe8000d121850 */
[----:B-1----:R-:W2:Y:S04]  /*5e00*/  LDL.LU.64 R186, [R1+0x598] ;  /* 0x0005980001ba7983 */ /* 0x002ea80000300a00 */
[----:B------:R1:W-:Y:S04]  /*5e10*/  STL.64 [R1+0x3c8], R158 ;  /* 0x0003c89e01007387 */ /* 0x0003e80000100a00 */
[----:B------:R-:W2:Y:S04]  /*5e20*/  LDL.LU.64 R154, [R1+0x590] ;  /* 0x00059000019a7983 */ /* 0x000ea80000300a00 */
[----:B------:R1:W-:Y:S04]  /*5e30*/  STL.64 [R1+0x3e8], R232 ;  /* 0x0003e8e801007387 */ /* 0x0003e80000100a00 */
[----:B-1----:R-:W2:Y:S04]  /*5e40*/  LDL.LU.64 R158, [R1+0x588] ;  /* 0x00058800019e7983 */ /* 0x002ea80000300a00 */
[----:B------:R1:W-:Y:S04]  /*5e50*/  LDGSTS.E [R245+0x1c00c], desc[UR16][R232.64], !P2 ;  /* 0x1c00c000e8f57fae */ /* 0x0003e8000d121850 */
[----:B------:R-:W2:Y:S04]  /*5e60*/  LDL.LU.64 R232, [R1+0x580] ;  /* 0x0005800001e87983 */ /* 0x000ea80000300a00 */
[----:B------:R-:W1:Y:S01]  /*5e70*/  LDL.LU.64 R244, [R1+0x38] ;  /* 0x0000380001f47983 */ /* 0x000e620000300a00 */
[----:B------:R-:W-:-:S02]  /*5e80*/  ISETP.GE.U32.AND P5, PT, R73, 0x7fffff71, PT ;  /* 0x7fffff714900780c */ /* 0x000fc40003fa6070 */
[----:B------:R-:W-:Y:S01]  /*5e90*/  IADD3 R73, R76, -0x51, RZ ;  /* 0xffffffaf4c497810 */ /* 0x000fe20007ffe0ff */
[----:B------:R-:W-:Y:S01]  /*5ea0*/  VIADD R72, R81, 0xffffffae ;  /* 0xffffffae51487836 */ /* 0x000fe20000000000 */
[----:B------:R-:W1:Y:S02]  /*5eb0*/  LDC R76, c[0x0][0x230] ;  /* 0x00008c00ff4c7b82 */ /* 0x000e640000000800 */
[----:B------:R-:W-:Y:S01]  /*5ec0*/  ISETP.GE.U32.AND P1, PT, R73, 0x7fffff70, PT ;  /* 0x7fffff704900780c */ /* 0x000fe20003f26070 */
[----:B------:R-:W-:Y:S01]  /*5ed0*/  VIADD R73, R77, 0xffffffad ;  /* 0xffffffad4d497836 */ /* 0x000fe20000000000 */
[----:B------:R-:W-:Y:S01]  /*5ee0*/  ISETP.GE.U32.AND P2, PT, R72, 0x7fffff6f, PT ;  /* 0x7fffff6f4800780c */ /* 0x000fe20003f46070 */
[----:B------:R-:W-:-:S03]  /*5ef0*/  VIADD R72, R80, 0xffffff93 ;  /* 0xffffff9350487836 */ /* 0x000fc60000000000 */
[----:B------:R-:W1:Y:S08]  /*5f00*/  LDC R81, c[0x0][0x230] ;  /* 0x00008c00ff517b82 */ /* 0x000e700000000800 */
[----:B------:R-:W1:Y:S08]  /*5f10*/  LDC R77, c[0x0][0x230] ;  /* 0x00008c00ff4d7b82 */ /* 0x000e700000000800 */
[----:B------:R-:W1:Y:S01]  /*5f20*/  LDC R80, c[0x0][0x230] ;  /* 0x00008c00ff507b82 */ /* 0x000e620000000800 */
[----:B---3--:R-:W-:-:S04]  /*5f30*/  IMAD.WIDE R152, R184, 0x4, R152 ;  /* 0x00000004b8987825 */ /* 0x008fc800078e0298 */
[----:B------:R-:W-:Y:S01]  /*5f40*/  IMAD.WIDE R170, R184, 0x4, R170 ;  /* 0x00000004b8aa7825 */ /* 0x000fe200078e02aa */
[----:B------:R3:W-:Y:S04]  /*5f50*/  STL.64 [R1+0x48], R152 ;  /* 0x0000489801007387 */ /* 0x0007e80000100a00 */
[----:B------:R3:W-:Y:S04]  /*5f60*/  STL.64 [R1+0x50], R170 ;  /* 0x000050aa01007387 */ /* 0x0007e80000100a00 */
[----:B------:R-:W-:Y:S04]  /*5f70*/  LDGSTS.E [R246+0x10000], desc[UR16][R152.64], !P3 ;  /* 0x1000000098f67fae */ /* 0x000fe8000d921850 */
[----:B------:R-:W-:Y:S01]  /*5f80*/  LDGSTS.E [R246+0x14000], desc[UR16][R170.64], !P3 ;  /* 0x14000000aaf67fae */ /* 0x000fe2000d921850 */
[----:B------:R-:W-:-:S03]  /*5f90*/  ISETP.GE.U32.AND P3, PT, R73, 0x7fffff6e, PT ;  /* 0x7fffff6e4900780c */ /* 0x000fc60003f66070 */
[----:B---3--:R-:W3:Y:S04]  /*5fa0*/  LDL.LU.64 R152, [R1+0x578] ;  /* 0x0005780001987983 */ /* 0x008ee80000300a00 */
[----:B------:R-:W3:Y:S01]  /*5fb0*/  LDL.LU.64 R170, [R1+0x570] ;  /* 0x0005700001aa7983 */ /* 0x000ee20000300a00 */
[C---:B------:R-:W-:Y:S01]  /*5fc0*/  IMAD.WIDE R238, R184.reuse, 0x4, R238 ;  /* 0x00000004b8ee7825 */ /* 0x040fe200078e02ee */
[----:B------:R-:W-:Y:S02]  /*5fd0*/  IADD3 R73, R75, -0x6e, RZ ;  /* 0xffffff924b497810 */ /* 0x000fe40007ffe0ff */
[----:B------:R-:W3:Y:S01]  /*5fe0*/  LDC R75, c[0x0][0x230] ;  /* 0x00008c00ff4b7b82 */ /* 0x000ee20000000800 */
[----:B----4-:R-:W-:-:S04]  /*5ff0*/  IMAD.WIDE R234, R184, 0x4, R234 ;  /* 0x00000004b8ea7825 */ /* 0x010fc800078e02ea */
[----:B--2---:R-:W-:-:S04]  /*6000*/  IMAD.WIDE R236, R184, 0x4, R236 ;  /* 0x00000004b8ec7825 */ /* 0x004fc800078e02ec */
[----:B-1----:R-:W-:-:S05]  /*6010*/  IMAD.WIDE R244, R184, 0x4, R244 ;  /* 0x00000004b8f47825 */ /* 0x002fca00078e02f4 */
[----:B------:R-:W-:Y:S04]  /*6020*/  STL.64 [R1+0x68], R244 ;  /* 0x000068f401007387 */ /* 0x000fe80000100a00 */
[----:B------:R-:W-:Y:S04]  /*6030*/  LDGSTS.E [R246+0x10004], desc[UR16][R244.64], !P4 ;  /* 0x10004000f4f67fae */ /* 0x000fe8000e121850 */
[----:B------:R1:W-:Y:S04]  /*6040*/  STL.64 [R1+0x98], R236 ;  /* 0x000098ec01007387 */ /* 0x0003e80000100a00 */
[----:B------:R1:W-:Y:S01]  /*6050*/  LDGSTS.E [R246+0x14004], desc[UR16][R236.64], !P4 ;  /* 0x14004000ecf67fae */ /* 0x0003e2000e121850 */
[----:B------:R-:W-:-:S03]  /*6060*/  ISETP.GE.U32.AND P4, PT, R72, 0x7fffff54, PT ;  /* 0x7fffff544800780c */ /* 0x000fc60003f86070 */
[----:B------:R-:W-:Y:S01]  /*6070*/  LDGSTS.E [R246+0x10008], desc[UR16][R238.64], !P6 ;  /* 0x10008000eef67fae */ /* 0x000fe2000f121850 */
[----:B-1----:R-:W-:-:S03]  /*6080*/  IMAD.WIDE R236, R184, 0x4, R162 ;  /* 0x00000004b8ec7825 */ /* 0x002fc600078e02a2 */
[----:B------:R-:W-:Y:S04]  /*6090*/  STL.64 [R1+0xd0], R238 ;  /* 0x0000d0ee01007387 */ /* 0x000fe80000100a00 */
[----:B------:R-:W-:Y:S01]  /*60a0*/  LDGSTS.E [R246+0x14008], desc[UR16][R236.64], !P6 ;  /* 0x14008000ecf67fae */ /* 0x000fe2000f121850 */
[----:B------:R-:W-:Y:S01]  /*60b0*/  ISETP.GE.U32.AND P6, PT, R73, 0x7fffff53, PT ;  /* 0x7fffff534900780c */ /* 0x000fe20003fc6070 */
[----:B------:R-:W-:Y:S02]  /*60c0*/  IMAD.WIDE R162, R184, 0x4, R250 ;  /* 0x00000004b8a27825 */ /* 0x000fe400078e02fa */
[----:B------:R-:W-:Y:S02]  /*60d0*/  STL.64 [R1+0x100], R236 ;  /* 0x000100ec01007387 */ /* 0x000fe40000100a00 */
[----:B------:R-:W-:-:S02]  /*60e0*/  VIADD R72, R79, 0xffffff91 ;  /* 0xffffff914f487836 */ /* 0x000fc40000000000 */
[----:B------:R1:W-:Y:S01]  /*60f0*/  STL.64 [R1+0x128], R234 ;  /* 0x000128ea01007387 */ /* 0x0003e20000100a00 */
[C---:B------:R-:W-:Y:S01]  /*6100*/  IMAD.WIDE R250, R184.reuse, 0x4, R118 ;  /* 0x00000004b8fa7825 */ /* 0x040fe200078e0276 */
[----:B------:R-:W2:Y:S02]  /*6110*/  LDC R79, c[0x0][0x230] ;  /* 0x00008c00ff4f7b82 */ /* 0x000ea40000000800 */
[----:B------:R1:W-:Y:S01]  /*6120*/  LDGSTS.E [R246+0x1000c], desc[UR16][R234.64], !P5 ;  /* 0x1000c000eaf67fae */ /* 0x0003e2000e921850 */
[----:B------:R-:W-:-:S03]  /*6130*/  IMAD.WIDE R244, R184, 0x4, R124 ;  /* 0x00000004b8f47825 */ /* 0x000fc600078e027c */
[----:B------:R4:W-:Y:S04]  /*6140*/  STL.64 [R1+0x150], R162 ;  /* 0x000150a201007387 */ /* 0x0009e80000100a00 */
[----:B------:R4:W-:Y:S01]  /*6150*/  LDGSTS.E [R246+0x1400c], desc[UR16][R162.64], !P5 ;  /* 0x1400c000a2f67fae */ /* 0x0009e2000e921850 */
[----:B------:R-:W-:Y:S01]  /*6160*/  ISETP.GE.U32.AND P5, PT, R72, 0x7fffff52, PT ;  /* 0x7fffff524800780c */ /* 0x000fe20003fa6070 */
[C---:B-1----:R-:W-:Y:S02]  /*6170*/  IMAD.WIDE R234, R184.reuse, 0x4, R142 ;  /* 0x00000004b8ea7825 */ /* 0x042fe400078e028e */
[----:B------:R-:W2:Y:S04]  /*6180*/  LDL.LU.64 R236, [R1+0x8] ;  /* 0x0000080001ec7983 */ /* 0x000ea80000300a00 */
[----:B------:R-:W2:Y:S01]  /*6190*/  LDL.LU.64 R238, [R1] ;  /* 0x0000000001ee7983 */ /* 0x000ea20000300a00 */
[----:B----4-:R-:W-:-:S03]  /*61a0*/  IMAD.WIDE R162, R184, 0x4, R122 ;  /* 0x00000004b8a27825 */ /* 0x010fc600078e027a */
[----:B------:R1:W-:Y:S04]  /*61b0*/  STL.64 [R1+0x278], R234 ;  /* 0x000278ea01007387 */ /* 0x0003e80000100a00 */
[----:B------:R4:W-:Y:S04]  /*61c0*/  STL.64 [R1+0x298], R250 ;  /* 0x000298fa01007387 */ /* 0x0009e80000100a00 */
[----:B------:R-:W-:Y:S04]  /*61d0*/  LDGSTS.E [R246+0x18000], desc[UR16][R234.64], !P4 ;  /* 0x18000000eaf67fae */ /* 0x000fe8000e121850 */
[----:B------:R4:W-:Y:S04]  /*61e0*/  LDGSTS.E [R246+0x1c000], desc[UR16][R250.64], !P4 ;  /* 0x1c000000faf67fae */ /* 0x0009e8000e121850 */
[----:B------:R-:W-:Y:S04]  /*61f0*/  LDGSTS.E [R246+0x18004], desc[UR16][R244.64], !P6 ;  /* 0x18004000f4f67fae */ /* 0x000fe8000f121850 */
[----:B-1----:R-:W2:Y:S04]  /*6200*/  LDL.LU.64 R234, [R1+0x568] ;  /* 0x0005680001ea7983 */ /* 0x002ea80000300a00 */
[----:B------:R-:W-:Y:S01]  /*6210*/  STL.64 [R1+0x2c8], R244 ;  /* 0x0002c8f401007387 */ /* 0x000fe20000100a00 */
[----:B----4-:R-:W-:-:S03]  /*6220*/  IMAD.WIDE R250, R184, 0x4, R126 ;  /* 0x00000004b8fa7825 */ /* 0x010fc600078e027e */
[----:B------:R1:W-:Y:S04]  /*6230*/  STL.64 [R1+0x2f8], R162 ;  /* 0x0002f8a201007387 */ /* 0x0003e80000100a00 */
[----:B------:R1:W-:Y:S02]  /*6240*/  LDGSTS.E [R246+0x1c004], desc[UR16][R162.64], !P6 ;  /* 0x1c004000a2f67fae */ /* 0x0003e4000f121850 */
[----:B-1----:R-:W-:-:S05]  /*6250*/  IMAD.WIDE R162, R184, 0x4, R130 ;  /* 0x00000004b8a27825 */ /* 0x002fca00078e0282 */
[----:B------:R1:W-:Y:S04]  /*6260*/  STL.64 [R1+0x330], R162 ;  /* 0x000330a201007387 */ /* 0x0003e80000100a00 */
[----:B------:R4:W-:Y:S04]  /*6270*/  STL.64 [R1+0x370], R250 ;  /* 0x000370fa01007387 */ /* 0x0009e80000100a00 */
[----:B------:R-:W-:Y:S04]  /*6280*/  LDGSTS.E [R246+0x18008], desc[UR16][R162.64], !P5 ;  /* 0x18008000a2f67fae */ /* 0x000fe8000e921850 */
[----:B------:R-:W-:Y:S04]  /*6290*/  LDGSTS.E [R246+0x1c008], desc[UR16][R250.64], !P5 ;  /* 0x1c008000faf67fae */ /* 0x000fe8000e921850 */
[----:B-1----:R-:W2:Y:S04]  /*62a0*/  LDL.LU.64 R162, [R1+0x560] ;  /* 0x0005600001a27983 */ /* 0x002ea80000300a00 */
[----:B----4-:R-:W4:Y:S01]  /*62b0*/  LDL.LU.64 R250, [R1+0x558] ;  /* 0x0005580001fa7983 */ /* 0x010f220000300a00 */
[----:B------:R-:W-:-:S02]  /*62c0*/  VIADD R72, R76, 0xffffff90 ;  /* 0xffffff904c487836 */ /* 0x000fc40000000000 */
[----:B------:R-:W1:Y:S03]  /*62d0*/  LDC R76, c[0x0][0x230] ;  /* 0x00008c00ff4c7b82 */ /* 0x000e660000000800 */
[----:B------:R-:W-:Y:S01]  /*62e0*/  ISETP.GE.U32.AND P4, PT, R72, 0x7fffff51, PT ;  /* 0x7fffff514800780c */ /* 0x000fe20003f86070 */
[----:B------:R-:W-:Y:S02]  /*62f0*/  VIADD R73, R74, 0xffffffac ;  /* 0xffffffac4a497836 */ /* 0x000fe40000000000 */
[----:B------:R-:W-:Y:S02]  /*6300*/  IMAD.WIDE R244, R184, 0x4, R128 ;  /* 0x00000004b8f47825 */ /* 0x000fe400078e0280 */
[----:B------:R-:W4:Y:S01]  /*6310*/  LDC R74, c[0x0][0x230] ;  /* 0x00008c00ff4a7b82 */ /* 0x000f220000000800 */
[----:B------:R-:W-:Y:S02]  /*6320*/  ISETP.GE.U32.AND P6, PT, R73, 0x7fffff6d, PT ;  /* 0x7fffff6d4900780c */ /* 0x000fe40003fc6070 */
[----:B------:R-:W-:Y:S01]  /*6330*/  IADD3 R73, R78, -0x55, RZ ;  /* 0xffffffab4e497810 */ /* 0x000fe20007ffe0ff */
[----:B------:R-:W-:-:S04]  /*6340*/  VIADD R72, R81, 0xffffffaa ;  /* 0xffffffaa51487836 */ /* 0x000fc80000000000 */
[----:B------:R-:W4:Y:S01]  /*6350*/  LDC R78, c[0x0][0x230] ;  /* 0x00008c00ff4e7b82 */ /* 0x000f220000000800 */
[----:B------:R-:W-:Y:S01]  /*6360*/  ISETP.GE.U32.AND P5, PT, R73, 0x7fffff6c, PT ;  /* 0x7fffff6c4900780c */ /* 0x000fe20003fa6070 */
[----:B------:R-:W-:-:S06]  /*6370*/  VIADD R73, R77, 0xffffffa9 ;  /* 0xffffffa94d497836 */ /* 0x000fcc0000000000 */
[----:B------:R-:W4:Y:S08]  /*6380*/  LDC R81, c[0x0][0x230] ;  /* 0x00008c00ff517b82 */ /* 0x000f300000000800 */
[----:B------:R-:W4:Y:S01]  /*6390*/  LDC R77, c[0x0][0x230] ;  /* 0x00008c00ff4d7b82 */ /* 0x000f220000000800 */
[----:B---3--:R-:W-:-:S04]  /*63a0*/  IMAD.WIDE R170, R184, 0x4, R170 ;  /* 0x00000004b8aa7825 */ /* 0x008fc800078e02aa */
[----:B------:R-:W-:-:S04]  /*63b0*/  IMAD.WIDE R152, R184, 0x4, R152 ;  /* 0x00000004b8987825 */ /* 0x000fc800078e0298 */
[----:B--2---:R-:W-:-:S04]  /*63c0*/  IMAD.WIDE R236, R184, 0x4, R236 ;  /* 0x00000004b8ec7825 */ /* 0x004fc800078e02ec */
[----:B------:R-:W-:-:S05]  /*63d0*/  IMAD.WIDE R234, R184, 0x4, R234 ;  /* 0x00000004b8ea7825 */ /* 0x000fca00078e02ea */
[----:B------:R2:W-:Y:S04]  /*63e0*/  STL.64 [R1+0x3a0], R234 ;  /* 0x0003a0ea01007387 */ /* 0x0005e80000100a00 */
[----:B------:R2:W-:Y:S04]  /*63f0*/  LDGSTS.E [R246+0x1800c], desc[UR16][R234.64], !P4 ;  /* 0x1800c000eaf67fae */ /* 0x0005e8000e121850 */
[----:B------:R3:W-:Y:S04]  /*6400*/  STL.64 [R1+0x3c0], R244 ;  /* 0x0003c0f401007387 */ /* 0x0007e80000100a00 */
[----:B------:R3:W-:Y:S01]  /*6410*/  LDGSTS.E [R246+0x1c00c], desc[UR16][R244.64], !P4 ;  /* 0x1c00c000f4f67fae */ /* 0x0007e2000e121850 */
[----:B------:R-:W-:Y:S01]  /*6420*/  ISETP.GE.U32.AND P4, PT, R72, 0x7fffff6b, PT ;  /* 0x7fffff6b4800780c */ /* 0x000fe20003f86070 */
[----:B------:R-:W-:-:S02]  /*6430*/  VIADD R72, R79, 0xffffff8f ;  /* 0xffffff8f4f487836 */ /* 0x000fc40000000000 */
[----:B------:R-:W-:Y:S01]  /*6440*/  LDGSTS.E [R242+0x10000], desc[UR16][R236.64], !P1 ;  /* 0x10000000ecf27fae */ /* 0x000fe2000c921850 */
[C---:B--2---:R-:W-:Y:S01]  /*6450*/  IMAD.WIDE R234, R184.reuse, 0x4, R132 ;  /* 0x00000004b8ea7825 */ /* 0x044fe200078e0284 */
[----:B------:R-:W2:Y:S03]  /*6460*/  LDC R79, c[0x0][0x230] ;  /* 0x00008c00ff4f7b82 */ /* 0x000ea60000000800 */
[----:B---3--:R-:W-:-:S05]  /*6470*/  IMAD.WIDE R244, R184, 0x4, R238 ;  /* 0x00000004b8f47825 */ /* 0x008fca00078e02ee */
[----:B------:R3:W-:Y:S04]  /*6480*/  STL.64 [R1+0x10], R244 ;  /* 0x000010f401007387 */ /* 0x0007e80000100a00 */
[----:B------:R3:W-:Y:S01]  /*6490*/  LDGSTS.E [R242+0x14000], desc[UR16][R244.64], !P1 ;  /* 0x14000000f4f27fae */ /* 0x0007e2000c921850 */
[----:B------:R-:W-:Y:S02]  /*64a0*/  ISETP.GE.U32.AND P1, PT, R73, 0x7fffff6a, PT ;  /* 0x7fffff6a4900780c */ /* 0x000fe40003f26070 */
[----:B-1----:R-:W-:Y:S02]  /*64b0*/  IADD3 R73, R76, -0x72, RZ ;  /* 0xffffff8e4c497810 */ /* 0x002fe40007ffe0ff */
[----:B------:R-:W1:Y:S01]  /*64c0*/  LDC R76, c[0x0][0x230] ;  /* 0x00008c00ff4c7b82 */ /* 0x000e620000000800 */
[----:B----4-:R-:W-:-:S04]  /*64d0*/  IMAD.WIDE R238, R184, 0x4, R250 ;  /* 0x00000004b8ee7825 */ /* 0x010fc800078e02fa */
[----:B---3--:R-:W-:Y:S01]  /*64e0*/  IMAD.WIDE R244, R184, 0x4, R138 ;  /* 0x00000004b8f47825 */ /* 0x008fe200078e028a */
[----:B------:R3:W-:Y:S04]  /*64f0*/  STL.64 [R1+0x40], R238 ;  /* 0x000040ee01007387 */ /* 0x0007e80000100a00 */
[----:B------:R3:W-:Y:S04]  /*6500*/  LDGSTS.E [R242+0x10004], desc[UR16][R238.64], !P2 ;  /* 0x10004000eef27fae */ /* 0x0007e8000d121850 */
[----:B------:R4:W-:Y:S01]  /*6510*/  LDGSTS.E [R242+0x14004], desc[UR16][R234.64], !P2 ;  /* 0x14004000eaf27fae */ /* 0x0009e2000d121850 */
[----:B------:R-:W-:-:S03]  /*6520*/  ISETP.GE.U32.AND P2, PT, R72, 0x7fffff50, PT ;  /* 0x7fffff504800780c */ /* 0x000fc60003f46070 */
[----:B------:R-:W-:Y:S01]  /*6530*/  LDGSTS.E [R242+0x10008], desc[UR16][R244.64], !P3 ;  /* 0x10008000f4f27fae */ /* 0x000fe2000d921850 */
[----:B---3--:R-:W-:-:S03]  /*6540*/  IMAD.WIDE R238, R184, 0x4, R134 ;  /* 0x00000004b8ee7825 */ /* 0x008fc600078e0286 */
[----:B------:R4:W-:Y:S04]  /*6550*/  STL.64 [R1+0x60], R234 ;  /* 0x000060ea01007387 */ /* 0x0009e80000100a00 */
[----:B------:R3:W-:Y:S01]  /*6560*/  LDGSTS.E [R242+0x14008], desc[UR16][R238.64], !P3 ;  /* 0x14008000eef27fae */ /* 0x0007e2000d921850 */
[----:B------:R-:W-:Y:S01]  /*6570*/  ISETP.GE.U32.AND P3, PT, R73, 0x7fffff4f, PT ;  /* 0x7fffff4f4900780c */ /* 0x000fe20003f66070 */
[----:B------:R-:W-:Y:S02]  /*6580*/  IMAD.WIDE R162, R184, 0x4, R162 ;  /* 0x00000004b8a27825 */ /* 0x000fe400078e02a2 */
[----:B------:R-:W-:Y:S02]  /*6590*/  STL.64 [R1+0x90], R244 ;  /* 0x000090f401007387 */ /* 0x000fe40000100a00 */
[----:B------:R-:W-:-:S02]  /*65a0*/  VIADD R72, R80, 0xffffff8d ;  /* 0xffffff8d50487836 */ /* 0x000fc40000000000 */
[----:B----4-:R-:W-:Y:S01]  /*65b0*/  IMAD.WIDE R234, R184, 0x4, R136 ;  /* 0x00000004b8ea7825 */ /* 0x010fe200078e0288 */
[----:B------:R3:W-:Y:S01]  /*65c0*/  STL.64 [R1+0xb8], R238 ;  /* 0x0000b8ee01007387 */ /* 0x0007e20000100a00 */
[----:B------:R-:W4:Y:S03]  /*65d0*/  LDC R80, c[0x0][0x230] ;  /* 0x00008c00ff507b82 */ /* 0x000f260000000800 */
[----:B------:R2:W-:Y:S04]  /*65e0*/  STL.64 [R1+0xf8], R162 ;  /* 0x0000f8a201007387 */ /* 0x0005e80000100a00 */
[----:B------:R2:W-:Y:S01]  /*65f0*/  LDGSTS.E [R242+0x1000c], desc[UR16][R162.64], !P6 ;  /* 0x1000c000a2f27fae */ /* 0x0005e2000f121850 */
[----:B------:R-:W-:-:S02]  /*6600*/  VIADD R73, R75, 0xffffffa8 ;  /* 0xffffffa84b497836 */ /* 0x000fc40000000000 */
[----:B------:R-:W1:Y:S01]  /*6610*/  LDC R75, c[0x0][0x230] ;  /* 0x00008c00ff4b7b82 */ /* 0x000e620000000800 */
[----:B------:R2:W-:Y:S01]  /*6620*/  STL.64 [R1+0x120], R234 ;  /* 0x000120ea01007387 */ /* 0x0005e20000100a00 */
[----:B---3--:R-:W-:-:S03]  /*6630*/  IMAD.WIDE R238, R184, 0x4, R140 ;  /* 0x00000004b8ee7825 */ /* 0x008fc600078e028c */
[----:B------:R3:W-:Y:S01]  /*6640*/  LDGSTS.E [R242+0x1400c], desc[UR16][R234.64], !P6 ;  /* 0x1400c000eaf27fae */ /* 0x0007e2000f121850 */
[----:B------:R-:W-:Y:S01]  /*6650*/  ISETP.GE.U32.AND P6, PT, R72, 0x7fffff4e, PT ;  /* 0x7fffff4e4800780c */ /* 0x000fe20003fc6070 */
[----:B------:R-:W-:Y:S02]  /*6660*/  VIADD R72, R78, 0xffffff8c ;  /* 0xffffff8c4e487836 */ /* 0x000fe40000000000 */
[C---:B--2---:R-:W-:Y:S01]  /*6670*/  IMAD.WIDE R162, R184.reuse, 0x4, R144 ;  /* 0x00000004b8a27825 */ /* 0x044fe200078e0290 */
[----:B------:R2:W-:Y:S01]  /*6680*/  LDGSTS.E [R242+0x18000], desc[UR16][R170.64], !P2 ;  /* 0x18000000aaf27fae */ /* 0x0005e2000d121850 */
[----:B------:R-:W4:Y:S03]  /*6690*/  LDC R78, c[0x0][0x230] ;  /* 0x00008c00ff4e7b82 */ /* 0x000f260000000800 */
[----:B------:R-:W-:Y:S01]  /*66a0*/  LDGSTS.E [R242+0x1c000], desc[UR16][R238.64], !P2 ;  /* 0x1c000000eef27fae */ /* 0x000fe2000d121850 */
[----:B---3--:R-:W-:Y:S01]  /*66b0*/  IMAD.WIDE R234, R184, 0x4, R146 ;  /* 0x00000004b8ea7825 */ /* 0x008fe200078e0292 */
[----:B------:R-:W-:-:S04]  /*66c0*/  ISETP.GE.U32.AND P2, PT, R72, 0x7fffff4d, PT ;  /* 0x7fffff4d4800780c */ /* 0x000fc80003f46070 */
[----:B------:R3:W-:Y:S04]  /*66d0*/  LDGSTS.E [R242+0x18004], desc[UR16][R234.64], !P3 ;  /* 0x18004000eaf27fae */ /* 0x0007e8000d921850 */
[----:B------:R3:W-:Y:S01]  /*66e0*/  LDGSTS.E [R242+0x1c004], desc[UR16][R162.64], !P3 ;  /* 0x1c004000a2f27fae */ /* 0x0007e2000d921850 */
[----:B------:R-:W-:Y:S02]  /*66f0*/  ISETP.GE.U32.AND P3, PT, R73, 0x7fffff69, PT ;  /* 0x7fffff694900780c */ /* 0x000fe40003f66070 */
[----:B------:R-:W-:Y:S01]  /*6700*/  IADD3 R73, R74, -0x59, RZ ;  /* 0xffffffa74a497810 */ /* 0x000fe20007ffe0ff */
[----:B------:R2:W-:Y:S01]  /*6710*/  STL.64 [R1+0x258], R170 ;  /* 0x000258aa01007387 */ /* 0x0005e20000100a00 */
[----:B------:R-:W4:Y:S03]  /*6720*/  LDC R74, c[0x0][0x230] ;  /* 0x00008c00ff4a7b82 */ /* 0x000f260000000800 */
[----:B------:R-:W-:Y:S04]  /*6730*/  STL.64 [R1+0x270], R238 ;  /* 0x000270ee01007387 */ /* 0x000fe80000100a00 */
[----:B------:R3:W-:Y:S01]  /*6740*/  STL.64 [R1+0x290], R234 ;  /* 0x000290ea01007387 */ /* 0x0007e20000100a00 */
[----:B------:R-:W-:-:S02]  /*6750*/  VIADD R72, R79, 0xffffffa6 ;  /* 0xffffffa64f487836 */ /* 0x000fc40000000000 */
[----:B------:R-:W4:Y:S01]  /*6760*/  LDC R79, c[0x0][0x230] ;  /* 0x00008c00ff4f7b82 */ /* 0x000f220000000800 */
[----:B------:R1:W-:Y:S01]  /*6770*/  STL.64 [R1+0x2c0], R162 ;  /* 0x0002c0a201007387 */ /* 0x0003e20000100a00 */
[----:B--2---:R-:W-:-:S03]  /*6780*/  IMAD.WIDE R170, R184, 0x4, R232 ;  /* 0x00000004b8aa7825 */ /* 0x004fc600078e02e8 */
[----:B------:R2:W-:Y:S01]  /*6790*/  STL.64 [R1+0x2f0], R152 ;  /* 0x0002f09801007387 */ /* 0x0005e20000100a00 */
[----:B---3--:R-:W-:-:S03]  /*67a0*/  IMAD.WIDE R234, R184, 0x4, R148 ;  /* 0x00000004b8ea7825 */ /* 0x008fc600078e0294 */
[----:B------:R2:W-:Y:S01]  /*67b0*/  LDGSTS.E [R242+0x18008], desc[UR16][R152.64], !P6 ;  /* 0x1800800098f27fae */ /* 0x0005e2000f121850 */
[----:B-1----:R-:W-:-:S03]  /*67c0*/  IMAD.WIDE R162, R184, 0x4, R150 ;  /* 0x00000004b8a27825 */ /* 0x002fc600078e0296 */
[----:B------:R1:W-:Y:S01]  /*67d0*/  STL.64 [R1+0x328], R234 ;  /* 0x000328ea01007387 */ /* 0x0003e20000100a00 */
[----:B------:R-:W-:-:S03]  /*67e0*/  IMAD.WIDE R232, R184, 0x4, R158 ;  /* 0x00000004b8e87825 */ /* 0x000fc600078e029e */
[----:B------:R1:W-:Y:S01]  /*67f0*/  LDGSTS.E [R242+0x1c008], desc[UR16][R234.64], !P6 ;  /* 0x1c008000eaf27fae */ /* 0x0003e2000f121850 */
[----:B------:R-:W-:-:S03]  /*6800*/  IMAD.WIDE R238, R184, 0x4, R186 ;  /* 0x00000004b8ee7825 */ /* 0x000fc600078e02ba */
[----:B------:R-:W-:Y:S01]  /*6810*/  LDGSTS.E [R242+0x1800c], desc[UR16][R170.64], !P2 ;  /* 0x1800c000aaf27fae */ /* 0x000fe2000d121850 */
[----:B--2---:R-:W-:-:S03]  /*6820*/  IMAD.WIDE R152, R184, 0x4, R156 ;  /* 0x00000004b8987825 */ /* 0x004fc600078e029c */
[----:B------:R-:W-:Y:S01]  /*6830*/  LDGSTS.E [R242+0x1c00c], desc[UR16][R162.64], !P2 ;  /* 0x1c00c000a2f27fae */ /* 0x000fe2000d121850 */
[----:B------:R-:W-:Y:S01]  /*6840*/  ISETP.GE.U32.AND P2, PT, R72, 0x7fffff67, PT ;  /* 0x7fffff674800780c */ /* 0x000fe20003f46070 */
[C---:B-1----:R-:W-:Y:S02]  /*6850*/  IMAD.WIDE R234, R184.reuse, 0x4, R154 ;  /* 0x00000004b8ea7825 */ /* 0x042fe400078e029a */
[----:B------:R-:W-:Y:S02]  /*6860*/  LDGSTS.E [R247+0x10000], desc[UR16][R232.64], !P5 ;  /* 0x10000000e8f77fae */ /* 0x000fe4000e921850 */
[----:B------:R-:W-:Y:S02]  /*6870*/  VIADD R72, R81, 0xffffff8b ;  /* 0xffffff8b51487836 */ /* 0x000fe40000000000 */
[----:B------:R-:W-:Y:S01]  /*6880*/  LDGSTS.E [R247+0x14000], desc[UR16][R234.64], !P5 ;  /* 0x14000000eaf77fae */ /* 0x000fe2000e921850 */
[----:B------:R-:W-:-:S03]  /*6890*/  IMAD.WIDE R158, R184, 0x4, R218 ;  /* 0x00000004b89e7825 */ /* 0x000fc600078e02da */
[----:B------:R-:W-:Y:S01]  /*68a0*/  STL.64 [R1+0x368], R170 ;  /* 0x000368aa01007387 */ /* 0x000fe20000100a00 */
[----:B------:R-:W-:Y:S01]  /*68b0*/  IMAD.WIDE R156, R184, 0x4, R160 ;  /* 0x00000004b89c7825 */ /* 0x000fe200078e02a0 */
[----:B------:R-:W-:Y:S01]  /*68c0*/  ISETP.GE.U32.AND P6, PT, R73, 0x7fffff68, PT ;  /* 0x7fffff684900780c */ /* 0x000fe20003fc6070 */
[----:B------:R-:W1:Y:S01]  /*68d0*/  LDC R81, c[0x0][0x230] ;  /* 0x00008c00ff517b82 */ /* 0x000e620000000800 */
[----:B------:R-:W-:Y:S04]  /*68e0*/  LDGSTS.E [R247+0x10004], desc[UR16][R238.64], !P4 ;  /* 0x10004000eef77fae */ /* 0x000fe8000e121850 */
[----:B------:R2:W-:Y:S01]  /*68f0*/  LDGSTS.E [R247+0x14004], desc[UR16][R152.64], !P4 ;  /* 0x1400400098f77fae */ /* 0x0005e2000e121850 */
[----:B------:R-:W-:Y:S02]  /*6900*/  ISETP.GE.U32.AND P4, PT, R72, 0x7fffff4c, PT ;  /* 0x7fffff4c4800780c */ /* 0x000fe40003f86070 */
[----:B------:R-:W-:Y:S01]  /*6910*/  IADD3 R72, R75, -0x76, RZ ;  /* 0xffffff8a4b487810 */ /* 0x000fe20007ffe0ff */
[----:B------:R-:W-:Y:S01]  /*6920*/  STL.64 [R1+0x398], R162 ;  /* 0x000398a201007387 */ /* 0x000fe20000100a00 */
[----:B------:R-:W-:Y:S01]  /*6930*/  IMAD.WIDE R154, R184, 0x4, R166 ;  /* 0x00000004b89a7825 */ /* 0x000fe200078e02a6 */
[----:B------:R-:W3:Y:S02]  /*6940*/  LDC R75, c[0x0][0x230] ;  /* 0x00008c00ff4b7b82 */ /* 0x000ee40000000800 */
[----:B------:R2:W-:Y:S04]  /*6950*/  LDGSTS.E [R247+0x10008], desc[UR16][R158.64], !P1 ;  /* 0x100080009ef77fae */ /* 0x0005e8000c921850 */
[----:B------:R2:W-:Y:S04]  /*6960*/  STL.64 [R1+0x38], R152 ;  /* 0x0000389801007387 */ /* 0x0005e80000100a00 */
[----:B------:R1:W-:Y:S01]  /*6970*/  LDGSTS.E [R247+0x14008], desc[UR16][R156.64], !P1 ;  /* 0x140080009cf77fae */ /* 0x0003e2000c921850 */
[----:B------:R-:W-:Y:S01]  /*6980*/  ISETP.GE.U32.AND P1, PT, R72, 0x7fffff4b, PT ;  /* 0x7fffff4b4800780c */ /* 0x000fe20003f26070 */
[----:B----4-:R-:W-:-:S02]  /*6990*/  VIADD R72, R74, 0xffffff89 ;  /* 0xffffff894a487836 */ /* 0x010fc40000000000 */
[----:B------:R4:W-:Y:S01]  /*69a0*/  STL.64 [R1+0x58], R158 ;  /* 0x0000589e01007387 */ /* 0x0009e20000100a00 */
[----:B------:R-:W3:Y:S01]  /*69b0*/  LDC R74, c[0x0][0x230] ;  /* 0x00008c00ff4a7b82 */ /* 0x000ee20000000800 */
[C---:B--2---:R-:W-:Y:S02]  /*69c0*/  IMAD.WIDE R152, R184.reuse, 0x4, R164 ;  /* 0x00000004b8987825 */ /* 0x044fe400078e02a4 */
[----:B------:R2:W-:Y:S04]  /*69d0*/  LDGSTS.E [R247+0x1000c], desc[UR16][R154.64], !P3 ;  /* 0x1000c0009af77fae */ /* 0x0005e8000d921850 */
[----:B------:R1:W-:Y:S01]  /*69e0*/  STL.64 [R1+0x78], R156 ;  /* 0x0000789c01007387 */ /* 0x0003e20000100a00 */
[----:B----4-:R-:W-:-:S03]  /*69f0*/  IMAD.WIDE R158, R184, 0x4, R230 ;  /* 0x00000004b89e7825 */ /* 0x010fc600078e02e6 */
[----:B------:R4:W-:Y:S01]  /*6a00*/  LDGSTS.E [R247+0x1400c], desc[UR16][R152.64], !P3 ;  /* 0x1400c00098f77fae */ /* 0x0009e2000d921850 */
[----:B------:R-:W-:Y:S01]  /*6a10*/  ISETP.GE.U32.AND P3, PT, R72, 0x7fffff4a, PT ;  /* 0x7fffff4a4800780c */ /* 0x000fe20003f66070 */
[----:B------:R-:W-:Y:S02]  /*6a20*/  VIADD R72, R80, 0xffffff88 ;  /* 0xffffff8850487836 */ /* 0x000fe40000000000 */
[----:B------:R4:W-:Y:S01]  /*6a30*/  LDGSTS.E [R247+0x18000], desc[UR16][R158.64], !P4 ;  /* 0x180000009ef77fae */ /* 0x0009e2000e121850 */
[----:B------:R-:W-:Y:S01]  /*6a40*/  VIADD R73, R77, 0xffffffa5 ;  /* 0xffffffa54d497836 */ /* 0x000fe20000000000 */
[----:B------:R-:W3:Y:S01]  /*6a50*/  LDC R80, c[0x0][0x230] ;  /* 0x00008c00ff507b82 */ /* 0x000ee20000000800 */
[----:B-1----:R-:W-:Y:S01]  /*6a60*/  IMAD.WIDE R156, R184, 0x4, R168 ;  /* 0x00000004b89c7825 */ /* 0x002fe200078e02a8 */
[----:B------:R2:W-:Y:S04]  /*6a70*/  STL.64 [R1+0xb0], R154 ;  /* 0x0000b09a01007387 */ /* 0x0005e80000100a00 */
[----:B------:R1:W-:Y:S01]  /*6a80*/  LDGSTS.E [R247+0x1c000], desc[UR16][R156.64], !P4 ;  /* 0x1c0000009cf77fae */ /* 0x0003e2000e121850 */
[----:B------:R-:W-:Y:S01]  /*6a90*/  ISETP.GE.U32.AND P4, PT, R72, 0x7fffff49, PT ;  /* 0x7fffff494800780c */ /* 0x000fe20003f86070 */
[C---:B------:R-:W-:Y:S01]  /*6aa0*/  IMAD.WIDE R242, R184.reuse, 0x4, R192 ;  /* 0x00000004b8f27825 */ /* 0x040fe200078e02c0 */
[----:B------:R-:W3:Y:S01]  /*6ab0*/  LDC R77, c[0x0][0x230] ;  /* 0x00008c00ff4d7b82 */ /* 0x000ee20000000800 */
[----:B------:R4:W-:Y:S01]  /*6ac0*/  STL.64 [R1+0xf0], R152 ;  /* 0x0000f09801007387 */ /* 0x0009e20000100a00 */
[----:B------:R-:W-:Y:S01]  /*6ad0*/  ISETP.GE.U32.AND P5, PT, R73, 0x7fffff66, PT ;  /* 0x7fffff664900780c */ /* 0x000fe20003fa6070 */
[----:B--2---:R-:W-:-:S02]  /*6ae0*/  IMAD.WIDE R154, R184, 0x4, R174 ;  /* 0x00000004b89a7825 */ /* 0x004fc400078e02ae */
[----:B------:R2:W-:Y:S02]  /*6af0*/  STL.64 [R1+0x238], R158 ;  /* 0x0002389e01007387 */ /* 0x0005e40000100a00 */
[----:B------:R-:W-:Y:S02]  /*6b00*/  VIADD R73, R76, 0xffffffa4 ;  /* 0xffffffa44c497836 */ /* 0x000fe40000000000 */
[----:B------:R1:W-:Y:S01]  /*6b10*/  STL.64 [R1+0x250], R156 ;  /* 0x0002509c01007387 */ /* 0x0003e20000100a00 */
[----:B----4-:R-:W-:-:S03]  /*6b20*/  IMAD.WIDE R152, R184, 0x4, R172 ;  /* 0x00000004b8987825 */ /* 0x010fc600078e02ac */
[----:B------:R4:W-:Y:S01]  /*6b30*/  STL.64 [R1+0x268], R154 ;  /* 0x0002689a01007387 */ /* 0x0009e20000100a00 */
[----:B------:R-:W3:Y:S01]  /*6b40*/  LDC R76, c[0x0][0x230] ;  /* 0x00008c00ff4c7b82 */ /* 0x000ee20000000800 */
[C---:B--2---:R-:W-:Y:S02]  /*6b50*/  IMAD.WIDE R158, R184.reuse, 0x4, R222 ;  /* 0x00000004b89e7825 */ /* 0x044fe400078e02de */
[----:B------:R4:W-:Y:S02]  /*6b60*/  LDGSTS.E [R247+0x18004], desc[UR16][R154.64], !P1 ;  /* 0x180040009af77fae */ /* 0x0009e4000c921850 */
[C---:B-1----:R-:W-:Y:S02]  /*6b70*/  IMAD.WIDE R156, R184.reuse, 0x4, R176 ;  /* 0x00000004b89c7825 */ /* 0x042fe400078e02b0 */
[----:B------:R1:W-:Y:S04]  /*6b80*/  STL.64 [R1+0x288], R152 ;  /* 0x0002889801007387 */ /* 0x0003e80000100a00 */
[----:B------:R1:W-:Y:S01]  /*6b90*/  LDGSTS.E [R247+0x1c004], desc[UR16][R152.64], !P1 ;  /* 0x1c00400098f77fae */ /* 0x0003e2000c921850 */
[----:B------:R-:W-:Y:S01]  /*6ba0*/  ISETP.GE.U32.AND P1, PT, R73, 0x7fffff65, PT ;  /* 0x7fffff654900780c */ /* 0x000fe20003f26070 */
[----:B----4-:R-:W-:Y:S01]  /*6bb0*/  IMAD.WIDE R154, R184, 0x4, R178 ;  /* 0x00000004b89a7825 */ /* 0x010fe200078e02b2 */
[----:B------:R-:W-:Y:S01]  /*6bc0*/  IADD3 R73, R78, -0x79, RZ ;  /* 0xffffff874e497810 */ /* 0x000fe20007ffe0ff */
[----:B------:R-:W-:Y:S01]  /*6bd0*/  LDGSTS.E [R247+0x18008], desc[UR16][R158.64], !P3 ;  /* 0x180080009ef77fae */ /* 0x000fe2000d921850 */
[----:B------:R-:W2:Y:S01]  /*6be0*/  LDC R78, c[0x0][0x230] ;  /* 0x00008c00ff4e7b82 */ /* 0x000ea20000000800 */
[----:B---3--:R-:W-:-:S02]  /*6bf0*/  VIADD R72, R75, 0xffffff86 ;  /* 0xffffff864b487836 */ /* 0x008fc40000000000 */
[----:B------:R-:W-:Y:S01]  /*6c00*/  LDGSTS.E [R247+0x1c008], desc[UR16][R156.64], !P3 ;  /* 0x1c0080009cf77fae */ /* 0x000fe2000d921850 */
[----:B-1----:R-:W-:-:S03]  /*6c10*/  IMAD.WIDE R152, R184, 0x4, R180 ;  /* 0x00000004b8987825 */ /* 0x002fc600078e02b4 */
[----:B------:R-:W-:Y:S01]  /*6c20*/  LDGSTS.E [R247+0x1800c], desc[UR16][R154.64], !P4 ;  /* 0x1800c0009af77fae */ /* 0x000fe2000e121850 */
[C---:B------:R-:W-:Y:S01]  /*6c30*/  IMAD.WIDE R174, R184.reuse, 0x4, R226 ;  /* 0x00000004b8ae7825 */ /* 0x040fe200078e02e2 */
[----:B------:R-:W1:Y:S02]  /*6c40*/  LDC R75, c[0x0][0x230] ;  /* 0x00008c00ff4b7b82 */ /* 0x000e640000000800 */
[----:B------:R3:W-:Y:S01]  /*6c50*/  LDGSTS.E [R247+0x1c00c], desc[UR16][R152.64], !P4 ;  /* 0x1c00c00098f77fae */ /* 0x0007e2000e121850 */
[----:B------:R-:W-:Y:S01]  /*6c60*/  ISETP.GE.U32.AND P4, PT, R73, 0x7fffff48, PT ;  /* 0x7fffff484900780c */ /* 0x000fe20003f86070 */
[C---:B------:R-:W-:Y:S02]  /*6c70*/  IMAD.WIDE R244, R184.reuse, 0x4, R182 ;  /* 0x00000004b8f47825 */ /* 0x040fe400078e02b6 */
[----:B------:R4:W-:Y:S02]  /*6c80*/  STL.64 [R1+0x2b8], R158 ;  /* 0x0002b89e01007387 */ /* 0x0009e40000100a00 */
[----:B------:R-:W-:Y:S01]  /*6c90*/  IMAD.WIDE R170, R184, 0x4, R194 ;  /* 0x00000004b8aa7825 */ /* 0x000fe200078e02c2 */
[----:B------:R-:W-:Y:S01]  /*6ca0*/  ISETP.GE.U32.AND P3, PT, R72, 0x7fffff47, PT ;  /* 0x7fffff474800780c */ /* 0x000fe20003f66070 */
[----:B------:R-:W-:Y:S02]  /*6cb0*/  STL.64 [R1+0x2e8], R156 ;  /* 0x0002e89c01007387 */ /* 0x000fe40000100a00 */
[----:B------:R-:W-:-:S02]  /*6cc0*/  VIADD R73, R74, 0xffffff85 ;  /* 0xffffff854a497836 */ /* 0x000fc40000000000 */
[C---:B---3--:R-:W-:Y:S01]  /*6cd0*/  IMAD.WIDE R246, R184.reuse, 0x4, R228 ;  /* 0x00000004b8f67825 */ /* 0x048fe200078e02e4 */
[----:B------:R3:W-:Y:S01]  /*6ce0*/  STL.64 [R1+0x320], R154 ;  /* 0x0003209a01007387 */ /* 0x0007e20000100a00 */
[----:B------:R-:W2:Y:S02]  /*6cf0*/  LDC R74, c[0x0][0x230] ;  /* 0x00008c00ff4a7b82 */ /* 0x000ea40000000800 */
[C---:B------:R-:W-:Y:S01]  /*6d00*/  IMAD.WIDE R166, R184.reuse, 0x4, R196 ;  /* 0x00000004b8a67825 */ /* 0x040fe200078e02c4 */
[----:B------:R1:W-:Y:S03]  /*6d10*/  STL.64 [R1+0x360], R152 ;  /* 0x0003609801007387 */ /* 0x0003e60000100a00 */
[C---:B------:R-:W-:Y:S01]  /*6d20*/  IMAD.WIDE R250, R184.reuse, 0x4, R190 ;  /* 0x00000004b8fa7825 */ /* 0x040fe200078e02be */
[----:B------:R-:W-:Y:S03]  /*6d30*/  LDGSTS.E [R248+0x10000], desc[UR16][R242.64], !P6 ;  /* 0x10000000f2f87fae */ /* 0x000fe6000f121850 */
[C---:B------:R-:W-:Y:S01]  /*6d40*/  IMAD.WIDE R162, R184.reuse, 0x4, R198 ;  /* 0x00000004b8a27825 */ /* 0x040fe200078e02c6 */
[----:B------:R-:W-:Y:S03]  /*6d50*/  STL.64 [R1+0x18], R174 ;  /* 0x000018ae01007387 */ /* 0x000fe60000100a00 */
[----:B------:R-:W-:Y:S01]  /*6d60*/  VIADD R72, R79, 0xffffff84 ;  /* 0xffffff844f487836 */ /* 0x000fe20000000000 */
[----:B------:R-:W-:Y:S01]  /*6d70*/  LDGSTS.E [R248+0x14000], desc[UR16][R244.64], !P6 ;  /* 0x14000000f4f87fae */ /* 0x000fe2000f121850 */
[C---:B----4-:R-:W-:Y:S01]  /*6d80*/  IMAD.WIDE R158, R184.reuse, 0x4, R200 ;  /* 0x00000004b89e7825 */ /* 0x050fe200078e02c8 */
[----:B------:R-:W-:Y:S01]  /*6d90*/  ISETP.GE.U32.AND P6, PT, R73, 0x7fffff46, PT ;  /* 0x7fffff464900780c */ /* 0x000fe20003fc6070 */
[----:B------:R-:W4:Y:S01]  /*6da0*/  LDC R79, c[0x0][0x230] ;  /* 0x00008c00ff4f7b82 */ /* 0x000f220000000800 */
[----:B------:R-:W-:Y:S01]  /*6db0*/  STL.64 [R1+0xa8], R170 ;  /* 0x0000a8aa01007387 */ /* 0x000fe20000100a00 */
[----:B------:R-:W-:-:S03]  /*6dc0*/  IMAD.WIDE R172, R184, 0x4, R204 ;  /* 0x00000004b8ac7825 */ /* 0x000fc600078e02cc */
[----:B------:R-:W-:Y:S01]  /*6dd0*/  LDGSTS.E [R248+0x10004], desc[UR16][R246.64], !P2 ;  /* 0x10004000f6f87fae */ /* 0x000fe2000d121850 */
[----:B---3--:R-:W-:-:S03]  /*6de0*/  IMAD.WIDE R154, R184, 0x4, R202 ;  /* 0x00000004b89a7825 */ /* 0x008fc600078e02ca */
[----:B------:R-:W-:Y:S01]  /*6df0*/  STL.64 [R1+0x248], R166 ;  /* 0x000248a601007387 */ /* 0x000fe20000100a00 */
[----:B------:R-:W-:-:S03]  /*6e00*/  IMAD.WIDE R168, R184, 0x4, R206 ;  /* 0x00000004b8a87825 */ /* 0x000fc600078e02ce */
[----:B------:R-:W-:Y:S01]  /*6e10*/  LDGSTS.E [R248+0x14004], desc[UR16][R250.64], !P2 ;  /* 0x14004000faf87fae */ /* 0x000fe2000d121850 */
[----:B------:R-:W-:Y:S01]  /*6e20*/  IMAD.WIDE R164, R184, 0x4, R208 ;  /* 0x00000004b8a47825 */ /* 0x000fe200078e02d0 */
[----:B------:R-:W-:Y:S02]  /*6e30*/  ISETP.GE.U32.AND P2, PT, R72, 0x7fffff45, PT ;  /* 0x7fffff454800780c */ /* 0x000fe40003f46070 */
[----:B------:R-:W-:Y:S01]  /*6e40*/  STL.64 [R1+0x2b0], R162 ;  /* 0x0002b0a201007387 */ /* 0x000fe20000100a00 */
[----:B------:R-:W-:-:S03]  /*6e50*/  IMAD.WIDE R160, R184, 0x4, R210 ;  /* 0x00000004b8a07825 */ /* 0x000fc600078e02d2 */
[----:B------:R-:W-:Y:S01]  /*6e60*/  STL.64 [R1+0x358], R158 ;  /* 0x0003589e01007387 */ /* 0x000fe20000100a00 */
[----:B------:R-:W-:-:S03]  /*6e70*/  IMAD.WIDE R156, R184, 0x4, R212 ;  /* 0x00000004b89c7825 */ /* 0x000fc600078e02d4 */
[----:B------:R-:W-:Y:S01]  /*6e80*/  STL.64 [R1], R172 ;  /* 0x000000ac01007387 */ /* 0x000fe20000100a00 */
[----:B-1----:R-:W-:-:S03]  /*6e90*/  IMAD.WIDE R152, R184, 0x4, R214 ;  /* 0x00000004b8987825 */ /* 0x002fc600078e02d6 */
[----:B------:R-:W-:Y:S04]  /*6ea0*/  STL.64 [R1+0x3e0], R154 ;  /* 0x0003e09a01007387 */ /* 0x000fe80000100a00 */
[----:B------:R-:W-:Y:S04]  /*6eb0*/  STL.64 [R1+0x8], R168 ;  /* 0x000008a801007387 */ /* 0x000fe80000100a00 */
[----:B------:R1:W-:Y:S04]  /*6ec0*/  LDGSTS.E [R248+0x10008], desc[UR16][R174.64], !P5 ;  /* 0x10008000aef87fae */ /* 0x0003e8000e921850 */
[----:B------:R3:W-:Y:S04]  /*6ed0*/  STL.64 [R1+0x210], R164 ;  /* 0x000210a401007387 */ /* 0x0007e80000100a00 */
[----:B------:R-:W-:Y:S04]  /*6ee0*/  LDGSTS.E [R248+0x14008], desc[UR16][R172.64], !P5 ;  /* 0x14008000acf87fae */ /* 0x000fe8000e921850 */
[----:B------:R2:W-:Y:S04]  /*6ef0*/  STL.64 [R1+0x230], R160 ;  /* 0x000230a001007387 */ /* 0x0005e80000100a00 */
[----:B------:R-:W-:Y:S04]  /*6f00*/  LDGSTS.E [R248+0x1000c], desc[UR16][R170.64], !P1 ;  /* 0x1000c000aaf87fae */ /* 0x000fe8000c921850 */
[----:B------:R4:W-:Y:S04]  /*6f10*/  STL.64 [R1+0x280], R156 ;  /* 0x0002809c01007387 */ /* 0x0009e80000100a00 */
[----:B------:R1:W-:Y:S04]  /*6f20*/  LDGSTS.E [R248+0x1400c], desc[UR16][R168.64], !P1 ;  /* 0x1400c000a8f87fae */ /* 0x0003e8000c921850 */
[----:B------:R1:W-:Y:S04]  /*6f30*/  STL.64 [R1+0x318], R152 ;  /* 0x0003189801007387 */ /* 0x0003e80000100a00 */
[----:B------:R-:W-:Y:S04]  /*6f40*/  LDGSTS.E [R248+0x18000], desc[UR16][R166.64], !P4 ;  /* 0x18000000a6f87fae */ /* 0x000fe8000e121850 */
[----:B------:R-:W-:Y:S04]  /*6f50*/  LDGSTS.E [R248+0x1c000], desc[UR16][R164.64], !P4 ;  /* 0x1c000000a4f87fae */ /* 0x000fe8000e121850 */
[----:B------:R-:W4:Y:S04]  /*6f60*/  LDL.LU.64 R186, [R1+0x148] ;  /* 0x0001480001ba7983 */ /* 0x000f280000300a00 */
[----:B------:R-:W-:Y:S04]  /*6f70*/  LDGSTS.E [R248+0x18004], desc[UR16][R162.64], !P3 ;  /* 0x18004000a2f87fae */ /* 0x000fe8000d921850 */
[----:B---3--:R-:W3:Y:S04]  /*6f80*/  LDL.LU.64 R164, [R1+0x1a0] ;  /* 0x0001a00001a47983 */ /* 0x008ee80000300a00 */
[----:B------:R-:W-:Y:S04]  /*6f90*/  LDGSTS.E [R248+0x1c004], desc[UR16][R160.64], !P3 ;  /* 0x1c004000a0f87fae */ /* 0x000fe8000d921850 */
[----:B------:R-:W3:Y:S04]  /*6fa0*/  LDL.LU.64 R170, [R1+0x1a8] ;  /* 0x0001a80001aa7983 */ /* 0x000ee80000300a00 */
        /* <DEDUP_REMOVED lines=8> */
[----:B--2---:R-:W2:Y:S04]  /*7030*/  LDL.LU.64 R160, [R1+0x1d0] ;  /* 0x0001d00001a07983 */ /* 0x004ea80000300a00 */
[----:B------:R-:W2:Y:S04]  /*7040*/  LDL.LU.64 R218, [R1+0x1d8] ;  /* 0x0001d80001da7983 */ /* 0x000ea80000300a00 */
[----:B----4-:R-:W4:Y:S04]  /*7050*/  LDL.LU.64 R156, [R1+0x1f8] ;  /* 0x0001f800019c7983 */ /* 0x010f280000300a00 */
[----:B-1----:R-:W4:Y:S01]  /*7060*/  LDL.LU.64 R152, [R1+0x1f0] ;  /* 0x0001f00001987983 */ /* 0x002f220000300a00 */
[----:B------:R-:W-:Y:S01]  /*7070*/  IADD3 R73, R76, -0x5d, RZ ;  /* 0xffffffa34c497810 */ /* 0x000fe20007ffe0ff */
[----:B------:R-:W-:-:S03]  /*7080*/  VIADD R72, R77, 0xffffffa2 ;  /* 0xffffffa24d487836 */ /* 0x000fc60000000000 */
[----:B------:R-:W-:Y:S02]  /*7090*/  ISETP.GE.U32.AND P6, PT, R73, 0x7fffff64, PT ;  /* 0x7fffff644900780c */ /* 0x000fe40003fc6070 */
[----:B------:R-:W-:Y:S01]  /*70a0*/  ISETP.GE.U32.AND P1, PT, R72, 0x7fffff63, PT ;  /* 0x7fffff634800780c */ /* 0x000fe20003f26070 */
[----:B------:R-:W-:-:S04]  /*70b0*/  IMAD.WIDE R182, R184, 0x4, R224 ;  /* 0x00000004b8b67825 */ /* 0x000fc800078e02e0 */
[----:B------:R-:W-:-:S04]  /*70c0*/  IMAD.WIDE R190, R184, 0x4, R216 ;  /* 0x00000004b8be7825 */ /* 0x000fc800078e02d8 */
[----:B------:R-:W-:Y:S02]  /*70d0*/  IMAD.WIDE R174, R184, 0x4, R220 ;  /* 0x00000004b8ae7825 */ /* 0x000fe400078e02dc */
[----:B------:R-:W-:Y:S04]  /*70e0*/  LDGSTS.E [R241+0x10000], desc[UR16][R182.64], !P6 ;  /* 0x10000000b6f17fae */ /* 0x000fe8000f121850 */
[----:B------:R-:W-:Y:S01]  /*70f0*/  LDGSTS.E [R241+0x14000], desc[UR16][R190.64], !P6 ;  /* 0x14000000bef17fae */ /* 0x000fe2000f121850 */
[----:B------:R-:W-:-:S03]  /*7100*/  VIADD R168, R81, 0xffffff80 ;  /* 0xffffff8051a87836 */ /* 0x000fc60000000000 */
[----:B------:R3:W-:Y:S04]  /*7110*/  STL.64 [R1+0x20], R174 ;  /* 0x000020ae01007387 */ /* 0x0007e80000100a00 */
[----:B------:R3:W-:Y:S01]  /*7120*/  LDGSTS.E [R241+0x10004], desc[UR16][R174.64], !P1 ;  /* 0x10004000aef17fae */ /* 0x0007e2000c921850 */
[----:B------:R-:W-:-:S04]  /*7130*/  IMAD.WIDE R172, R184, 0x4, R186 ;  /* 0x00000004b8ac7825 */ /* 0x000fc800078e02ba */
[C---:B---3--:R-:W-:Y:S01]  /*7140*/  IMAD.WIDE R174, R184.reuse, 0x4, R164 ;  /* 0x00000004b8ae7825 */ /* 0x048fe200078e02a4 */
[----:B------:R2:W-:Y:S04]  /*7150*/  STL.64 [R1+0x28], R172 ;  /* 0x000028ac01007387 */ /* 0x0005e80000100a00 */
[----:B------:R2:W-:Y:S01]  /*7160*/  LDGSTS.E [R241+0x14004], desc[UR16][R172.64], !P1 ;  /* 0x14004000acf17fae */ /* 0x0005e2000c921850 */
[----:B------:R-:W-:-:S03]  /*7170*/  IMAD.WIDE R170, R184, 0x4, R170 ;  /* 0x00000004b8aa7825 */ /* 0x000fc600078e02aa */
[----:B------:R-:W-:Y:S01]  /*7180*/  STL.64 [R1+0x30], R174 ;  /* 0x000030ae01007387 */ /* 0x000fe20000100a00 */
[----:B------:R-:W-:Y:S01]  /*7190*/  ISETP.GE.U32.AND P1, PT, R168, 0x7fffff41, PT ;  /* 0x7fffff41a800780c */ /* 0x000fe20003f26070 */
[C---:B------:R-:W-:Y:S02]  /*71a0*/  IMAD.WIDE R166, R184.reuse, 0x4, R166 ;  /* 0x00000004b8a67825 */ /* 0x040fe400078e02a6 */
[----:B------:R-:W-:Y:S02]  /*71b0*/  STL.64 [R1+0xe8], R170 ;  /* 0x0000e8aa01007387 */ /* 0x000fe40000100a00 */
[C---:B------:R-:W-:Y:S02]  /*71c0*/  IMAD.WIDE R162, R184.reuse, 0x4, R162 ;  /* 0x00000004b8a27825 */ /* 0x040fe400078e02a2 */
[----:B------:R-:W-:Y:S02]  /*71d0*/  STL.64 [R1+0x220], R166 ;  /* 0x000220a601007387 */ /* 0x000fe40000100a00 */
[----:B------:R-:W-:-:S02]  /*71e0*/  IMAD.WIDE R158, R184, 0x4, R158 ;  /* 0x00000004b89e7825 */ /* 0x000fc400078e029e */
[----:B------:R-:W-:Y:S04]  /*71f0*/  STL.64 [R1+0x260], R162 ;  /* 0x000260a201007387 */ /* 0x000fe80000100a00 */
[----:B------:R-:W-:Y:S01]  /*7200*/  STL.64 [R1+0x2e0], R158 ;  /* 0x0002e09e01007387 */ /* 0x000fe20000100a00 */
[----:B------:R-:W-:-:S04]  /*7210*/  IMAD.WIDE R154, R184, 0x4, R154 ;  /* 0x00000004b89a7825 */ /* 0x000fc800078e029a */
[----:B--2---:R-:W-:-:S04]  /*7220*/  IMAD.WIDE R172, R184, 0x4, R160 ;  /* 0x00000004b8ac7825 */ /* 0x004fc800078e02a0 */
[C---:B------:R-:W-:Y:S01]  /*7230*/  IMAD.WIDE R168, R184.reuse, 0x4, R218 ;  /* 0x00000004b8a87825 */ /* 0x040fe200078e02da */
[----:B------:R-:W-:Y:S03]  /*7240*/  STL.64 [R1+0x70], R172 ;  /* 0x000070ac01007387 */ /* 0x000fe60000100a00 */
[C---:B----4-:R-:W-:Y:S01]  /*7250*/  IMAD.WIDE R164, R184.reuse, 0x4, R156 ;  /* 0x00000004b8a47825 */ /* 0x050fe200078e029c */
[----:B------:R-:W-:Y:S03]  /*7260*/  STL.64 [R1+0x390], R154 ;  /* 0x0003909a01007387 */ /* 0x000fe60000100a00 */
[C---:B------:R-:W-:Y:S01]  /*7270*/  IMAD.WIDE R156, R184.reuse, 0x4, R2 ;  /* 0x00000004b89c7825 */ /* 0x040fe200078e0202 */
[----:B------:R-:W-:Y:S03]  /*7280*/  STL.64 [R1+0x148], R168 ;  /* 0x000148a801007387 */ /* 0x000fe60000100a00 */
[C---:B------:R-:W-:Y:S01]  /*7290*/  IMAD.WIDE R160, R184.reuse, 0x4, R152 ;  /* 0x00000004b8a07825 */ /* 0x040fe200078e0298 */
[----:B------:R-:W5:Y:S03]  /*72a0*/  LDL.LU.64 R2, [R1+0x550] ;  /* 0x0005500001027983 */ /* 0x000f660000300a00 */
[----:B------:R-:W-:Y:S01]  /*72b0*/  IMAD.WIDE R152, R184, 0x4, R188 ;  /* 0x00000004b8987825 */ /* 0x000fe200078e02bc */
[----:B------:R1:W-:Y:S04]  /*72c0*/  STL.64 [R1+0x218], R164 ;  /* 0x000218a401007387 */ /* 0x0003e80000100a00 */
[----:B------:R-:W5:Y:S04]  /*72d0*/  LDL.LU.64 R188, [R1+0x548] ;  /* 0x0005480001bc7983 */ /* 0x000f680000300a00 */
[----:B------:R-:W2:Y:S01]  /*72e0*/  LDL R222, [R1+0x518] ;  /* 0x0005180001de7983 */ /* 0x000ea20000100800 */
[----:B------:R-:W-:-:S02]  /*72f0*/  VIADD R75, R75, 0xffffffa1 ;  /* 0xffffffa14b4b7836 */ /* 0x000fc40000000000 */
[----:B------:R-:W-:Y:S02]  /*7300*/  VIADD R74, R74, 0xffffffa0 ;  /* 0xffffffa04a4a7836 */ /* 0x000fe40000000000 */
[----:B------:R-:W-:Y:S01]  /*7310*/  VIADD R72, R79, 0xffffff82 ;  /* 0xffffff824f487836 */ /* 0x000fe20000000000 */
[----:B------:R-:W-:Y:S02]  /*7320*/  IADD3 R73, R78, -0x7d, RZ ;  /* 0xffffff834e497810 */ /* 0x000fe40007ffe0ff */
[----:B------:R-:W-:Y:S02]  /*7330*/  ISETP.GE.U32.AND P2, PT, R75, 0x7fffff62, PT ;  /* 0x7fffff624b00780c */ /* 0x000fe40003f46070 */
[----:B------:R-:W-:Y:S02]  /*7340*/  ISETP.GE.U32.AND P3, PT, R74, 0x7fffff61, PT ;  /* 0x7fffff614a00780c */ /* 0x000fe40003f66070 */
[----:B------:R-:W-:Y:S01]  /*7350*/  ISETP.GE.U32.AND P5, PT, R72, 0x7fffff43, PT ;  /* 0x7fffff434800780c */ /* 0x000fe20003fa6070 */
[----:B------:R-:W-:Y:S01]  /*7360*/  VIADD R72, R80, 0xffffff81 ;  /* 0xffffff8150487836 */ /* 0x000fe20000000000 */
[----:B------:R-:W-:-:S04]  /*7370*/  ISETP.GE.U32.AND P4, PT, R73, 0x7fffff44, PT ;  /* 0x7fffff444900780c */ /* 0x000fc80003f86070 */
[----:B------:R-:W-:-:S03]  /*7380*/  ISETP.GE.U32.AND P6, PT, R72, 0x7fffff42, PT ;  /* 0x7fffff424800780c */ /* 0x000fc60003fc6070 */
[----:B------:R-:W-:Y:S01]  /*7390*/  LDGSTS.E [R241+0x10008], desc[UR16][R174.64], !P2 ;  /* 0x10008000aef17fae */ /* 0x000fe2000d121850 */
[----:B------:R-:W-:-:S03]  /*73a0*/  SHF.L.U32 R186, R185, 0x6, RZ ;  /* 0x00000006b9ba7819 */ /* 0x000fc600000006ff */
[----:B------:R-:W-:Y:S04]  /*73b0*/  LDGSTS.E [R241+0x14008], desc[UR16][R172.64], !P2 ;  /* 0x14008000acf17fae */ /* 0x000fe8000d121850 */
[----:B------:R-:W-:Y:S04]  /*73c0*/  LDGSTS.E [R241+0x1000c], desc[UR16][R170.64], !P3 ;  /* 0x1000c000aaf17fae */ /* 0x000fe8000d921850 */
[----:B------:R-:W-:Y:S04]  /*73d0*/  LDGSTS.E [R241+0x1400c], desc[UR16][R168.64], !P3 ;  /* 0x1400c000a8f17fae */ /* 0x000fe8000d921850 */
[----:B------:R-:W-:Y:S04]  /*73e0*/  LDGSTS.E [R241+0x18000], desc[UR16][R166.64], !P4 ;  /* 0x18000000a6f17fae */ /* 0x000fe8000e121850 */
[----:B------:R1:W-:Y:S01]  /*73f0*/  LDGSTS.E [R241+0x1c000], desc[UR16][R164.64], !P4 ;  /* 0x1c000000a4f17fae */ /* 0x0003e2000e121850 */
[----:B------:R-:W-:-:S03]  /*7400*/  IMAD.WIDE R10, R186, 0x4, R10 ;  /* 0x00000004ba0a7825 */ /* 0x000fc600078e020a */
[----:B------:R3:W-:Y:S04]  /*7410*/  LDGSTS.E [R241+0x18004], desc[UR16][R162.64], !P5 ;  /* 0x18004000a2f17fae */ /* 0x0007e8000e921850 */
[----:B------:R-:W-:Y:S04]  /*7420*/  LDGSTS.E [R241+0x1c004], desc[UR16][R160.64], !P5 ;  /* 0x1c004000a0f17fae */ /* 0x000fe8000e921850 */
[----:B------:R4:W-:Y:S01]  /*7430*/  LDGSTS.E [R241+0x18008], desc[UR16][R158.64], !P6 ;  /* 0x180080009ef17fae */ /* 0x0009e2000f121850 */
[----:B-1----:R-:W-:-:S03]  /*7440*/  IMAD.WIDE R164, R186, 0x4, R52 ;  /* 0x00000004baa47825 */ /* 0x002fc600078e0234 */
[----:B------:R-:W-:Y:S01]  /*7450*/  LDGSTS.E [R241+0x1c008], desc[UR16][R156.64], !P6 ;  /* 0x1c0080009cf17fae */ /* 0x000fe2000f121850 */
[----:B---3--:R-:W-:-:S03]  /*7460*/  IMAD.WIDE R162, R186, 0x4, R56 ;  /* 0x00000004baa27825 */ /* 0x008fc600078e0238 */
[----:B------:R1:W-:Y:S04]  /*7470*/  STL.64 [R1+0x228], R160 ;  /* 0x000228a001007387 */ /* 0x0003e80000100a00 */
[----:B------:R3:W-:Y:S01]  /*7480*/  LDGSTS.E [R241+0x1800c], desc[UR16][R154.64], !P1 ;  /* 0x1800c0009af17fae */ /* 0x0007e2000c921850 */
[----:B----4-:R-:W-:-:S03]  /*7490*/  IMAD.WIDE R158, R186, 0x4, R24 ;  /* 0x00000004ba9e7825 */ /* 0x010fc600078e0218 */
[----:B------:R4:W-:Y:S04]  /*74a0*/  STL.64 [R1+0x240], R156 ;  /* 0x0002409c01007387 */ /* 0x0009e80000100a00 */
[----:B------:R4:W-:Y:S01]  /*74b0*/  LDGSTS.E [R241+0x1c00c], desc[UR16][R152.64], !P1 ;  /* 0x1c00c00098f17fae */ /* 0x0009e2000c921850 */
[----:B-1----:R-:W-:-:S03]  /*74c0*/  IMAD.WIDE R160, R186, 0x4, R30 ;  /* 0x00000004baa07825 */ /* 0x002fc600078e021e */
[----:B------:R1:W-:Y:S01]  /*74d0*/  STL.64 [R1+0x2a8], R152 ;  /* 0x0002a89801007387 */ /* 0x0003e20000100a00 */
[----:B---3--:R-:W-:-:S03]  /*74e0*/  IMAD.WIDE R154, R186, 0x4, R46 ;  /* 0x00000004ba9a7825 */ /* 0x008fc600078e022e */
[----:B------:R-:W0:Y:S01]  /*74f0*/  LDGDEPBAR ;  /* 0x00000000000079af */ /* 0x000e220000000000 */
[----:B----4-:R-:W-:-:S03]  /*7500*/  IMAD.WIDE R156, R186, 0x4, R62 ;  /* 0x00000004ba9c7825 */ /* 0x010fc600078e023e */
[----:B------:R-:W-:Y:S01]  /*7510*/  STL.64 [R1+0x460], R164 ;  /* 0x000460a401007387 */ /* 0x000fe20000100a00 */
[----:B------:R-:W-:-:S03]  /*7520*/  IMAD.WIDE R14, R186, 0x4, R14 ;  /* 0x00000004ba0e7825 */ /* 0x000fc600078e020e */
[----:B------:R-:W-:Y:S01]  /*7530*/  LDGSTS.E [R4+0x34000], desc[UR16][R164.64], P0 ;  /* 0x34000000a4047fae */ /* 0x000fe20008121850 */
[----:B-1----:R-:W-:-:S03]  /*7540*/  IMAD.WIDE R152, R186, 0x4, R58 ;  /* 0x00000004ba987825 */ /* 0x002fc600078e023a */
[----:B------:R-:W-:Y:S04]  /*7550*/  STL.64 [R1+0x480], R10 ;  /* 0x0004800a01007387 */ /* 0x000fe80000100a00 */
[----:B------:R-:W-:Y:S04]  /*7560*/  LDGSTS.E [R4+0x34400], desc[UR16][R10.64], P0 ;  /* 0x344000000a047fae */ /* 0x000fe80008121850 */
[----:B------:R-:W-:Y:S04]  /*7570*/  STL.64 [R1+0x4a0], R162 ;  /* 0x0004a0a201007387 */ /* 0x000fe80000100a00 */
[----:B------:R-:W-:Y:S04]  /*7580*/  LDGSTS.E [R4+0x34800], desc[UR16][R162.64], P0 ;  /* 0x34800000a2047fae */ /* 0x000fe80008121850 */
[----:B------:R1:W-:Y:S04]  /*7590*/  STL.64 [R1+0x4c0], R160 ;  /* 0x0004c0a001007387 */ /* 0x0003e80000100a00 */
[----:B------:R1:W-:Y:S04]  /*75a0*/  LDGSTS.E [R4+0x34c00], desc[UR16][R160.64], P0 ;  /* 0x34c00000a0047fae */ /* 0x0003e80008121850 */
[----:B------:R3:W-:Y:S04]  /*75b0*/  STL.64 [R1+0x4e0], R158 ;  /* 0x0004e09e01007387 */ /* 0x0007e80000100a00 */
[----:B------:R3:W-:Y:S01]  /*75c0*/  LDGSTS.E [R4+0x35000], desc[UR16][R158.64], P0 ;  /* 0x350000009e047fae */ /* 0x0007e20008121850 */
[----:B-1----:R-:W-:-:S03]  /*75d0*/  IMAD.WIDE R160, R186, 0x4, R54 ;  /* 0x00000004baa07825 */ /* 0x002fc600078e0236 */
[----:B------:R1:W-:Y:S04]  /*75e0*/  STL.64 [R1+0x4f8], R156 ;  /* 0x0004f89c01007387 */ /* 0x0003e80000100a00 */
[----:B------:R1:W-:Y:S01]  /*75f0*/  LDGSTS.E [R4+0x35400], desc[UR16][R156.64], P0 ;  /* 0x354000009c047fae */ /* 0x0003e20008121850 */
[----:B---3--:R-:W-:-:S03]  /*7600*/  IMAD.WIDE R158, R186, 0x4, R50 ;  /* 0x00000004ba9e7825 */ /* 0x008fc600078e0232 */
[----:B------:R3:W-:Y:S04]  /*7610*/  STL.64 [R1+0x508], R154 ;  /* 0x0005089a01007387 */ /* 0x0007e80000100a00 */
[----:B------:R3:W-:Y:S01]  /*7620*/  LDGSTS.E [R4+0x35800], desc[UR16][R154.64], P0 ;  /* 0x358000009a047fae */ /* 0x0007e20008121850 */
[----:B------:R-:W-:-:S03]  /*7630*/  IMAD.WIDE R8, R186, 0x4, R8 ;  /* 0x00000004ba087825 */ /* 0x000fc600078e0208 */
[----:B------:R4:W-:Y:S01]  /*7640*/  STL.64 [R1+0x510], R152 ;  /* 0x0005109801007387 */ /* 0x0009e20000100a00 */
[----:B-1----:R-:W-:-:S03]  /*7650*/  IMAD.WIDE R156, R186, 0x4, R44 ;  /* 0x00000004ba9c7825 */ /* 0x002fc600078e022c */
[----:B------:R4:W-:Y:S01]  /*7660*/  LDGSTS.E [R4+0x35c00], desc[UR16][R152.64], P0 ;  /* 0x35c0000098047fae */ /* 0x0009e20008121850 */
[----:B------:R-:W-:-:S03]  /*7670*/  IMAD.WIDE R10, R186, 0x4, R32 ;  /* 0x00000004ba0a7825 */ /* 0x000fc600078e0220 */
[----:B------:R-:W-:Y:S01]  /*7680*/  STL.64 [R1+0x440], R14 ;  /* 0x0004400e01007387 */ /* 0x000fe20000100a00 */
[----:B---3--:R-:W-:-:S03]  /*7690*/  IMAD.WIDE R154, R186, 0x4, R40 ;  /* 0x00000004ba9a7825 */ /* 0x008fc600078e0228 */
[----:B------:R-:W-:Y:S01]  /*76a0*/  LDGSTS.E [R6+0x34100], desc[UR16][R14.64], P0 ;  /* 0x341000000e067fae */ /* 0x000fe20008121850 */
[----:B----4-:R-:W-:-:S03]  /*76b0*/  IMAD.WIDE R152, R186, 0x4, R38 ;  /* 0x00000004ba987825 */ /* 0x010fc600078e0226 */
[----:B------:R1:W-:Y:S04]  /*76c0*/  STL.64 [R1+0x458], R160 ;  /* 0x000458a001007387 */ /* 0x0003e80000100a00 */
[----:B------:R1:W-:Y:S04]  /*76d0*/  LDGSTS.E [R6+0x34500], desc[UR16][R160.64], P0 ;  /* 0x34500000a0067fae */ /* 0x0003e80008121850 */
[----:B------:R3:W-:Y:S04]  /*76e0*/  STL.64 [R1+0x478], R158 ;  /* 0x0004789e01007387 */ /* 0x0007e80000100a00 */
[----:B------:R3:W-:Y:S04]  /*76f0*/  LDGSTS.E [R6+0x34900], desc[UR16][R158.64], P0 ;  /* 0x349000009e067fae */ /* 0x0007e80008121850 */
[----:B------:R4:W-:Y:S01]  /*7700*/  STL.64 [R1+0x498], R156 ;  /* 0x0004989c01007387 */ /* 0x0009e20000100a00 */
[----:B-1----:R-:W-:-:S03]  /*7710*/  IMAD.WIDE R160, R186, 0x4, R26 ;  /* 0x00000004baa07825 */ /* 0x002fc600078e021a */
[----:B------:R4:W-:Y:S04]  /*7720*/  LDGSTS.E [R6+0x34d00], desc[UR16][R156.64], P0 ;  /* 0x34d000009c067fae */ /* 0x0009e80008121850 */
[----:B------:R1:W-:Y:S01]  /*7730*/  STL.64 [R1+0x4b8], R154 ;  /* 0x0004b89a01007387 */ /* 0x0003e20000100a00 */
[----:B---3--:R-:W-:-:S03]  /*7740*/  IMAD.WIDE R158, R186, 0x4, R28 ;  /* 0x00000004ba9e7825 */ /* 0x008fc600078e021c */
[----:B------:R1:W-:Y:S04]  /*7750*/  LDGSTS.E [R6+0x35100], desc[UR16][R154.64], P0 ;  /* 0x351000009a067fae */ /* 0x0003e80008121850 */
[----:B------:R3:W-:Y:S01]  /*7760*/  STL.64 [R1+0x4d8], R152 ;  /* 0x0004d89801007387 */ /* 0x0007e20000100a00 */
[----:B----4-:R-:W-:-:S03]  /*7770*/  IMAD.WIDE R156, R186, 0x4, R34 ;  /* 0x00000004ba9c7825 */ /* 0x010fc600078e0222 */
[----:B------:R3:W-:Y:S04]  /*7780*/  LDGSTS.E [R6+0x35500], desc[UR16][R152.64], P0 ;  /* 0x3550000098067fae */ /* 0x0007e80008121850 */
[----:B------:R4:W-:Y:S01]  /*7790*/  STL.64 [R1+0x4f0], R8 ;  /* 0x0004f00801007387 */ /* 0x0009e20000100a00 */
[----:B-1----:R-:W-:-:S03]  /*77a0*/  IMAD.WIDE R154, R186, 0x4, R48 ;  /* 0x00000004ba9a7825 */ /* 0x002fc600078e0230 */
[----:B------:R4:W-:Y:S01]  /*77b0*/  LDGSTS.E [R6+0x35900], desc[UR16][R8.64], P0 ;  /* 0x3590000008067fae */ /* 0x0009e20008121850 */
[----:B------:R-:W-:-:S03]  /*77c0*/  IMAD.WIDE R14, R186, 0x4, R16 ;  /* 0x00000004ba0e7825 */ /* 0x000fc600078e0210 */
[----:B------:R1:W-:Y:S01]  /*77d0*/  STL.64 [R1+0x500], R10 ;  /* 0x0005000a01007387 */ /* 0x0003e20000100a00 */
[----:B---3--:R-:W-:-:S03]  /*77e0*/  IMAD.WIDE R152, R186, 0x4, R66 ;  /* 0x00000004ba987825 */ /* 0x008fc600078e0242 */
[----:B------:R1:W-:Y:S04]  /*77f0*/  LDGSTS.E [R6+0x35d00], desc[UR16][R10.64], P0 ;  /* 0x35d000000a067fae */ /* 0x0003e80008121850 */
[----:B------:R-:W-:Y:S04]  /*7800*/  STL.64 [R1+0x428], R160 ;  /* 0x000428a001007387 */ /* 0x000fe80000100a00 */
[----:B------:R-:W-:Y:S01]  /*7810*/  LDGSTS.E [R7+0x34200], desc[UR16][R160.64], P0 ;  /* 0x34200000a0077fae */ /* 0x000fe20008121850 */
[----:B----4-:R-:W-:-:S03]  /*7820*/  IMAD.WIDE R8, R186, 0x4, R20 ;  /* 0x00000004ba087825 */ /* 0x010fc600078e0214 */
[----:B------:R-:W-:Y:S01]  /*7830*/  STL.64 [R1+0x438], R158 ;  /* 0x0004389e01007387 */ /* 0x000fe20000100a00 */
[----:B-1----:R-:W-:-:S03]  /*7840*/  IMAD.WIDE R10, R186, 0x4, R18 ;  /* 0x00000004ba0a7825 */ /* 0x002fc600078e0212 */
[----:B------:R-:W-:Y:S04]  /*7850*/  LDGSTS.E [R7+0x34600], desc[UR16][R158.64], P0 ;  /* 0x346000009e077fae */ /* 0x000fe80008121850 */
[----:B------:R-:W-:Y:S04]  /*7860*/  STL.64 [R1+0x450], R156 ;  /* 0x0004509c01007387 */ /* 0x000fe80000100a00 */
[----:B------:R-:W-:Y:S01]  /*7870*/  LDGSTS.E [R7+0x34a00], desc[UR16][R156.64], P0 ;  /* 0x34a000009c077fae */ /* 0x000fe20008121850 */
[----:B------:R-:W-:-:S03]  /*7880*/  IMAD.WIDE R12, R186, 0x4, R12 ;  /* 0x00000004ba0c7825 */ /* 0x000fc600078e020c */
[----:B------:R-:W-:Y:S04]  /*7890*/  STL.64 [R1+0x470], R154 ;  /* 0x0004709a01007387 */ /* 0x000fe80000100a00 */
[----:B------:R-:W-:Y:S01]  /*78a0*/  LDGSTS.E [R7+0x34e00], desc[UR16][R154.64], P0 ;  /* 0x34e000009a077fae */ /* 0x000fe20008121850 */
[----:B------:R-:W-:-:S03]  /*78b0*/  IMAD.WIDE R20, R186, 0x4, R36 ;  /* 0x00000004ba147825 */ /* 0x000fc600078e0224 */
[----:B------:R1:W-:Y:S04]  /*78c0*/  STL.64 [R1+0x490], R152 ;  /* 0x0004909801007387 */ /* 0x0003e80000100a00 */
[----:B------:R1:W-:Y:S01]  /*78d0*/  LDGSTS.E [R7+0x35200], desc[UR16][R152.64], P0 ;  /* 0x3520000098077fae */ /* 0x0003e20008121850 */
[----:B------:R-:W-:-:S03]  /*78e0*/  IMAD.WIDE R18, R186, 0x4, R22 ;  /* 0x00000004ba127825 */ /* 0x000fc600078e0216 */
[----:B------:R3:W-:Y:S01]  /*78f0*/  STL.64 [R1+0x4b0], R14 ;  /* 0x0004b00e01007387 */ /* 0x0007e20000100a00 */
[----:B------:R-:W-:-:S03]  /*7900*/  IMAD.WIDE R16, R186, 0x4, R70 ;  /* 0x00000004ba107825 */ /* 0x000fc600078e0246 */
[----:B------:R4:W-:Y:S01]  /*7910*/  STL.64 [R1+0x4d0], R10 ;  /* 0x0004d00a01007387 */ /* 0x0009e20000100a00 */
[----:B-1----:R-:W-:-:S03]  /*7920*/  IMAD.WIDE R152, R186, 0x4, R64 ;  /* 0x00000004ba987825 */ /* 0x002fc600078e0240 */
[----:B------:R1:W-:Y:S04]  /*7930*/  STL.64 [R1+0x4e8], R8 ;  /* 0x0004e80801007387 */ /* 0x0003e80000100a00 */
[----:B------:R3:W-:Y:S04]  /*7940*/  LDGSTS.E [R7+0x35600], desc[UR16][R14.64], P0 ;  /* 0x356000000e077fae */ /* 0x0007e80008121850 */
[----:B------:R4:W-:Y:S04]  /*7950*/  LDGSTS.E [R7+0x35a00], desc[UR16][R10.64], P0 ;  /* 0x35a000000a077fae */ /* 0x0009e80008121850 */
[----:B------:R1:W-:Y:S01]  /*7960*/  STL.64 [R1+0x418], R152 ;  /* 0x0004189801007387 */ /* 0x0003e20000100a00 */
[----:B---3--:R-:W-:-:S03]  /*7970*/  IMAD.WIDE R14, R186, 0x4, R60 ;  /* 0x00000004ba0e7825 */ /* 0x008fc600078e023c */
[----:B------:R1:W-:Y:S01]  /*7980*/  LDGSTS.E [R7+0x35e00], desc[UR16][R8.64], P0 ;  /* 0x35e0000008077fae */ /* 0x0003e20008121850 */
[----:B----4-:R-:W-:-:S03]  /*7990*/  IMAD.WIDE R10, R186, 0x4, R68 ;  /* 0x00000004ba0a7825 */ /* 0x010fc600078e0244 */
[----:B------:R3:W-:Y:S04]  /*79a0*/  STL.64 [R1+0x420], R12 ;  /* 0x0004200c01007387 */ /* 0x0007e80000100a00 */
[----:B------:R3:W-:Y:S01]  /*79b0*/  STL.64 [R1+0x430], R20 ;  /* 0x0004301401007387 */ /* 0x0007e20000100a00 */
[----:B-1----:R-:W-:-:S03]  /*79c0*/  IMAD.WIDE R8, R186, 0x4, R42 ;  /* 0x00000004ba087825 */ /* 0x002fc600078e022a */
[----:B------:R3:W-:Y:S04]  /*79d0*/  STL.64 [R1+0x448], R18 ;  /* 0x0004481201007387 */ /* 0x0007e80000100a00 */
[----:B------:R3:W-:Y:S04]  /*79e0*/  STL.64 [R1+0x468], R16 ;  /* 0x0004681001007387 */ /* 0x0007e80000100a00 */
[----:B------:R3:W-:Y:S04]  /*79f0*/  LDGSTS.E [R240+0x34300], desc[UR16][R152.64], P0 ;  /* 0x3430000098f07fae */ /* 0x0007e80008121850 */
[----:B------:R3:W-:Y:S04]  /*7a00*/  STL.64 [R1+0x488], R14 ;  /* 0x0004880e01007387 */ /* 0x0007e80000100a00 */
[----:B------:R3:W-:Y:S04]  /*7a10*/  LDGSTS.E [R240+0x34700], desc[UR16][R12.64], P0 ;  /* 0x347000000cf07fae */ /* 0x0007e80008121850 */
[----:B------:R3:W-:Y:S04]  /*7a20*/  STL.64 [R1+0x4a8], R10 ;  /* 0x0004a80a01007387 */ /* 0x0007e80000100a00 */
[----:B------:R3:W-:Y:S04]  /*7a30*/  LDGSTS.E [R240+0x34b00], desc[UR16][R20.64], P0 ;  /* 0x34b0000014f07fae */ /* 0x0007e80008121850 */
[----:B------:R3:W-:Y:S04]  /*7a40*/  STL.64 [R1+0x4c8], R8 ;  /* 0x0004c80801007387 */ /* 0x0007e80000100a00 */
[----:B------:R3:W-:Y:S04]  /*7a50*/  LDGSTS.E [R240+0x34f00], desc[UR16][R18.64], P0 ;  /* 0x34f0000012f07fae */ /* 0x0007e80008121850 */
[----:B------:R3:W-:Y:S04]  /*7a60*/  LDGSTS.E [R240+0x35300], desc[UR16][R16.64], P0 ;  /* 0x3530000010f07fae */ /* 0x0007e80008121850 */
[----:B------:R3:W-:Y:S04]  /*7a70*/  LDGSTS.E [R240+0x35700], desc[UR16][R14.64], P0 ;  /* 0x357000000ef07fae */ /* 0x0007e80008121850 */
[----:B------:R3:W-:Y:S04]  /*7a80*/  LDGSTS.E [R240+0x35b00], desc[UR16][R10.64], P0 ;  /* 0x35b000000af07fae */ /* 0x0007e80008121850 */
[----:B------:R3:W-:Y:S01]  /*7a90*/  LDGSTS.E [R240+0x35f00], desc[UR16][R8.64], P0 ;  /* 0x35f0000008f07fae */ /* 0x0007e20008121850 */
[----:B--2---:R-:W-:-:S03]  /*7aa0*/  ISETP.GE.AND P0, PT, R222, 0x40, PT ;  /* 0x00000040de00780c */ /* 0x004fc60003f06270 */
[----:B------:R-:W0:Y:S01]  /*7ab0*/  LDGDEPBAR ;  /* 0x00000000000079af */ /* 0x000e220000000000 */
[----:B------:R-:W-:Y:S02]  /*7ac0*/  CS2R R120, SRZ ;  /* 0x0000000000787805 */ /* 0x000fe4000001ff00 */
[----:B------:R-:W-:Y:S02]  /*7ad0*/  CS2R R122, SRZ ;  /* 0x00000000007a7805 */ /* 0x000fe4000001ff00 */
[----:B------:R-:W-:Y:S02]  /*7ae0*/  CS2R R124, SRZ ;  /* 0x00000000007c7805 */ /* 0x000fe4000001ff00 */
[----:B------:R-:W-:Y:S02]  /*7af0*/  CS2R R126, SRZ ;  /* 0x00000000007e7805 */ /* 0x000fe4000001ff00 */
[----:B------:R-:W-:Y:S02]  /*7b00*/  CS2R R128, SRZ ;  /* 0x0000000000807805 */ /* 0x000fe4000001ff00 */
[----:B------:R-:W-:-:S02]  /*7b10*/  CS2R R130, SRZ ;  /* 0x0000000000827805 */ /* 0x000fc4000001ff00 */
        /* <DEDUP_REMOVED lines=57> */
[----:B------:R-:W-:Y:S01]  /*7eb0*/  CS2R R54, SRZ ;  /* 0x0000000000367805 */ /* 0x000fe2000001ff00 */
[----:B---3--:R-:W-:Y:S06]  /*7ec0*/  @!P0 BRA `(.L_x_0) ;  /* 0x00000090001c8947 */ /* 0x008fec0003800000 */
[----:B------:R-:W2:Y:S04]  /*7ed0*/  LDL.LU.64 R152, [R1+0x200] ;  /* 0x0002000001987983 */ /* 0x000ea80000300a00 */
[----:B------:R-:W3:Y:S04]  /*7ee0*/  LDL.LU.64 R170, [R1+0x208] ;  /* 0x0002080001aa7983 */ /* 0x000ee80000300a00 */
[----:B------:R-:W4:Y:S04]  /*7ef0*/  LDL.LU.64 R154, [R1+0x118] ;  /* 0x00011800019a7983 */ /* 0x000f280000300a00 */
[----:B------:R-:W4:Y:S04]  /*7f00*/  LDL.LU.64 R156, [R1+0x140] ;  /* 0x00014000019c7983 */ /* 0x000f280000300a00 */
[----:B------:R-:W4:Y:S04]  /*7f10*/  LDL.LU.64 R158, [R1+0x168] ;  /* 0x00016800019e7983 */ /* 0x000f280000300a00 */
[----:B------:R-:W4:Y:S04]  /*7f20*/  LDL.LU.64 R162, [R1+0x180] ;  /* 0x0001800001a27983 */ /* 0x000f280000300a00 */
[----:B------:R-:W4:Y:S04]  /*7f30*/  LDL.LU.64 R166, [R1+0x190] ;  /* 0x0001900001a67983 */ /* 0x000f280000300a00 */
[----:B------:R-:W4:Y:S04]  /*7f40*/  LDL.LU.64 R160, [R1+0x198] ;  /* 0x0001980001a07983 */ /* 0x000f280000300a00 */
[----:B------:R-:W-:Y:S04]  /*7f50*/  STL [R1+0x558], R184 ;  /* 0x000558b801007387 */ /* 0x000fe80000100800 */
[----:B-----5:R-:W-:Y:S04]  /*7f60*/  STL.64 [R1+0x550], R188 ;  /* 0x000550bc01007387 */ /* 0x020fe80000100a00 */
[----:B------:R-:W-:Y:S01]  /*7f70*/  STL.64 [R1+0x548], R2 ;  /* 0x0005480201007387 */ /* 0x000fe20000100a00 */
[----:B--2---:R-:W-:-:S02]  /*7f80*/  IMAD.MOV.U32 R4, RZ, RZ, R152 ;  /* 0x000000ffff047224 */ /* 0x004fc400078e0098 */
[----:B------:R-:W-:Y:S02]  /*7f90*/  IMAD.MOV.U32 R6, RZ, RZ, R153 ;  /* 0x000000ffff067224 */ /* 0x000fe400078e0099 */
[----:B---3--:R-:W-:Y:S01]  /*7fa0*/  IMAD.MOV.U32 R7, RZ, RZ, R170 ;  /* 0x000000ffff077224 */ /* 0x008fe200078e00aa */
[----:B------:R-:W-:Y:S01]  /*7fb0*/  STL.64 [R1+0x560], R4 ;  /* 0x0005600401007387 */ /* 0x000fe20000100a00 */
[----:B------:R-:W-:Y:S01]  /*7fc0*/  MOV R8, R171 ;  /* 0x000000ab00087202 */ /* 0x000fe20000000f00 */
[----:B----4-:R-:W-:Y:S02]  /*7fd0*/  IMAD.MOV.U32 R9, RZ, RZ, R154 ;  /* 0x000000ffff097224 */ /* 0x010fe400078e009a */
[----:B------:R-:W2:Y:S01]  /*7fe0*/  LDL.LU.64 R152, [R1+0xc8] ;  /* 0x0000c80001987983 */ /* 0x000ea20000300a00 */
[----:B------:R-:W-:-:S03]  /*7ff0*/  IMAD.MOV.U32 R10, RZ, RZ, R155 ;  /* 0x000000ffff0a7224 */ /* 0x000fc600078e009b */
[----:B------:R-:W-:Y:S01]  /*8000*/  STL.64 [R1+0x568], R6 ;  /* 0x0005680601007387 */ /* 0x000fe20000100a00 */
[----:B------:R-:W-:-:S03]  /*8010*/  IMAD.MOV.U32 R11, RZ, RZ, R156 ;  /* 0x000000ffff0b7224 */ /* 0x000fc600078e009c */
[----:B------:R-:W3:Y:S01]  /*8020*/  LDL.LU.64 R170, [R1+0xc0] ;  /* 0x0000c00001aa7983 */ /* 0x000ee20000300a00 */
[----:B------:R-:W-:Y:S01]  /*8030*/  MOV R12, R157 ;  /* 0x0000009d000c7202 */ /* 0x000fe20000000f00 */
[----:B------:R-:W-:Y:S02]  /*8040*/  IMAD.MOV.U32 R13, RZ, RZ, R158 ;  /* 0x000000ffff0d7224 */ /* 0x000fe400078e009e */
[----:B------:R1:W-:Y:S04]  /*8050*/  STL.64 [R1+0x570], R8 ;  /* 0x0005700801007387 */ /* 0x0003e80000100a00 */
[----:B------:R-:W4:Y:S01]  /*8060*/  LDL.LU.64 R154, [R1+0xe0] ;  /* 0x0000e000019a7983 */ /* 0x000f220000300a00 */
[----:B------:R-:W-:-:S03]  /*8070*/  IMAD.MOV.U32 R14, RZ, RZ, R159 ;  /* 0x000000ffff0e7224 */ /* 0x000fc600078e009f */
[----:B------:R1:W-:Y:S04]  /*8080*/  STL.64 [R1+0x578], R10 ;  /* 0x0005780a01007387 */ /* 0x0003e80000100a00 */
[----:B------:R-:W4:Y:S04]  /*8090*/  LDL.LU.64 R156, [R1+0x110] ;  /* 0x00011000019c7983 */ /* 0x000f280000300a00 */
[----:B------:R-:W-:Y:S04]  /*80a0*/  STL.64 [R1+0x580], R12 ;  /* 0x0005800c01007387 */ /* 0x000fe80000100a00 */
[----:B------:R-:W4:Y:S04]  /*80b0*/  LDL.LU.64 R158, [R1+0x138] ;  /* 0x00013800019e7983 */ /* 0x000f280000300a00 */
[----:B------:R-:W4:Y:S01]  /*80c0*/  LDL.LU.64 R218, [R1+0x160] ;  /* 0x0001600001da7983 */ /* 0x000f220000300a00 */
[----:B------:R-:W-:Y:S01]  /*80d0*/  IMAD.MOV.U32 R15, RZ, RZ, R162 ;  /* 0x000000ffff0f7224 */ /* 0x000fe200078e00a2 */
[----:B------:R-:W-:Y:S01]  /*80e0*/  MOV R16, R163 ;  /* 0x000000a300107202 */ /* 0x000fe20000000f00 */
[----:B------:R-:W-:-:S02]  /*80f0*/  IMAD.MOV.U32 R17, RZ, RZ, R166 ;  /* 0x000000ffff117224 */ /* 0x000fc400078e00a6 */
[----:B------:R-:W-:Y:S01]  /*8100*/  IMAD.MOV.U32 R18, RZ, RZ, R167 ;  /* 0x000000ffff127224 */ /* 0x000fe200078e00a7 */
[----:B------:R-:W-:Y:S01]  /*8110*/  STL.64 [R1+0x588], R14 ;  /* 0x0005880e01007387 */ /* 0x000fe20000100a00 */
[----:B------:R-:W-:Y:S01]  /*8120*/  IMAD.MOV.U32 R19, RZ, RZ, R160 ;  /* 0x000000ffff137224 */ /* 0x000fe200078e00a0 */
[----:B------:R-:W-:Y:S02]  /*8130*/  MOV R20, R161 ;  /* 0x000000a100147202 */ /* 0x000fe40000000f00 */
[----:B------:R-:W4:Y:S04]  /*8140*/  LDL.LU.64 R162, [R1+0x178] ;  /* 0x0001780001a27983 */ /* 0x000f280000300a00 */
[----:B------:R-:W-:Y:S04]  /*8150*/  STL.64 [R1+0x590], R16 ;  /* 0x0005901001007387 */ /* 0x000fe80000100a00 */
[----:B------:R-:W4:Y:S04]  /*8160*/  LDL.LU.64 R164, [R1+0x188] ;  /* 0x0001880001a47983 */ /* 0x000f280000300a00 */
[----:B------:R-:W4:Y:S04]  /*8170*/  LDL.LU.64 R168, [R1+0x88] ;  /* 0x0000880001a87983 */ /* 0x000f280000300a00 */
[----:B------:R1:W-:Y:S04]  /*8180*/  STL.64 [R1+0x598], R18 ;  /* 0x0005981201007387 */ /* 0x0003e80000100a00 */
[----:B------:R-:W4:Y:S01]  /*8190*/  LDL.LU.64 R166, [R1+0x80] ;  /* 0x0000800001a67983 */ /* 0x000f220000300a00 */
[----:B--2---:R-:W-:-:S02]  /*81a0*/  IMAD.MOV.U32 R21, RZ, RZ, R152 ;  /* 0x000000ffff157224 */ /* 0x004fc400078e0098 */
[----:B------:R-:W-:-:S03]  /*81b0*/  IMAD.MOV.U32 R22, RZ, RZ, R153 ;  /* 0x000000ffff167224 */ /* 0x000fc600078e0099 */
[----:B------:R-:W-:Y:S01]  /*81c0*/  STL.64 [R1+0x5a0], R20 ;  /* 0x0005a01401007387 */ /* 0x000fe20000100a00 */
[----:B---3--:R-:W-:Y:S01]  /*81d0*/  IMAD.MOV.U32 R23, RZ, RZ, R170 ;  /* 0x000000ffff177224 */ /* 0x008fe200078e00aa */
[----:B------:R-:W-:Y:S02]  /*81e0*/  MOV R152, R171 ;  /* 0x000000ab00987202 */ /* 0x000fe40000000f00 */
[----:B------:R-:W2:Y:S04]  /*81f0*/  LDL.LU.64 R172, [R1+0xa0] ;  /* 0x0000a00001ac7983 */ /* 0x000ea80000300a00 */
[----:B------:R-:W-:Y:S01]  /*8200*/  STL.64 [R1+0x5a8], R22 ;  /* 0x0005a81601007387 */ /* 0x000fe20000100a00 */
[----:B----4-:R-:W-:-:S03]  /*8210*/  IMAD.MOV.U32 R153, RZ, RZ, R154 ;  /* 0x000000ffff997224 */ /* 0x010fc600078e009a */
[----:B------:R-:W3:Y:S01]  /*8220*/  LDL.LU.64 R170, [R1+0xd8] ;  /* 0x0000d80001aa7983 */ /* 0x000ee20000300a00 */
[----:B------:R-:W-:-:S03]  /*8230*/  IMAD.MOV.U32 R154, RZ, RZ, R155 ;  /* 0x000000ffff9a7224 */ /* 0x000fc600078e009b */
[----:B------:R-:W4:Y:S01]  /*8240*/  LDL.LU.64 R176, [R1+0x108] ;  /* 0x0001080001b07983 */ /* 0x000f220000300a00 */
[----:B------:R-:W-:Y:S01]  /*8250*/  IMAD.MOV.U32 R155, RZ, RZ, R156 ;  /* 0x000000ffff9b7224 */ /* 0x000fe200078e009c */
[----:B------:R-:W-:Y:S02]  /*8260*/  MOV R156, R157 ;  /* 0x0000009d009c7202 */ /* 0x000fe40000000f00 */
[----:B------:R-:W-:Y:S04]  /*8270*/  STL.64 [R1+0x5b0], R152 ;  /* 0x0005b09801007387 */ /* 0x000fe80000100a00 */
[----:B------:R-:W4:Y:S01]  /*8280*/  LDL.LU.64 R174, [R1+0x130] ;  /* 0x0001300001ae7983 */ /* 0x000f220000300a00 */
[----:B------:R-:W-:-:S03]  /*8290*/  IMAD.MOV.U32 R157, RZ, RZ, R158 ;  /* 0x000000ffff9d7224 */ /* 0x000fc600078e009e */
[----:B------:R-:W4:Y:S01]  /*82a0*/  LDL.LU.64 R192, [R1+0x158] ;  /* 0x0001580001c07983 */ /* 0x000f220000300a00 */
[----:B------:R-:W-:Y:S01]  /*82b0*/  IMAD.MOV.U32 R158, RZ, RZ, R159 ;  /* 0x000000ffff9e7224 */ /* 0x000fe200078e009f */
[----:B------:R-:W-:Y:S01]  /*82c0*/  MOV R160, R219 ;  /* 0x000000db00a07202 */ /* 0x000fe20000000f00 */
[----:B------:R-:W-:Y:S01]  /*82d0*/  IMAD.MOV.U32 R159, RZ, RZ, R218 ;  /* 0x000000ffff9f7224 */ /* 0x000fe200078e00da */
[----:B------:R-:W4:Y:S04]  /*82e0*/  LDL.LU.64 R178, [R1+0x170] ;  /* 0x0001700001b27983 */ /* 0x000f280000300a00 */
[----:B------:R-:W4:Y:S04]  /*82f0*/  LDL.LU.64 R218, [R1+0x48] ;  /* 0x0000480001da7983 */ /* 0x000f280000300a00 */
[----:B------:R-:W4:Y:S01]  /*8300*/  LDL.LU.64 R230, [R1+0x50] ;  /* 0x0000500001e67983 */ /* 0x000f220000300a00 */
[----:B------:R-:W-:-:S02]  /*8310*/  IMAD.MOV.U32 R161, RZ, RZ, R162 ;  /* 0x000000ffffa17224 */ /* 0x000fc400078e00a2 */
[----:B------:R-:W-:Y:S01]  /*8320*/  IMAD.MOV.U32 R162, RZ, RZ, R163 ;  /* 0x000000ffffa27224 */ /* 0x000fe200078e00a3 */
[----:B------:R-:W4:Y:S04]  /*8330*/  LDL.LU.64 R198, [R1+0x68] ;  /* 0x0000680001c67983 */ /* 0x000f280000300a00 */
[----:B------:R-:W4:Y:S01]  /*8340*/  LDL.LU.64 R200, [R1+0x98] ;  /* 0x0000980001c87983 */ /* 0x000f220000300a00 */
[----:B------:R-:W-:-:S03]  /*8350*/  IMAD.MOV.U32 R163, RZ, RZ, R164 ;  /* 0x000000ffffa37224 */ /* 0x000fc600078e00a4 */
[----:B------:R-:W4:Y:S01]  /*8360*/  LDL.LU.64 R202, [R1+0xd0] ;  /* 0x0000d00001ca7983 */ /* 0x000f220000300a00 */
[----:B------:R-:W-:Y:S01]  /*8370*/  IMAD.MOV.U32 R187, RZ, RZ, R168 ;  /* 0x000000ffffbb7224 */ /* 0x000fe200078e00a8 */
[----:B------:R-:W-:Y:S02]  /*8380*/  MOV R164, R165 ;  /* 0x000000a500a47202 */ /* 0x000fe40000000f00 */
[----:B------:R-:W4:Y:S01]  /*8390*/  LDL.LU.64 R204, [R1+0x100] ;  /* 0x0001000001cc7983 */ /* 0x000f220000300a00 */
[----:B------:R-:W-:Y:S02]  /*83a0*/  IMAD.MOV.U32 R165, RZ, RZ, R169 ;  /* 0x000000ffffa57224 */ /* 0x000fe400078e00a9 */
[----:B------:R-:W-:Y:S01]  /*83b0*/  IMAD.MOV.U32 R180, RZ, RZ, R166 ;  /* 0x000000ffffb47224 */ /* 0x000fe200078e00a6 */
[----:B------:R-:W-:Y:S01]  /*83c0*/  MOV R168, R167 ;  /* 0x000000a700a87202 */ /* 0x000fe20000000f00 */
[----:B------:R-:W4:Y:S04]  /*83d0*/  LDL.LU.64 R206, [R1+0x128] ;  /* 0x0001280001ce7983 */ /* 0x000f280000300a00 */
[----:B------:R-:W4:Y:S04]  /*83e0*/  LDL.LU.64 R208, [R1+0x150] ;  /* 0x0001500001d07983 */ /* 0x000f280000300a00 */
[----:B------:R-:W4:Y:S04]  /*83f0*/  LDL.LU.64 R212, [R1+0x10] ;  /* 0x0000100001d47983 */ /* 0x000f280000300a00 */
[----:B------:R-:W4:Y:S04]  /*8400*/  LDL.LU.64 R214, [R1+0x40] ;  /* 0x0000400001d67983 */ /* 0x000f280000300a00 */
[----:B------:R-:W4:Y:S01]  /*8410*/  LDL.LU.64 R224, [R1+0x60] ;  /* 0x0000600001e07983 */ /* 0x000f220000300a00 */
[----:B--2---:R-:W-:-:S02]  /*8420*/  IMAD.MOV.U32 R166, RZ, RZ, R172 ;  /* 0x000000ffffa67224 */ /* 0x004fc400078e00ac */
[----:B------:R-:W-:Y:S01]  /*8430*/  IMAD.MOV.U32 R167, RZ, RZ, R173 ;  /* 0x000000ffffa77224 */ /* 0x000fe200078e00ad */
[----:B---3--:R-:W-:Y:S01]  /*8440*/  MOV R172, R171 ;  /* 0x000000ab00ac7202 */ /* 0x008fe20000000f00 */
[----:B------:R-:W-:Y:S02]  /*8450*/  IMAD.MOV.U32 R169, RZ, RZ, R170 ;  /* 0x000000ffffa97224 */ /* 0x000fe400078e00aa */
[----:B----4-:R-:W-:Y:S02]  /*8460*/  IMAD.MOV.U32 R171, RZ, RZ, R177 ;  /* 0x000000ffffab7224 */ /* 0x010fe400078e00b1 */
[----:B------:R-:W-:Y:S02]  /*8470*/  IMAD.MOV.U32 R170, RZ, RZ, R176 ;  /* 0x000000ffffaa7224 */ /* 0x000fe400078e00b0 */
[----:B------:R-:W-:Y:S01]  /*8480*/  IMAD.MOV.U32 R173, RZ, RZ, R174 ;  /* 0x000000ffffad7224 */ /* 0x000fe200078e00ae */
[----:B------:R-:W-:Y:S01]  /*8490*/  MOV R176, R175 ;  /* 0x000000af00b07202 */ /* 0x000fe20000000f00 */
[----:B------:R-:W-:-:S02]  /*84a0*/  IMAD.MOV.U32 R174, RZ, RZ, R192 ;  /* 0x000000ffffae7224 */ /* 0x000fc400078e00c0 */
[----:B------:R-:W-:Y:S02]  /*84b0*/  IMAD.MOV.U32 R177, RZ, RZ, R178 ;  /* 0x000000ffffb17224 */ /* 0x000fe400078e00b2 */
[----:B------:R-:W-:Y:S01]  /*84c0*/  IMAD.MOV.U32 R175, RZ, RZ, R193 ;  /* 0x000000ffffaf7224 */ /* 0x000fe200078e00c1 */
[----:B------:R-:W-:Y:S01]  /*84d0*/  MOV R192, R218 ;  /* 0x000000da00c07202 */ /* 0x000fe20000000f00 */
[----:B------:R-:W-:Y:S02]  /*84e0*/  IMAD.MOV.U32 R178, RZ, RZ, R219 ;  /* 0x000000ffffb27224 */ /* 0x000fe400078e00db */
[----:B------:R-:W2:Y:S01]  /*84f0*/  LDL.LU.64 R218, [R1+0x90] ;  /* 0x0000900001da7983 */ /* 0x000ea20000300a00 */
[----:B------:R-:W-:Y:S02]  /*8500*/  IMAD.MOV.U32 R194, RZ, RZ, R230 ;  /* 0x000000ffffc27224 */ /* 0x000fe400078e00e6 */
[----:B------:R-:W-:Y:S01]  /*8510*/  IMAD.MOV.U32 R193, RZ, RZ, R231 ;  /* 0x000000ffffc17224 */ /* 0x000fe200078e00e7 */
[----:B------:R-:W3:Y:S04]  /*8520*/  LDL.LU.64 R226, [R1+0xb8] ;  /* 0x0000b80001e27983 */ /* 0x000ee80000300a00 */
[----:B------:R-:W4:Y:S04]  /*8530*/  LDL.LU.64 R228, [R1+0xf8] ;  /* 0x0000f80001e47983 */ /* 0x000f280000300a00 */
[----:B------:R-:W2:Y:S04]  /*8540*/  LDL.LU.64 R230, [R1+0x120] ;  /* 0x0001200001e67983 */ /* 0x000ea80000300a00 */
[----:B-1----:R-:W3:Y:S04]  /*8550*/  LDL.LU.64 R8, [R1+0x38] ;  /* 0x0000380001087983 */ /* 0x002ee80000300a00 */
[----:B------:R-:W4:Y:S04]  /*8560*/  LDL.LU.64 R6, [R1+0x58] ;  /* 0x0000580001067983 */ /* 0x000f280000300a00 */
[----:B------:R-:W4:Y:S04]  /*8570*/  LDL.LU.64 R4, [R1+0x78] ;  /* 0x0000780001047983 */ /* 0x000f280000300a00 */
[----:B------:R-:W4:Y:S04]  /*8580*/  LDL.LU.64 R240, [R1+0xb0] ;  /* 0x0000b00001f07983 */ /* 0x000f280000300a00 */
[----:B------:R-:W4:Y:S04]  /*8590*/  LDL.LU.64 R248, [R1+0xf0] ;  /* 0x0000f00001f87983 */ /* 0x000f280000300a00 */
[----:B------:R-:W4:Y:S04]  /*85a0*/  LDL.LU.64 R188, [R1+0x18] ;  /* 0x0000180001bc7983 */ /* 0x000f280000300a00 */
[----:B------:R-:W4:Y:S04]  /*85b0*/  LDL.LU.64 R184, [R1] ;  /* 0x0000000001b87983 */ /* 0x000f280000300a00 */
[----:B------:R-:W4:Y:S04]  /*85c0*/  LDL.LU.64 R2, [R1+0xa8] ;  /* 0x0000a80001027983 */ /* 0x000f280000300a00 */
[----:B------:R-:W4:Y:S01]  /*85d0*/  LDL.LU.64 R10, [R1+0x8] ;  /* 0x00000800010a7983 */ /* 0x000f220000300a00 */
[----:B------:R-:W-:-:S02]  /*85e0*/  IMAD.MOV.U32 R197, RZ, RZ, R201 ;  /* 0x000000ffffc57224 */ /* 0x000fc400078e00c9 */
[----:B------:R-:W-:Y:S02]  /*85f0*/  IMAD.MOV.U32 R201, RZ, RZ, R205 ;  /* 0x000000ffffc97224 */ /* 0x000fe400078e00cd */
[----:B------:R-:W-:Y:S02]  /*8600*/  IMAD.MOV.U32 R205, RZ, RZ, R209 ;  /* 0x000000ffffcd7224 */ /* 0x000fe400078e00d1 */
[----:B------:R-:W-:Y:S01]  /*8610*/  IMAD.MOV.U32 R210, RZ, RZ, R212 ;  /* 0x000000ffffd27224 */ /* 0x000fe200078e00d4 */
[----:B------:R-:W-:Y:S01]  /*8620*/  MOV R212, R214 ;  /* 0x000000d600d47202 */ /* 0x000fe20000000f00 */
[----:B------:R-:W-:Y:S02]  /*8630*/  IMAD.MOV.U32 R209, RZ, RZ, R213 ;  /* 0x000000ffffd17224 */ /* 0x000fe400078e00d5 */
[----:B------:R-:W-:Y:S02]  /*8640*/  IMAD.MOV.U32 R214, RZ, RZ, R224 ;  /* 0x000000ffffd67224 */ /* 0x000fe400078e00e0 */
[----:B------:R-:W-:Y:S01]  /*8650*/  IMAD.MOV.U32 R213, RZ, RZ, R225 ;  /* 0x000000ffffd57224 */ /* 0x000fe200078e00e1 */
[----:B------:R-:W-:Y:S01]  /*8660*/  MOV R225, R232 ;  /* 0x000000e800e17202 */ /* 0x000fe20000000f00 */
[----:B------:R-:W-:Y:S01]  /*8670*/  IMAD.MOV.U32 R224, RZ, RZ, R233 ;  /* 0x000000ffffe07224 */ /* 0x000fe200078e00e9 */
[----:B------:R-:W-:Y:S01]  /*8680*/  MOV R196, R198 ;  /* 0x000000c600c47202 */ /* 0x000fe20000000f00 */
[----:B------:R-:W-:Y:S01]  /*8690*/  IMAD.MOV.U32 R198, RZ, RZ, R200 ;  /* 0x000000ffffc67224 */ /* 0x000fe200078e00c8 */
[----:B------:R-:W-:Y:S01]  /*86a0*/  MOV R200, R202 ;  /* 0x000000ca00c87202 */ /* 0x000fe20000000f00 */
[----:B------:R-:W-:-:S02]  /*86b0*/  IMAD.MOV.U32 R211, RZ, RZ, R215 ;  /* 0x000000ffffd37224 */ /* 0x000fc400078e00d7 */
[----:B------:R-:W-:Y:S02]  /*86c0*/  IMAD.MOV.U32 R195, RZ, RZ, R199 ;  /* 0x000000ffffc37224 */ /* 0x000fe400078e00c7 */
[----:B------:R-:W-:Y:S01]  /*86d0*/  IMAD.MOV.U32 R202, RZ, RZ, R204 ;  /* 0x000000ffffca7224 */ /* 0x000fe200078e00cc */
[----:B------:R-:W-:Y:S01]  /*86e0*/  MOV R204, R206 ;  /* 0x000000ce00cc7202 */ /* 0x000fe20000000f00 */
[----:B------:R-:W-:Y:S02]  /*86f0*/  IMAD.MOV.U32 R199, RZ, RZ, R203 ;  /* 0x000000ffffc77224 */ /* 0x000fe400078e00cb */
[----:B------:R-:W-:Y:S02]  /*8700*/  IMAD.MOV.U32 R203, RZ, RZ, R207 ;  /* 0x000000ffffcb7224 */ /* 0x000fe400078e00cf */
[----:B------:R-:W-:Y:S01]  /*8710*/  IMAD.MOV.U32 R206, RZ, RZ, R208 ;  /* 0x000000ffffce7224 */ /* 0x000fe200078e00d0 */
[----:B------:R-:W-:Y:S01]  /*8720*/  MOV R208, R236 ;  /* 0x000000ec00d07202 */ /* 0x000fe20000000f00 */
[----:B------:R-:W-:-:S02]  /*8730*/  IMAD.MOV.U32 R207, RZ, RZ, R237 ;  /* 0x000000ffffcf7224 */ /* 0x000fc400078e00ed */
[----:B--2---:R-:W-:Y:S02]  /*8740*/  IMAD.MOV.U32 R223, RZ, RZ, R230 ;  /* 0x000000ffffdf7224 */ /* 0x004fe400078e00e6 */
[----:B------:R-:W-:Y:S02]  /*8750*/  IMAD.MOV.U32 R221, RZ, RZ, R231 ;  /* 0x000000ffffdd7224 */ /* 0x000fe400078e00e7 */
[----:B---3--:R-:W-:Y:S02]  /*8760*/  IMAD.MOV.U32 R231, RZ, RZ, R8 ;  /* 0x000000ffffe77224 */ /* 0x008fe400078e0008 */
[----:B------:R-:W-:Y:S02]  /*8770*/  IMAD.MOV.U32 R230, RZ, RZ, R9 ;  /* 0x000000ffffe67224 */ /* 0x000fe400078e0009 */
[----:B------:R-:W2:Y:S01]  /*8780*/  LDL.LU.64 R8, [R1+0x20] ;  /* 0x0000200001087983 */ /* 0x000ea20000300a00 */
[----:B----4-:R-:W-:Y:S01]  /*8790*/  MOV R233, R6 ;  /* 0x0000000600e97202 */ /* 0x010fe20000000f00 */
[----:B------:R-:W-:-:S02]  /*87a0*/  IMAD.MOV.U32 R232, RZ, RZ, R7 ;  /* 0x000000ffffe87224 */ /* 0x000fc400078e0007 */
[----:B------:R-:W3:Y:S04]  /*87b0*/  LDL.LU.64 R6, [R1+0x28] ;  /* 0x0000280001067983 */ /* 0x000ee80000300a00 */
[----:B------:R-:W4:Y:S04]  /*87c0*/  LDL.LU.64 R18, [R1+0x30] ;  /* 0x0000300001127983 */ /* 0x000f280000300a00 */
[----:B------:R-:W4:Y:S01]  /*87d0*/  LDL.LU.64 R16, [R1+0x70] ;  /* 0x0000700001107983 */ /* 0x000f220000300a00 */
[----:B------:R-:W-:Y:S01]  /*87e0*/  MOV R216, R218 ;  /* 0x000000da00d87202 */ /* 0x000fe20000000f00 */
[----:B------:R-:W-:-:S02]  /*87f0*/  IMAD.MOV.U32 R218, RZ, RZ, R226 ;  /* 0x000000ffffda7224 */ /* 0x000fc400078e00e2 */
[----:B------:R-:W-:Y:S02]  /*8800*/  IMAD.MOV.U32 R217, RZ, RZ, R227 ;  /* 0x000000ffffd97224 */ /* 0x000fe400078e00e3 */
[----:B------:R-:W-:Y:S02]  /*8810*/  IMAD.MOV.U32 R227, RZ, RZ, R234 ;  /* 0x000000ffffe37224 */ /* 0x000fe400078e00ea */
[----:B------:R-:W-:Y:S02]  /*8820*/  IMAD.MOV.U32 R226, RZ, RZ, R235 ;  /* 0x000000ffffe27224 */ /* 0x000fe400078e00eb */
[----:B------:R-:W-:Y:S02]  /*8830*/  IMAD.MOV.U32 R235, RZ, RZ, R4 ;  /* 0x000000ffffeb7224 */ /* 0x000fe400078e0004 */
[----:B------:R-:W-:Y:S02]  /*8840*/  IMAD.MOV.U32 R234, RZ, RZ, R5 ;  /* 0x000000ffffea7224 */ /* 0x000fe400078e0005 */
[----:B------:R-:W4:Y:S01]  /*8850*/  LDL.LU.64 R4, [R1+0xe8] ;  /* 0x0000e80001047983 */ /* 0x000f220000300a00 */
        /* <DEDUP_REMOVED lines=8> */
[----:B------:R-:W-:Y:S01]  /*88e0*/  IMAD.MOV.U32 R248, RZ, RZ, R189 ;  /* 0x000000fffff87224 */ /* 0x000fe200078e00bd */
[----:B------:R-:W-:Y:S01]  /*88f0*/  MOV R237, R240 ;  /* 0x000000f000ed7202 */ /* 0x000fe20000000f00 */
[----:B------:R-:W-:Y:S01]  /*8900*/  IMAD.MOV.U32 R236, RZ, RZ, R241 ;  /* 0x000000ffffec7224 */ /* 0x000fe200078e00f1 */
[----:B------:R-:W4:Y:S01]  /*8910*/  LDL.LU.64 R188, [R1+0x148] ;  /* 0x0001480001bc7983 */ /* 0x000f220000300a00 */
[----:B------:R-:W-:Y:S01]  /*8920*/  MOV R241, R242 ;  /* 0x000000f200f17202 */ /* 0x000fe20000000f00 */
[----:B------:R-:W-:Y:S02]  /*8930*/  IMAD.MOV.U32 R240, RZ, RZ, R243 ;  /* 0x000000fffff07224 */ /* 0x000fe400078e00f3 */
[----:B------:R-:W-:-:S02]  /*8940*/  IMAD.MOV.U32 R243, RZ, RZ, R244 ;  /* 0x000000fffff37224 */ /* 0x000fc400078e00f4 */
[----:B------:R-:W-:Y:S01]  /*8950*/  IMAD.MOV.U32 R242, RZ, RZ, R245 ;  /* 0x000000fffff27224 */ /* 0x000fe200078e00f5 */
[----:B------:R-:W-:Y:S01]  /*8960*/  MOV R245, R246 ;  /* 0x000000f600f57202 */ /* 0x000fe20000000f00 */
[----:B------:R-:W-:Y:S02]  /*8970*/  IMAD.MOV.U32 R244, RZ, RZ, R247 ;  /* 0x000000fffff47224 */ /* 0x000fe400078e00f7 */
[----:B------:R-:W-:Y:S02]  /*8980*/  IMAD.MOV.U32 R247, RZ, RZ, R250 ;  /* 0x000000fffff77224 */ /* 0x000fe400078e00fa */
[----:B------:R-:W-:Y:S02]  /*8990*/  IMAD.MOV.U32 R246, RZ, RZ, R251 ;  /* 0x000000fffff67224 */ /* 0x000fe400078e00fb */
[----:B------:R-:W-:Y:S02]  /*89a0*/  IMAD.MOV.U32 R251, RZ, RZ, R184 ;  /* 0x000000fffffb7224 */ /* 0x000fe400078e00b8 */
[----:B------:R-:W-:-:S02]  /*89b0*/  IMAD.MOV.U32 R250, RZ, RZ, R185 ;  /* 0x000000fffffa7224 */ /* 0x000fc400078e00b9 */
[----:B------:R-:W4:Y:S01]  /*89c0*/  LDL.LU.64 R184, [R1+0x310] ;  /* 0x0003100001b87983 */ /* 0x000f220000300a00 */
[----:B------:R-:W-:-:S03]  /*89d0*/  MOV R252, R3 ;  /* 0x0000000300fc7202 */ /* 0x000fc60000000f00 */
[----:B------:R1:W-:Y:S04]  /*89e0*/  STL [R1], R2 ;  /* 0x0000000201007387 */ /* 0x0003e80000100800 */
[----:B-1----:R-:W4:Y:S04]  /*89f0*/  LDL.LU.64 R2, [R1+0x350] ;  /* 0x0003500001027983 */ /* 0x002f280000300a00 */
[----:B------:R1:W-:Y:S04]  /*8a00*/  STL [R1+0x8], R10 ;  /* 0x0000080a01007387 */ /* 0x0003e80000100800 */
[----:B------:R-:W4:Y:S01]  /*8a10*/  LDL.LU.64 R14, [R1+0x388] ;  /* 0x00038800010e7983 */ /* 0x000f220000300a00 */
[----:B-1----:R-:W-:-:S05]  /*8a20*/  IMAD.MOV.U32 R10, RZ, RZ, R11 ;  /* 0x000000ffff0a7224 */ /* 0x002fca00078e000b */
[----:B------:R1:W-:Y:S04]  /*8a30*/  STL [R1+0x4], R10 ;  /* 0x0000040a01007387 */ /* 0x0003e80000100800 */
[----:B------:R-:W-:Y:S04]  /*8a40*/  STL [R1+0x10], R182 ;  /* 0x000010b601007387 */ /* 0x000fe80000100800 */
[----:B------:R-:W-:Y:S04]  /*8a50*/  STL [R1+0xc], R183 ;  /* 0x00000cb701007387 */ /* 0x000fe80000100800 */
[----:B------:R-:W4:Y:S04]  /*8a60*/  LDL.LU.64 R12, [R1+0x3b8] ;  /* 0x0003b800010c7983 */ /* 0x000f280000300a00 */
[----:B------:R-:W-:Y:S04]  /*8a70*/  STL [R1+0x18], R190 ;  /* 0x000018be01007387 */ /* 0x000fe80000100800 */
[----:B------:R-:W-:Y:S04]  /*8a80*/  STL [R1+0x14], R191 ;  /* 0x000014bf01007387 */ /* 0x000fe80000100800 */
[----:B-1----:R-:W4:Y:S04]  /*8a90*/  LDL.LU.64 R10, [R1+0x3d8] ;  /* 0x0003d800010a7983 */ /* 0x002f280000300a00 */
[----:B--2---:R1:W-:Y:S01]  /*8aa0*/  STL [R1+0x20], R8 ;  /* 0x0000200801007387 */ /* 0x0043e20000100800 */
[----:B------:R-:W-:-:S03]  /*8ab0*/  IMAD.MOV.U32 R20, RZ, RZ, R9 ;  /* 0x000000ffff147224 */ /* 0x000fc600078e0009 */
[----:B-1----:R-:W2:Y:S04]  /*8ac0*/  LDL.LU.64 R8, [R1+0x3f8] ;  /* 0x0003f80001087983 */ /* 0x002ea80000300a00 */
[----:B------:R1:W-:Y:S04]  /*8ad0*/  STL [R1+0x1c], R20 ;  /* 0x00001c1401007387 */ /* 0x0003e80000100800 */
[----:B---3--:R3:W-:Y:S01]  /*8ae0*/  STL [R1+0x28], R6 ;  /* 0x0000280601007387 */ /* 0x0087e20000100800 */
[----:B-1----:R-:W-:-:S03]  /*8af0*/  IMAD.MOV.U32 R20, RZ, RZ, R7 ;  /* 0x000000ffff147224 */ /* 0x002fc600078e0007 */
[----:B---3--:R-:W3:Y:S04]  /*8b00*/  LDL.LU.64 R6, [R1+0x408] ;  /* 0x0004080001067983 */ /* 0x008ee80000300a00 */
[----:B------:R1:W-:Y:S04]  /*8b10*/  STL [R1+0x24], R20 ;  /* 0x0000241401007387 */ /* 0x0003e80000100800 */
[----:B----4-:R4:W-:Y:S01]  /*8b20*/  STL [R1+0x30], R18 ;  /* 0x0000301201007387 */ /* 0x0109e20000100800 */
[----:B-1----:R-:W-:-:S03]  /*8b30*/  MOV R20, R19 ;  /* 0x0000001300147202 */ /* 0x002fc60000000f00 */
[----:B----4-:R-:W4:Y:S04]  /*8b40*/  LDL.LU.64 R18, [R1+0x410] ;  /* 0x0004100001127983 */ /* 0x010f280000300a00 */
[----:B------:R1:W-:Y:S04]  /*8b50*/  STL [R1+0x2c], R20 ;  /* 0x00002c1401007387 */ /* 0x0003e80000100800 */
[----:B------:R1:W-:Y:S02]  /*8b60*/  STL [R1+0x38], R16 ;  /* 0x0000381001007387 */ /* 0x0003e40000100800 */
[----:B-1----:R-:W-:-:S02]  /*8b70*/  IMAD.MOV.U32 R20, RZ, RZ, R17 ;  /* 0x000000ffff147224 */ /* 0x002fc400078e0011 */
[----:B------:R-:W4:Y:S04]  /*8b80*/  LDL.LU.64 R16, [R1+0x2d8] ;  /* 0x0002d80001107983 */ /* 0x000f280000300a00 */
        /* <DEDUP_REMOVED lines=10> */
[----:B-1----:R-:W-:-:S02]  /*8c30*/  MOV R20, R185 ;  /* 0x000000b900147202 */ /* 0x002fc40000000f00 */
        /* <DEDUP_REMOVED lines=18> */
[----:B--2---:R2:W-:Y:S01]  /*8d60*/  STL [R1+0x78], R8 ;  /* 0x0000780801007387 */ /* 0x0045e20000100800 */
[----:B-1----:R-:W-:-:S03]  /*8d70*/  IMAD.MOV.U32 R20, RZ, RZ, R9 ;  /* 0x000000ffff147224 */ /* 0x002fc600078e0009 */
[----:B--2---:R-:W2:Y:S04]  /*8d80*/  LDL.LU.64 R8, [R1+0x2a0] ;  /* 0x0002a00001087983 */ /* 0x004ea80000300a00 */
[----:B------:R1:W-:Y:S04]  /*8d90*/  STL [R1+0x74], R20 ;  /* 0x0000741401007387 */ /* 0x0003e80000100800 */
[----:B---3--:R3:W-:Y:S01]  /*8da0*/  STL [R1+0x80], R6 ;  /* 0x0000800601007387 */ /* 0x0087e20000100800 */
[----:B-1----:R-:W-:-:S03]  /*8db0*/  IMAD.MOV.U32 R20, RZ, RZ, R7 ;  /* 0x000000ffff147224 */ /* 0x002fc600078e0007 */
[----:B---3--:R-:W3:Y:S04]  /*8dc0*/  LDL.LU.64 R6, [R1+0x2d0] ;  /* 0x0002d00001067983 */ /* 0x008ee80000300a00 */
[----:B------:R1:W-:Y:S04]  /*8dd0*/  STL [R1+0x7c], R20 ;  /* 0x00007c1401007387 */ /* 0x0003e80000100800 */
[----:B----4-:R4:W-:Y:S01]  /*8de0*/  STL [R1+0x88], R18 ;  /* 0x0000881201007387 */ /* 0x0109e20000100800 */
[----:B-1----:R-:W-:-:S03]  /*8df0*/  IMAD.MOV.U32 R20, RZ, RZ, R19 ;  /* 0x000000ffff147224 */ /* 0x002fc600078e0013 */
[----:B----4-:R-:W4:Y:S04]  /*8e00*/  LDL.LU.64 R18, [R1+0x300] ;  /* 0x0003000001127983 */ /* 0x010f280000300a00 */
        /* <DEDUP_REMOVED lines=33> */
[----:B--2---:R2:W-:Y:S01]  /*9020*/  STL [R1+0xd0], R8 ;  /* 0x0000d00801007387 */ /* 0x0045e20000100800 */
[----:B-1----:R-:W-:-:S03]  /*9030*/  MOV R20, R9 ;  /* 0x0000000900147202 */ /* 0x002fc60000000f00 */
        /* <DEDUP_REMOVED lines=43> */
[----:B-1----:R-:W-:-:S03]  /*92f0*/  IMAD.MOV.U32 R20, RZ, RZ, R9 ;  /* 0x000000ffff147224 */ /* 0x002fc600078e0009 */
[----:B--2---:R-:W2:Y:S04]  /*9300*/  LDL.LU.64 R8, [R1+0x368] ;  /* 0x0003680001087983 */ /* 0x004ea80000300a00 */
[----:B------:R1:W-:Y:S04]  /*9310*/  STL [R1+0x124], R20 ;  /* 0x0001241401007387 */ /* 0x0003e80000100800 */
[----:B---3--:R3:W-:Y:S01]  /*9320*/  STL [R1+0x130], R6 ;  /* 0x0001300601007387 */ /* 0x0087e20000100800 */
[----:B-1----:R-:W-:-:S03]  /*9330*/  MOV R20, R7 ;  /* 0x0000000700147202 */ /* 0x002fc60000000f00 */
[----:B---3--:R-:W3:Y:S04]  /*9340*/  LDL.LU.64 R6, [R1+0x398] ;  /* 0x0003980001067983 */ /* 0x008ee80000300a00 */
[----:B------:R1:W-:Y:S04]  /*9350*/  STL [R1+0x12c], R20 ;  /* 0x00012c1401007387 */ /* 0x0003e80000100800 */
[----:B----4-:R4:W-:Y:S01]  /*9360*/  STL [R1+0x138], R18 ;  /* 0x0001381201007387 */ /* 0x0109e20000100800 */
[----:B-1----:R-:W-:-:S03]  /*9370*/  IMAD.MOV.U32 R20, RZ, RZ, R19 ;  /* 0x000000ffff147224 */ /* 0x002fc600078e0013 */
[----:B----4-:R-:W4:Y:S04]  /*9380*/  LDL.LU.64 R18, [R1+0x238] ;  /* 0x0002380001127983 */ /* 0x010f280000300a00 */
[----:B------:R1:W-:Y:S04]  /*9390*/  STL [R1+0x134], R20 ;  /* 0x0001341401007387 */ /* 0x0003e80000100800 */
[----:B------:R1:W-:Y:S04]  /*93a0*/  STL [R1+0x140], R16 ;  /* 0x0001401001007387 */ /* 0x0003e80000100800 */
[----:B-1----:R-:W4:Y:S01]  /*93b0*/  LDL.LU.64 R20, [R1+0x250] ;  /* 0x0002500001147983 */ /* 0x002f220000300a00 */
[----:B------:R-:W-:-:S05]  /*93c0*/  IMAD.MOV.U32 R16, RZ, RZ, R17 ;  /* 0x000000ffff107224 */ /* 0x000fca00078e0011 */
[----:B------:R1:W-:Y:S04]  /*93d0*/  STL [R1+0x13c], R16 ;  /* 0x00013c1001007387 */ /* 0x0003e80000100800 */
[----:B------:R1:W-:Y:S02]  /*93e0*/  STL [R1+0x148], R4 ;  /* 0x0001480401007387 */ /* 0x0003e40000100800 */
[----:B-1----:R-:W-:Y:S02]  /*93f0*/  IMAD.MOV.U32 R16, RZ, RZ, R5 ;  /* 0x000000ffff107224 */ /* 0x002fe400078e0005 */
        /* <DEDUP_REMOVED lines=14> */
[----:B------:R1:W-:Y:S04]  /*94e0*/  STL [R1+0x168], R14 ;  /* 0x0001680e01007387 */ /* 0x0003e80000100800 */
[----:B-1----:R-:W4:Y:S01]  /*94f0*/  LDL.LU.64 R16, [R1+0x320] ;  /* 0x0003200001107983 */ /* 0x002f220000300a00 */
[----:B------:R-:W-:-:S05]  /*9500*/  IMAD.MOV.U32 R14, RZ, RZ, R15 ;  /* 0x000000ffff0e7224 */ /* 0x000fca00078e000f */
[----:B------:R1:W-:Y:S04]  /*9510*/  STL [R1+0x164], R14 ;  /* 0x0001640e01007387 */ /* 0x0003e80000100800 */
[----:B------:R1:W-:Y:S04]  /*9520*/  STL [R1+0x170], R12 ;  /* 0x0001700c01007387 */ /* 0x0003e80000100800 */
[----:B-1----:R-:W4:Y:S01]  /*9530*/  LDL.LU.64 R14, [R1+0x360] ;  /* 0x00036000010e7983 */ /* 0x002f220000300a00 */
[----:B------:R-:W-:-:S05]  /*9540*/  MOV R12, R13 ;  /* 0x0000000d000c7202 */ /* 0x000fca0000000f00 */
[----:B------:R1:W-:Y:S04]  /*9550*/  STL [R1+0x16c], R12 ;  /* 0x00016c0c01007387 */ /* 0x0003e80000100800 */
[----:B------:R1:W-:Y:S04]  /*9560*/  STL [R1+0x178], R10 ;  /* 0x0001780a01007387 */ /* 0x0003e80000100800 */
[----:B-1----:R-:W4:Y:S01]  /*9570*/  LDL.LU.64 R12, [R1+0x248] ;  /* 0x00024800010c7983 */ /* 0x002f220000300a00 */
[----:B------:R-:W-:-:S03]  /*9580*/  IMAD.MOV.U32 R10, RZ, RZ, R11 ;  /* 0x000000ffff0a7224 */ /* 0x000fc600078e000b */
[----:B--2---:R1:W-:Y:S04]  /*9590*/  STL [R1+0x180], R8 ;  /* 0x0001800801007387 */ /* 0x0043e80000100800 */
[----:B------:R2:W-:Y:S01]  /*95a0*/  STL [R1+0x174], R10 ;  /* 0x0001740a01007387 */ /* 0x0005e20000100800 */
[----:B-1----:R-:W-:-:S03]  /*95b0*/  IMAD.MOV.U32 R8, RZ, RZ, R9 ;  /* 0x000000ffff087224 */ /* 0x002fc600078e0009 */
[----:B--2---:R-:W2:Y:S04]  /*95c0*/  LDL.LU.64 R10, [R1+0x210] ;  /* 0x00021000010a7983 */ /* 0x004ea80000300a00 */
[----:B---3--:R1:W-:Y:S04]  /*95d0*/  STL [R1+0x188], R6 ;  /* 0x0001880601007387 */ /* 0x0083e80000100800 */
[----:B------:R3:W-:Y:S01]  /*95e0*/  STL [R1+0x17c], R8 ;  /* 0x00017c0801007387 */ /* 0x0007e20000100800 */
[----:B-1----:R-:W-:-:S03]  /*95f0*/  IMAD.MOV.U32 R6, RZ, RZ, R7 ;  /* 0x000000ffff067224 */ /* 0x002fc600078e0007 */
[----:B---3--:R-:W3:Y:S04]  /*9600*/  LDL.LU.64 R8, [R1+0x2b0] ;  /* 0x0002b00001087983 */ /* 0x008ee80000300a00 */
[----:B----4-:R1:W-:Y:S04]  /*9610*/  STL [R1+0x190], R18 ;  /* 0x0001901201007387 */ /* 0x0103e80000100800 */
[----:B------:R4:W-:Y:S01]  /*9620*/  STL [R1+0x184], R6 ;  /* 0x0001840601007387 */ /* 0x0009e20000100800 */
[----:B-1----:R-:W-:-:S03]  /*9630*/  MOV R18, R19 ;  /* 0x0000001300127202 */ /* 0x002fc60000000f00 */
[----:B----4-:R-:W4:Y:S04]  /*9640*/  LDL.LU.64 R6, [R1+0x230] ;  /* 0x0002300001067983 */ /* 0x010f280000300a00 */
[----:B------:R-:W-:Y:S04]  /*9650*/  STL [R1+0x198], R20 ;  /* 0x0001981401007387 */ /* 0x000fe80000100800 */
[----:B------:R1:W-:Y:S04]  /*9660*/  STL [R1+0x18c], R18 ;  /* 0x00018c1201007387 */ /* 0x0003e80000100800 */
[----:B-1----:R-:W4:Y:S01]  /*9670*/  LDL.LU.64 R18, [R1+0x358] ;  /* 0x0003580001127983 */ /* 0x002f220000300a00 */
[----:B------:R-:W-:-:S03]  /*9680*/  IMAD.MOV.U32 R20, RZ, RZ, R21 ;  /* 0x000000ffff147224 */ /* 0x000fc600078e0015 */
[----:B------:R-:W-:Y:S04]  /*9690*/  STL [R1+0x1a0], R4 ;  /* 0x0001a00401007387 */ /* 0x000fe80000100800 */
[----:B------:R1:W-:Y:S02]  /*96a0*/  STL [R1+0x194], R20 ;  /* 0x0001941401007387 */ /* 0x0003e40000100800 */
[----:B-1----:R-:W-:Y:S02]  /*96b0*/  IMAD.MOV.U32 R20, RZ, RZ, R5 ;  /* 0x000000ffff147224 */ /* 0x002fe400078e0005 */
        /* <DEDUP_REMOVED lines=17> */
[----:B------:R-:W-:Y:S04]  /*97d0*/  STL [R1+0x1bc], R20 ;  /* 0x0001bc1401007387 */ /* 0x000fe80000100800 */
[----:B------:R1:W-:Y:S02]  /*97e0*/  STL [R1+0x1c8], R14 ;  /* 0x0001c80e01007387 */ /* 0x0003e40000100800 */
[----:B-1----:R-:W-:-:S02]  /*97f0*/  IMAD.MOV.U32 R14, RZ, RZ, R15 ;  /* 0x000000ffff0e7224 */ /* 0x002fc400078e000f */
[----:B------:R1:W-:Y:S04]  /*9800*/  STL [R1+0x1d0], R12 ;  /* 0x0001d00c01007387 */ /* 0x0003e80000100800 */
[----:B------:R1:W-:Y:S02]  /*9810*/  STL [R1+0x1c4], R14 ;  /* 0x0001c40e01007387 */ /* 0x0003e40000100800 */
[----:B-1----:R-:W-:Y:S02]  /*9820*/  MOV R12, R13 ;  /* 0x0000000d000c7202 */ /* 0x002fe40000000f00 */
[----:B------:R-:W4:Y:S04]  /*9830*/  LDL.LU.64 R14, [R1+0x260] ;  /* 0x00026000010e7983 */ /* 0x000f280000300a00 */
        /* <DEDUP_REMOVED lines=10> */
[----:B-1----:R-:W-:-:S03]  /*98e0*/  IMAD.MOV.U32 R6, RZ, RZ, R7 ;  /* 0x000000ffff067224 */ /* 0x002fc600078e0007 */
[----:B----4-:R-:W4:Y:S04]  /*98f0*/  LDL.LU.64 R8, [R1+0x240] ;  /* 0x0002400001087983 */ /* 0x010f280000300a00 */
[----:B------:R-:W-:Y:S04]  /*9900*/  STL [R1+0x1f0], R18 ;  /* 0x0001f01201007387 */ /* 0x000fe80000100800 */
[----:B------:R1:W-:Y:S04]  /*9910*/  STL [R1+0x1e4], R6 ;  /* 0x0001e40601007387 */ /* 0x0003e80000100800 */
[----:B-1----:R-:W4:Y:S04]  /*9920*/  LDL.LU.64 R6, [R1+0x390] ;  /* 0x0003900001067983 */ /* 0x002f280000300a00 */
[----:B------:R-:W4:Y:S01]  /*9930*/  LDL.LU.64 R20, [R1+0x2a8] ;  /* 0x0002a80001147983 */ /* 0x000f220000300a00 */
[----:B------:R-:W-:-:S05]  /*9940*/  MOV R18, R19 ;  /* 0x0000001300127202 */ /* 0x000fca0000000f00 */
[----:B------:R1:W-:Y:S04]  /*9950*/  STL [R1+0x1ec], R18 ;  /* 0x0001ec1201007387 */ /* 0x0003e80000100800 */
        /* <DEDUP_REMOVED lines=8> */
[----:B------:R1:W-:Y:S01]  /*99e0*/  STL [R1+0x208], R184 ;  /* 0x000208b801007387 */ /* 0x0003e20000100800 */
[----:B------:R-:W-:-:S03]  /*99f0*/  IMAD.MOV.U32 R22, RZ, RZ, R185 ;  /* 0x000000ffff167224 */ /* 0x000fc600078e00b9 */
[----:B-1----:R-:W4:Y:S04]  /*9a00*/  LDL.LU.64 R18, [R1+0x428] ;  /* 0x0004280001127983 */ /* 0x002f280000300a00 */
[----:B------:R1:W-:Y:S04]  /*9a10*/  STL [R1+0x210], R2 ;  /* 0x0002100201007387 */ /* 0x0003e80000100800 */
[----:B------:R1:W-:Y:S04]  /*9a20*/  STL [R1+0x204], R22 ;  /* 0x0002041601007387 */ /* 0x0003e80000100800 */
[----:B------:R-:W4:Y:S01]  /*9a30*/  LDL.LU.64 R184, [R1+0x418] ;  /* 0x0004180001b87983 */ /* 0x000f220000300a00 */
[----:B-1----:R-:W-:-:S03]  /*9a40*/  MOV R2, R3 ;  /* 0x0000000300027202 */ /* 0x002fc60000000f00 */
[----:B------:R-:W-:Y:S01]  /*9a50*/  STL [R1+0x218], R16 ;  /* 0x0002181001007387 */ /* 0x000fe20000100800 */
[----:B------:R-:W-:-:S03]  /*9a60*/  IMAD.MOV.U32 R22, RZ, RZ, R17 ;  /* 0x000000ffff167224 */ /* 0x000fc600078e0011 */
[----:B------:R1:W-:Y:S04]  /*9a70*/  STL [R1+0x20c], R2 ;  /* 0x00020c0201007387 */ /* 0x0003e80000100800 */
[----:B-1----:R-:W4:Y:S04]  /*9a80*/  LDL.LU.64 R2, [R1+0x480] ;  /* 0x0004800001027983 */ /* 0x002f280000300a00 */
        /* <DEDUP_REMOVED lines=17> */
[----:B------:R-:W-:Y:S04]  /*9ba0*/  STL [R1+0x234], R22 ;  /* 0x0002341601007387 */ /* 0x000fe80000100800 */
[----:B------:R1:W-:Y:S04]  /*9bb0*/  STL [R1+0x240], R6 ;  /* 0x0002400601007387 */ /* 0x0003e80000100800 */
[----:B------:R1:W-:Y:S02]  /*9bc0*/  STL [R1+0x248], R20 ;  /* 0x0002481401007387 */ /* 0x0003e40000100800 */
[----:B-1----:R-:W-:-:S05]  /*9bd0*/  IMAD.MOV.U32 R6, RZ, RZ, R7 ;  /* 0x000000ffff067224 */ /* 0x002fca00078e0007 */
[----:B------:R1:W-:Y:S01]  /*9be0*/  STL [R1+0x23c], R6 ;  /* 0x00023c0601007387 */ /* 0x0003e20000100800 */
[----:B------:R-:W-:-:S03]  /*9bf0*/  IMAD.MOV.U32 R20, RZ, RZ, R21 ;  /* 0x000000ffff147224 */ /* 0x000fc600078e0015 */
[----:B-1----:R-:W4:Y:S04]  /*9c00*/  LDL.LU.64 R6, [R1+0x450] ;  /* 0x0004500001067983 */ /* 0x002f280000300a00 */
[----:B------:R-:W-:Y:S04]  /*9c10*/  STL [R1+0x250], R4 ;  /* 0x0002500401007387 */ /* 0x000fe80000100800 */
[----:B------:R1:W-:Y:S02]  /*9c20*/  STL [R1+0x244], R20 ;  /* 0x0002441401007387 */ /* 0x0003e40000100800 */
[----:B-1----:R-:W-:-:S02]  /*9c30*/  MOV R20, R5 ;  /* 0x0000000500147202 */ /* 0x002fc40000000f00 */
[----:B------:R-:W4:Y:S04]  /*9c40*/  LDL.LU.64 R4, [R1+0x430] ;  /* 0x0004300001047983 */ /* 0x000f280000300a00 */
[----:B------:R1:W-:Y:S04]  /*9c50*/  STL [R1+0x24c], R20 ;  /* 0x00024c1401007387 */ /* 0x0003e80000100800 */
[----:B------:R1:W-:Y:S02]  /*9c60*/  STL [R1+0x258], R188 ;  /* 0x000258bc01007387 */ /* 0x0003e40000100800 */
[----:B-1----:R-:W-:-:S02]  /*9c70*/  IMAD.MOV.U32 R20, RZ, RZ, R189 ;  /* 0x000000ffff147224 */ /* 0x002fc400078e00bd */
[----:B------:R1:W-:Y:S04]  /*9c80*/  STL [R1+0x260], R18 ;  /* 0x0002601201007387 */ /* 0x0003e80000100800 */
[----:B------:R-:W-:Y:S04]  /*9c90*/  STL [R1+0x254], R20 ;  /* 0x0002541401007387 */ /* 0x000fe80000100800 */
[----:B------:R-:W4:Y:S01]  /*9ca0*/  LDL.LU.64 R188, [R1+0x4c0] ;  /* 0x0004c00001bc7983 */ /* 0x000f220000300a00 */
[----:B-1----:R-:W-:-:S03]  /*9cb0*/  IMAD.MOV.U32 R18, RZ, RZ, R19 ;  /* 0x000000ffff127224 */ /* 0x002fc600078e0013 */
[----:B------:R-:W-:Y:S04]  /*9cc0*/  STL [R1+0x268], R184 ;  /* 0x000268b801007387 */ /* 0x000fe80000100800 */
[----:B------:R1:W-:Y:S02]  /*9cd0*/  STL [R1+0x25c], R18 ;  /* 0x00025c1201007387 */ /* 0x0003e40000100800 */
[----:B-1----:R-:W-:Y:S02]  /*9ce0*/  IMAD.MOV.U32 R18, RZ, RZ, R185 ;  /* 0x000000ffff127224 */ /* 0x002fe400078e00b9 */
[----:B------:R-:W4:Y:S04]  /*9cf0*/  LDL.LU.64 R184, [R1+0x498] ;  /* 0x0004980001b87983 */ /* 0x000f280000300a00 */
[----:B------:R-:W-:Y:S04]  /*9d00*/  STL [R1+0x264], R18 ;  /* 0x0002641201007387 */ /* 0x000fe80000100800 */
[----:B------:R1:W-:Y:S04]  /*9d10*/  STL [R1+0x270], R2 ;  /* 0x0002700201007387 */ /* 0x0003e80000100800 */
[----:B------:R1:W-:Y:S02]  /*9d20*/  STL [R1+0x278], R16 ;  /* 0x0002781001007387 */ /* 0x0003e40000100800 */
[----:B-1----:R-:W-:Y:S01]  /*9d30*/  MOV R2, R3 ;  /* 0x0000000300027202 */ /* 0x002fe20000000f00 */
[----:B------:R-:W-:-:S04]  /*9d40*/  IMAD.MOV.U32 R16, RZ, RZ, R17 ;  /* 0x000000ffff107224 */ /* 0x000fc800078e0011 */
[----:B------:R1:W-:Y:S04]  /*9d50*/  STL [R1+0x26c], R2 ;  /* 0x00026c0201007387 */ /* 0x0003e80000100800 */
[----:B-1----:R-:W4:Y:S04]  /*9d60*/  LDL.LU.64 R2, [R1+0x470] ;  /* 0x0004700001027983 */ /* 0x002f280000300a00 */
[----:B------:R1:W-:Y:S04]  /*9d70*/  STL [R1+0x280], R14 ;  /* 0x0002800e01007387 */ /* 0x0003e80000100800 */
[----:B------:R-:W-:Y:S04]  /*9d80*/  STL [R1+0x274], R16 ;  /* 0x0002741001007387 */ /* 0x000fe80000100800 */
[----:B------:R-:W4:Y:S01]  /*9d90*/  LDL.LU.64 R182, [R1+0x448] ;  /* 0x0004480001b67983 */ /* 0x000f220000300a00 */
[----:B-1----:R-:W-:-:S05]  /*9da0*/  IMAD.MOV.U32 R14, RZ, RZ, R15 ;  /* 0x000000ffff0e7224 */ /* 0x002fca00078e000f */
[----:B------:R-:W-:Y:S04]  /*9db0*/  STL [R1+0x27c], R14 ;  /* 0x00027c0e01007387 */ /* 0x000fe80000100800 */
[----:B--2---:R1:W-:Y:S04]  /*9dc0*/  STL [R1+0x288], R12 ;  /* 0x0002880c01007387 */ /* 0x0043e80000100800 */
[----:B------:R-:W2:Y:S01]  /*9dd0*/  LDL.LU.64 R152, [R1+0x4e0] ;  /* 0x0004e00001987983 */ /* 0x000ea20000300a00 */
[----:B-1----:R-:W-:-:S05]  /*9de0*/  IMAD.MOV.U32 R12, RZ, RZ, R13 ;  /* 0x000000ffff0c7224 */ /* 0x002fca00078e000d */
[----:B------:R-:W-:Y:S04]  /*9df0*/  STL [R1+0x284], R12 ;  /* 0x0002840c01007387 */ /* 0x000fe80000100800 */
[----:B---3--:R1:W-:Y:S04]  /*9e00*/  STL [R1+0x290], R10 ;  /* 0x0002900a01007387 */ /* 0x0083e80000100800 */
[----:B------:R-:W3:Y:S01]  /*9e10*/  LDL.LU.64 R22, [R1+0x4b8] ;  /* 0x0004b80001167983 */ /* 0x000ee20000300a00 */
[----:B-1----:R-:W-:-:S05]  /*9e20*/  MOV R10, R11 ;  /* 0x0000000b000a7202 */ /* 0x002fca0000000f00 */
[----:B------:R-:W-:Y:S04]  /*9e30*/  STL [R1+0x28c], R10 ;  /* 0x00028c0a01007387 */ /* 0x000fe80000100800 */
[----:B----4-:R1:W-:Y:S04]  /*9e40*/  STL [R1+0x298], R8 ;  /* 0x0002980801007387 */ /* 0x0103e80000100800 */
[----:B------:R-:W4:Y:S04]  /*9e50*/  LDL.LU.64 R20, [R1+0x490] ;  /* 0x0004900001147983 */ /* 0x000f280000300a00 */
[----:B------:R-:W4:Y:S01]  /*9e60*/  LDL.LU.64 R18, [R1+0x468] ;  /* 0x0004680001127983 */ /* 0x000f220000300a00 */
[----:B-1----:R-:W-:-:S05]  /*9e70*/  IMAD.MOV.U32 R8, RZ, RZ, R9 ;  /* 0x000000ffff087224 */ /* 0x002fca00078e0009 */
[----:B------:R-:W-:Y:S04]  /*9e80*/  STL [R1+0x294], R8 ;  /* 0x0002940801007387 */ /* 0x000fe80000100800 */
[----:B------:R1:W-:Y:S04]  /*9e90*/  STL [R1+0x2a0], R6 ;  /* 0x0002a00601007387 */ /* 0x0003e80000100800 */
        /* <DEDUP_REMOVED lines=8> */
[----:B------:R1:W-:Y:S04]  /*9f20*/  STL [R1+0x2a4], R4 ;  /* 0x0002a40401007387 */ /* 0x0003e80000100800 */
[----:B------:R-:W-:Y:S04]  /*9f30*/  STL [R1+0x2b0], R188 ;  /* 0x0002b0bc01007387 */ /* 0x000fe80000100800 */
[----:B------:R-:W4:Y:S01]  /*9f40*/  LDL.LU.64 R8, [R1+0x508] ;  /* 0x0005080001087983 */ /* 0x000f220000300a00 */
[----:B-1----:R-:W-:-:S03]  /*9f50*/  MOV R4, R189 ;  /* 0x000000bd00047202 */ /* 0x002fc60000000f00 */
[----:B------:R-:W4:Y:S04]  /*9f60*/  LDL.LU.64 R6, [R1+0x4f0] ;  /* 0x0004f00001067983 */ /* 0x000f280000300a00 */
[----:B------:R1:W-:Y:S04]  /*9f70*/  STL [R1+0x2ac], R4 ;  /* 0x0002ac0401007387 */ /* 0x0003e80000100800 */
[----:B------:R1:W-:Y:S04]  /*9f80*/  STL [R1+0x2b8], R184 ;  /* 0x0002b8b801007387 */ /* 0x0003e80000100800 */
[----:B-1----:R-:W4:Y:S01]  /*9f90*/  LDL.LU.64 R4, [R1+0x4d0] ;  /* 0x0004d00001047983 */ /* 0x002f220000300a00 */
[----:B------:R-:W-:-:S03]  /*9fa0*/  IMAD.MOV.U32 R181, RZ, RZ, R185 ;  /* 0x000000ffffb57224 */ /* 0x000fc600078e00b9 */
[----:B------:R-:W4:Y:S04]  /*9fb0*/  LDL.LU.64 R184, [R1+0x4a8] ;  /* 0x0004a80001b87983 */ /* 0x000f280000300a00 */
[----:B------:R1:W-:Y:S02]  /*9fc0*/  STL [R1+0x2b4], R181 ;  /* 0x0002b4b501007387 */ /* 0x0003e40000100800 */
[----:B-1----:R-:W-:Y:S02]  /*9fd0*/  IMAD.MOV.U32 R181, RZ, RZ, R3 ;  /* 0x000000ffffb57224 */ /* 0x002fe400078e0003 */
[----:B------:R1:W-:Y:S04]  /*9fe0*/  STL [R1+0x2c0], R2 ;  /* 0x0002c00201007387 */ /* 0x0003e80000100800 */
[----:B------:R-:W4:Y:S04]  /*9ff0*/  LDL.LU.64 R188, [R1+0x510] ;  /* 0x0005100001bc7983 */ /* 0x000f280000300a00 */
[----:B-1----:R-:W4:Y:S04]  /*a000*/  LDL.LU.64 R2, [R1+0x500] ;  /* 0x0005000001027983 */ /* 0x002f280000300a00 */
[----:B------:R1:W-:Y:S04]  /*a010*/  STL [R1+0x2bc], R181 ;  /* 0x0002bcb501007387 */ /* 0x0003e80000100800 */
[----:B------:R2:W-:Y:S04]  /*a020*/  STL [R1+0x2c8], R182 ;  /* 0x0002c8b601007387 */ /* 0x0005e80000100800 */
[----:B------:R-:W4:Y:S01]  /*a030*/  LDL.LU.64 R190, [R1+0x4e8] ;  /* 0x0004e80001be7983 */ /* 0x000f220000300a00 */
[----:B-1----:R-:W-:-:S03]  /*a040*/  IMAD.MOV.U32 R181, RZ, RZ, R183 ;  /* 0x000000ffffb57224 */ /* 0x002fc600078e00b7 */
[----:B--2---:R-:W-:Y:S04]  /*a050*/  STL [R1+0x2d0], R152 ;  /* 0x0002d09801007387 */ /* 0x004fe80000100800 */
[----:B------:R1:W-:Y:S04]  /*a060*/  STL [R1+0x2c4], R181 ;  /* 0x0002c4b501007387 */ /* 0x0003e80000100800 */
[----:B------:R-:W2:Y:S01]  /*a070*/  LDL.LU.64 R182, [R1+0x4c8] ;  /* 0x0004c80001b67983 */ /* 0x000ea20000300a00 */
[----:B-1----:R-:W-:-:S03]  /*a080*/  MOV R181, R153 ;  /* 0x0000009900b57202 */ /* 0x002fc60000000f00 */
[----:B------:R1:W5:Y:S04]  /*a090*/  LDL.LU.64 R152, [R1+0x5b0] ;  /* 0x0005b00001987983 */ /* 0x0003680000300a00 */
[----:B---3--:R-:W-:Y:S04]  /*a0a0*/  STL [R1+0x2d8], R22 ;  /* 0x0002d81601007387 */ /* 0x008fe80000100800 */
[----:B------:R3:W-:Y:S02]  /*a0b0*/  STL [R1+0x2cc], R181 ;  /* 0x0002ccb501007387 */ /* 0x0007e40000100800 */
[----:B---3--:R-:W-:-:S02]  /*a0c0*/  IMAD.MOV.U32 R181, RZ, RZ, R23 ;  /* 0x000000ffffb57224 */ /* 0x008fc400078e0017 */
[----:B------:R1:W5:Y:S04]  /*a0d0*/  LDL.LU.64 R22, [R1+0x5a8] ;  /* 0x0005a80001167983 */ /* 0x0003680000300a00 */
[----:B----4-:R-:W-:Y:S04]  /*a0e0*/  STL [R1+0x2e0], R20 ;  /* 0x0002e01401007387 */ /* 0x010fe80000100800 */
[----:B------:R3:W-:Y:S02]  /*a0f0*/  STL [R1+0x2d4], R181 ;  /* 0x0002d4b501007387 */ /* 0x0007e40000100800 */
[----:B---3--:R-:W-:-:S02]  /*a100*/  IMAD.MOV.U32 R181, RZ, RZ, R21 ;  /* 0x000000ffffb57224 */ /* 0x008fc400078e0015 */
[----:B------:R1:W5:Y:S04]  /*a110*/  LDL.LU.64 R20, [R1+0x5a0] ;  /* 0x0005a00001147983 */ /* 0x0003680000300a00 */
[----:B------:R-:W-:Y:S04]  /*a120*/  STL [R1+0x2e8], R18 ;  /* 0x0002e81201007387 */ /* 0x000fe80000100800 */
[----:B------:R3:W-:Y:S02]  /*a130*/  STL [R1+0x2dc], R181 ;  /* 0x0002dcb501007387 */ /* 0x0007e40000100800 */
[----:B---3--:R-:W-:-:S02]  /*a140*/  IMAD.MOV.U32 R181, RZ, RZ, R19 ;  /* 0x000000ffffb57224 */ /* 0x008fc400078e0013 */
[----:B------:R1:W5:Y:S04]  /*a150*/  LDL.LU.64 R18, [R1+0x598] ;  /* 0x0005980001127983 */ /* 0x0003680000300a00 */
[----:B------:R-:W-:Y:S04]  /*a160*/  STL [R1+0x2f0], R16 ;  /* 0x0002f01001007387 */ /* 0x000fe80000100800 */
[----:B------:R3:W-:Y:S02]  /*a170*/  STL [R1+0x2e4], R181 ;  /* 0x0002e4b501007387 */ /* 0x0007e40000100800 */
[----:B---3--:R-:W-:-:S02]  /*a180*/  MOV R181, R17 ;  /* 0x0000001100b57202 */ /* 0x008fc40000000f00 */
[----:B------:R1:W5:Y:S04]  /*a190*/  LDL.LU.64 R16, [R1+0x590] ;  /* 0x0005900001107983 */ /* 0x0003680000300a00 */
[----:B------:R-:W-:Y:S04]  /*a1a0*/  STL [R1+0x2f8], R14 ;  /* 0x0002f80e01007387 */ /* 0x000fe80000100800 */
        /* <DEDUP_REMOVED lines=23> */
[----:B------:R3:W-:Y:S04]  /*a320*/  STL [R1+0x328], R184 ;  /* 0x000328b801007387 */ /* 0x0007e80000100800 */
[----:B------:R4:W-:Y:S04]  /*a330*/  STL [R1+0x31c], R181 ;  /* 0x00031cb501007387 */ /* 0x0009e80000100800 */
[----:B---3--:R-:W3:Y:S01]  /*a340*/  LDL.LU R184, [R1+0x558] ;  /* 0x0005580001b87983 */ /* 0x008ee20000300800 */
[----:B----4-:R-:W-:-:S03]  /*a350*/  IMAD.MOV.U32 R181, RZ, RZ, R185 ;  /* 0x000000ffffb57224 */ /* 0x010fc600078e00b9 */
[----:B------:R-:W-:Y:S04]  /*a360*/  STL [R1+0x330], R188 ;  /* 0x000330bc01007387 */ /* 0x000fe80000100800 */
[----:B------:R4:W-:Y:S02]  /*a370*/  STL [R1+0x324], R181 ;  /* 0x000324b501007387 */ /* 0x0009e40000100800 */
[----:B----4-:R-:W-:Y:S02]  /*a380*/  MOV R181, R189 ;  /* 0x000000bd00b57202 */ /* 0x010fe40000000f00 */
[----:B------:R1:W5:Y:S04]  /*a390*/  LDL.LU.64 R188, [R1+0x550] ;  /* 0x0005500001bc7983 */ /* 0x0003680000300a00 */
[----:B------:R-:W-:Y:S04]  /*a3a0*/  STL [R1+0x338], R2 ;  /* 0x0003380201007387 */ /* 0x000fe80000100800 */
[----:B------:R4:W-:Y:S02]  /*a3b0*/  STL [R1+0x32c], R181 ;  /* 0x00032cb501007387 */ /* 0x0009e40000100800 */
[----:B----4-:R-:W-:-:S02]  /*a3c0*/  IMAD.MOV.U32 R181, RZ, RZ, R3 ;  /* 0x000000ffffb57224 */ /* 0x010fc400078e0003 */
[----:B------:R1:W5:Y:S04]  /*a3d0*/  LDL.LU.64 R2, [R1+0x548] ;  /* 0x0005480001027983 */ /* 0x0003680000300a00 */
[----:B------:R-:W-:Y:S04]  /*a3e0*/  STL [R1+0x340], R190 ;  /* 0x000340be01007387 */ /* 0x000fe80000100800 */
[----:B------:R4:W-:Y:S01]  /*a3f0*/  STL [R1+0x334], R181 ;  /* 0x000334b501007387 */ /* 0x0009e20000100800 */
[----:B------:R-:W-:Y:S01]  /*a400*/  SHF.R.S32.HI R27, RZ, 0x1f, R222 ;  /* 0x0000001fff1b7819 */ /* 0x000fe200000114de */
[----:B----4-:R-:W-:-:S03]  /*a410*/  IMAD.MOV.U32 R181, RZ, RZ, R191 ;  /* 0x000000ffffb57224 */ /* 0x010fc600078e00bf */
[----:B------:R-:W-:Y:S02]  /*a420*/  LEA.HI R27, R27, R222, RZ, 0x6 ;  /* 0x000000de1b1b7211 */ /* 0x000fe400078f30ff */
[----:B------:R2:W-:Y:S02]  /*a430*/  STL [R1+0x33c], R181 ;  /* 0x00033cb501007387 */ /* 0x0005e40000100800 */
[----:B--2---:R-:W-:Y:S02]  /*a440*/  IMAD.MOV.U32 R181, RZ, RZ, R183 ;  /* 0x000000ffffb57224 */ /* 0x004fe400078e00b7 */
[----:B------:R-:W-:Y:S04]  /*a450*/  STL [R1+0x348], R182 ;  /* 0x000348b601007387 */ /* 0x000fe80000100800 */
[----:B------:R2:W-:Y:S02]  /*a460*/  STL [R1+0x344], R181 ;  /* 0x000344b501007387 */ /* 0x0005e40000100800 */
[----:B--2---:R-:W-:-:S05]  /*a470*/  SHF.R.S32.HI R181, RZ, 0x6, R27 ;  /* 0x00000006ffb57819 */ /* 0x004fca000001141b */
[----:B------:R2:W-:Y:S02]  /*a480*/  STL [R1+0x350], R181 ;  /* 0x000350b501007387 */ /* 0x0005e40000100800 */
[----:B--2---:R-:W-:-:S05]  /*a490*/  VIADD R181, R181, 0xfffffffe ;  /* 0xfffffffeb5b57836 */ /* 0x004fca0000000000 */
[----:B------:R1:W-:Y:S01]  /*a4a0*/  STL [R1+0x354], R181 ;  /* 0x000354b501007387 */ /* 0x0003e20000100800 */
[----:B------:R-:W-:Y:S01]  /*a4b0*/  SHF.R.S32.HI R185, RZ, 0x1f, R186 ;  /* 0x0000001fffb97819 */ /* 0x000fe200000114ba */
[----:B------:R-:W-:Y:S01]  /*a4c0*/  IMAD.MOV.U32 R182, RZ, RZ, RZ ;  /* 0x000000ffffb67224 */ /* 0x000fe200078e00ff */
[----:B------:R-:W-:Y:S02]  /*a4d0*/  CS2R R120, SRZ ;  /* 0x0000000000787805 */ /* 0x000fe4000001ff00 */
[----:B------:R-:W-:Y:S02]  /*a4e0*/  CS2R R122, SRZ ;  /* 0x00000000007a7805 */ /* 0x000fe4000001ff00 */
[C---:B------:R-:W-:Y:S01]  /*a4f0*/  SHF.L.U64.HI R185, R186.reuse, 0x2, R185 ;  /* 0x00000002bab97819 */ /* 0x040fe200000102b9 */
[----:B------:R-:W-:Y:S01]  /*a500*/  IMAD.SHL.U32 R186, R186, 0x4, RZ ;  /* 0x00000004baba7824 */ /* 0x000fe200078e00ff */
        /* <DEDUP_REMOVED lines=61> */
[----:B------:R-:W-:Y:S01]  /*a8e0*/  CS2R R54, SRZ ;  /* 0x0000000000367805 */ /* 0x000fe2000001ff00 */
[----:B------:R-:W-:Y:S01]  /*a8f0*/  UMOV UR10, 0x1 ;  /* 0x00000001000a7882 */ /* 0x000fe20000000000 */
[----:B------:R-:W-:Y:S01]  /*a900*/  UMOV UR9, 0xffffffff ;  /* 0xffffffff00097882 */ /* 0x000fe20000000000 */
[----:B---3--:R-:W-:-:S04]  /*a910*/  SHF.R.S32.HI R183, RZ, 0x1f, R184 ;  /* 0x0000001fffb77819 */ /* 0x008fc800000114b8 */
[C---:B------:R-:W-:Y:S02]  /*a920*/  SHF.L.U64.HI R183, R184.reuse, 0x2, R183 ;  /* 0x00000002b8b77819 */ /* 0x040fe400000102b7 */
[----:B-1----:R-:W-:-:S07]  /*a930*/  SHF.L.U32 R184, R184, 0x2, RZ ;  /* 0x00000002b8b87819 */ /* 0x002fce00000006ff */
.L_x_1:
[----:B------:R-:W-:Y:S01]  /*a940*/  UIADD3 UR9, UR9, 0x1, URZ ;  /* 0x0000000109097890 */ /* 0x000fe2000fffe03f */
[----:B------:R-:W-:-:S04]  /*a950*/  DEPBAR.LE SB0, 0x2 ;  /* 0x000080800000791a */ /* 0x000fc80000000000 */
[----:B------:R-:W-:Y:S01]  /*a960*/  BAR.SYNC.DEFER_BLOCKING 0x0 ;  /* 0x0000000000007b1d */ /* 0x000fe20000010000 */
[----:B------:R-:W-:-:S04]  /*a970*/  UISETP.GT.AND UP0, UPT, UR9, 0x2, UPT ;  /* 0x000000020900788c */ /* 0x000fc8000bf04270 */
[----:B------:R-:W-:-:S03]  /*a980*/  USEL UR9, UR9, URZ, !UP0 ;  /* 0x0000003f09097287 */ /* 0x000fc6000c000000 */
[----:B------:R-:W1:Y:S01]  /*a990*/  LDC R181, c[0x0][0x230] ;  /* 0x00008c00ffb57b82 */ /* 0x000e620000000800 */
[----:B------:R-:W2:Y:S01]  /*a9a0*/  LDL R190, [R1+0x354] ;  /* 0x0003540001be7983 */ /* 0x000ea20000100800 */
[----:B------:R-:W-:Y:S02]  /*a9b0*/  ULEA UR5, UR9, UR8, 0xe ;  /* 0x0000000809057291 */ /* 0x000fe4000f8e703f */
[----:B------:R-:W-:Y:S01]  /*a9c0*/  ULEA UR4, UR9, UR8, 0x10 ;  /* 0x0000000809047291 */ /* 0x000fe2000f8e803f */
[----:B------:R-:W-:Y:S01]  /*a9d0*/  STL [R1+0x564], R185 ;  /* 0x000564b901007387 */ /* 0x000fe20000100800 */
[----:B------:R-:W-:Y:S02]  /*a9e0*/  UIADD3 UR5, UR5, 0x30000, URZ ;  /* 0x0003000005057890 */ /* 0x000fe4000fffe03f */
[----:B------:R-:W-:Y:S01]  /*a9f0*/  USHF.R.U32.HI UR4, URZ, 0x4, UR4 ;  /* 0x000000043f047899 */ /* 0x000fe20008011604 */
[----:B-----5:R-:W-:Y:S01]  /*aa00*/  STL [R1+0x558], R189 ;  /* 0x000558bd01007387 */ /* 0x020fe20000100800 */
[----:B------:R-:W-:-:S02]  /*aa10*/  USHF.R.U32.HI UR5, URZ, 0x4, UR5 ;  /* 0x000000043f057899 */ /* 0x000fc40008011605 */
[----:B------:R-:W-:Y:S01]  /*aa20*/  USGXT.U32 UR4, UR4, 0xe ;  /* 0x0000000e0404789a */ /* 0x000fe20008000000 */
[----:B------:R-:W-:Y:S01]  /*aa30*/  STL [R1+0x554], R188 ;  /* 0x000554bc01007387 */ /* 0x000fe20000100800 */
[----:B------:R-:W-:Y:S01]  /*aa40*/  USGXT.U32 UR6, UR5, 0xe ;  /* 0x0000000e0506789a */ /* 0x000fe20008000000 */
[----:B------:R-:W-:Y:S01]  /*aa50*/  UMOV UR7, 0x40000040 ;  /* 0x4000004000077882 */ /* 0x000fe20000000000 */
[----:B------:R-:W-:Y:S01]  /*aa60*/  WARPGROUP.ARRIVE ;  /* 0x00000000000079c5 */ /* 0x000fe20000000000 */
[----:B------:R-:W-:Y:S01]  /*aa70*/  UMOV UR5, 0x40000040 ;  /* 0x4000004000057882 */ /* 0x000fe20000000000 */
[----:B------:R-:W-:Y:S01]  /*aa80*/  UIADD3 UR12, UP0, UR4, 0x2, URZ ;  /* 0x00000002040c7890 */ /* 0x000fe2000ff1e03f */
[----:B------:R-:W-:Y:S01]  /*aa90*/  STL [R1+0x550], R5 ;  /* 0x0005500501007387 */ /* 0x000fe20000100800 */
[----:B------:R-:W-:-:S03]  /*aaa0*/  UIADD3 UR14, UP1, UR6, 0x2, URZ ;  /* 0x00000002060e7890 */ /* 0x000fc6000ff3e03f */
[----:B------:R-:W-:Y:S01]  /*aab0*/  HGMMA.64x64x8.F32.TF32 R120, gdesc[UR4], R120 ;  /* 0x04e00000047879f0 */ /* 0x000fe20008702878 */
[----:B------:R-:W-:Y:S01]  /*aac0*/  UMOV UR4, URZ ;  /* 0x0000003f00047c82 */ /* 0x000fe20008000000 */
[----:B------:R-:W-:Y:S01]  /*aad0*/  UMOV UR5, URZ ;  /* 0x0000003f00057c82 */ /* 0x000fe20008000000 */
[----:B------:R-:W-:Y:S01]  /*aae0*/  UIADD3.X UR13, UR4, 0x40000040, URZ, UP0, !UPT ;  /* 0x40000040040d7890 */ /* 0x000fe200087fe43f */
[----:B------:R3:W-:Y:S01]  /*aaf0*/  STL [R1+0x54c], R3 ;  /* 0x00054c0301007387 */ /* 0x0007e20000100800 */
[----:B------:R-:W-:Y:S01]  /*ab00*/  UIADD3.X UR15, UR5, 0x40000040, URZ, UP1, !UPT ;  /* 0x40000040050f7890 */ /* 0x000fe20008ffe43f */
[----:B-1----:R-:W-:Y:S01]  /*ab10*/  IADD3 R181, R181, -0x80, RZ ;  /* 0xffffff80b5b57810 */ /* 0x002fe20007ffe0ff */
[----:B------:R-:W-:Y:S01]  /*ab20*/  UIADD3.64 UR40, UR12, 0x2, URZ ;  /* 0x000000020c287897 */ /* 0x000fe2000fffe03f */
[----:B------:R1:W-:Y:S01]  /*ab30*/  STL [R1+0x548], R0 ;  /* 0x0005480001007387 */ /* 0x0003e20000100800 */
[----:B------:R-:W-:Y:S02]  /*ab40*/  UIADD3.64 UR42, UR14, 0x2, URZ ;  /* 0x000000020e2a7897 */ /* 0x000fe4000fffe03f */
[----:B------:R-:W-:Y:S01]  /*ab50*/  UIADD3.64 UR36, UR12, 0x4, URZ ;  /* 0x000000040c247897 */ /* 0x000fe2000fffe03f */
[----:B------:R-:W-:Y:S01]  /*ab60*/  IMAD R181, R182, -0x40, R181 ;  /* 0xffffffc0b6b57824 */ /* 0x000fe200078e02b5 */
[----:B------:R-:W-:Y:S01]  /*ab70*/  UIADD3.64 UR38, UR14, 0x4, URZ ;  /* 0x000000040e267897 */ /* 0x000fe2000fffe03f */
[----:B---3--:R-:W3:Y:S01]  /*ab80*/  LDL.LU R3, [R1+0x4c] ;  /* 0x00004c0001037983 */ /* 0x008ee20000300800 */
[----:B------:R-:W-:-:S02]  /*ab90*/  UIADD3.64 UR32, UR12, 0x7fe, URZ ;  /* 0x000007fe0c207897 */ /* 0x000fc4000fffe03f */
[----:B------:R-:W-:Y:S01]  /*aba0*/  UIADD3.64 UR34, UR14, 0x1fe, URZ ;  /* 0x000001fe0e227897 */ /* 0x000fe2000fffe03f */
[----:B-1----:R-:W4:Y:S01]  /*abb0*/  LDL.LU R0, [R1+0x50] ;  /* 0x0000500001007983 */ /* 0x002f220000300800 */
[----:B------:R-:W-:Y:S01]  /*abc0*/  UIADD3.64 UR28, UR12, 0x800, URZ ;  /* 0x000008000c1c7897 */ /* 0x000fe2000fffe03f */
[----:B------:R-:W-:Y:S01]  /*abd0*/  ISETP.GT.AND P1, PT, R181, RZ, PT ;  /* 0x000000ffb500720c */ /* 0x000fe20003f24270 */
[----:B------:R-:W-:Y:S02]  /*abe0*/  UIADD3.64 UR30, UR14, 0x200, URZ ;  /* 0x000002000e1e7897 */ /* 0x000fe4000fffe03f */
[----:B------:R-:W-:Y:S01]  /*abf0*/  UIADD3 UR10, UR10, 0x1, URZ ;  /* 0x000000010a0a7890 */ /* 0x000fe2000fffe03f */
[-C--:B------:R-:W-:Y:S01]  /*ac00*/  IADD3 R7, P3, R7, R184.reuse, RZ ;  /* 0x000000b807077210 */ /* 0x080fe20007f7e0ff */
[----:B------:R-:W-:Y:S01]  /*ac10*/  UIADD3.64 UR24, UR12, 0x802, URZ ;  /* 0x000008020c187897 */ /* 0x000fe2000fffe03f */
[----:B------:R-:W-:Y:S01]  /*ac20*/  IADD3 R9, P4, R9, R184, RZ ;  /* 0x000000b809097210 */ /* 0x000fe20007f9e0ff */
[----:B------:R-:W-:Y:S01]  /*ac30*/  UIADD3.64 UR26, UR14, 0x202, URZ ;  /* 0x000002020e1a7897 */ /* 0x000fe2000fffe03f */
[----:B------:R-:W3:Y:S01]  /*ac40*/  LDL.LU R188, [R1+0x58] ;  /* 0x0000580001bc7983 */ /* 0x000ee20000300800 */
[----:B------:R-:W-:-:S02]  /*ac50*/  UIADD3.64 UR20, UR12, 0x804, URZ ;  /* 0x000008040c147897 */ /* 0x000fc4000fffe03f */
[----:B------:R-:W-:Y:S02]  /*ac60*/  UIADD3.64 UR22, UR14, 0x204, URZ ;  /* 0x000002040e167897 */ /* 0x000fe4000fffe03f */
[----:B------:R-:W-:Y:S02]  /*ac70*/  UIADD3.64 UR4, UR12, 0x1fe, URZ ;  /* 0x000001fe0c047897 */ /* 0x000fe4000fffe03f */
[----:B------:R-:W-:Y:S01]  /*ac80*/  UIADD3.64 UR44, UR12, 0x200, URZ ;  /* 0x000002000c2c7897 */ /* 0x000fe2000fffe03f */
[----:B------:R-:W-:Y:S01]  /*ac90*/  UMOV UR46, UR14 ;  /* 0x0000000e002e7c82 */ /* 0x000fe20008000000 */
[----:B------:R-:W-:Y:S01]  /*aca0*/  UMOV UR47, UR15 ;  /* 0x0000000f002f7c82 */ /* 0x000fe20008000000 */
[----:B------:R-:W-:Y:S01]  /*acb0*/  HGMMA.64x64x8.F32.TF32 R120, gdesc[UR12], R120 ;  /* 0x04e000000c7879f0 */ /* 0x000fe20008702878 */
[----:B------:R-:W-:Y:S01]  /*acc0*/  UISETP.GT.AND UP0, UPT, UR10, 0x2, UPT ;  /* 0x000000020a00788c */ /* 0x000fe2000bf04270 */
[----:B------:R-:W-:Y:S01]  /*acd0*/  IMAD.X R8, R8, 0x1, R183, P3 ;  /* 0x0000000108087824 */ /* 0x000fe200018e06b7 */
[----:B------:R-:W3:Y:S01]  /*ace0*/  LDL.LU R185, [R1+0x5c] ;  /* 0x00005c0001b97983 */ /* 0x000ee20000300800 */
[----:B------:R-:W-:Y:S01]  /*acf0*/  HGMMA.64x64x8.F32.TF32 R120, gdesc[UR40], R120 ;  /* 0x04e00000287879f0 */ /* 0x000fe20008702878 */
[----:B------:R-:W-:-:S02]  /*ad00*/  UIADD3.64 UR40, UR12, 0x202, URZ ;  /* 0x000002020c287897 */ /* 0x000fc4000fffe03f */
[----:B------:R-:W-:Y:S01]  /*ad10*/  USEL UR10, UR10, URZ, !UP0 ;  /* 0x0000003f0a0a7287 */ /* 0x000fe2000c000000 */
[----:B------:R-:W-:Y:S01]  /*ad20*/  IMAD.X R10, R10, 0x1, R183, P4 ;  /* 0x000000010a0a7824 */ /* 0x000fe200020e06b7 */
[----:B------:R-:W-:Y:S01]  /*ad30*/  IADD3 R11, P3, R11, R184, RZ ;  /* 0x000000b80b0b7210 */ /* 0x000fe20007f7e0ff */
[----:B------:R-:W3:Y:S01]  /*ad40*/  LDL.LU R5, [R1+0x60] ;  /* 0x0000600001057983 */ /* 0x000ee20000300800 */
[----:B------:R-:W-:Y:S01]  /*ad50*/  HGMMA.64x64x8.F32.TF32 R120, gdesc[UR36], R120 ;  /* 0x04e00000247879f0 */ /* 0x000fe20008702878 */
[----:B------:R-:W-:Y:S01]  /*ad60*/  UIADD3.64 UR36, UR12, 0x204, URZ ;  /* 0x000002040c247897 */ /* 0x000fe2000fffe03f */
[----:B--2---:R-:W-:Y:S02]  /*ad70*/  ISETP.GE.AND P0, PT, R182, R190, PT ;  /* 0x000000beb600720c */ /* 0x004fe40003f06270 */
[----:B------:R-:W-:Y:S01]  /*ad80*/  HGMMA.64x64x8.F32.TF32 R120, gdesc[UR32], R120 ;  /* 0x04e00000207879f0 */ /* 0x000fe20008702878 */
[----:B------:R-:W-:-:S03]  /*ad90*/  UIADD3.64 UR32, UR12, 0x9fe, URZ ;  /* 0x000009fe0c207897 */ /* 0x000fc6000fffe03f */
        /* <DEDUP_REMOVED lines=9> */
[----:B------:R-:W-:Y:S01]  /*ae30*/  UIADD3.64 UR44, UR12, 0x400, URZ ;  /* 0x000004000c2c7897 */ /* 0x000fe2000fffe03f */
[----:B------:R-:W-:Y:S01]  /*ae40*/  UMOV UR46, UR14 ;  /* 0x0000000e002e7c82 */ /* 0x000fe20008000000 */
[----:B------:R-:W-:Y:S01]  /*ae50*/  UMOV UR47, UR15 ;  /* 0x0000000f002f7c82 */ /* 0x000fe20008000000 */
        /* <DEDUP_REMOVED lines=14> */
[----:B------:R-:W-:Y:S04]  /*af40*/  HGMMA.64x64x8.F32.TF32 R56, gdesc[UR44], R56 ;  /* 0x04e000002c3879f0 */ /* 0x000fe80008702838 */
        /* <DEDUP_REMOVED lines=12> */
[----:B------:R-:W-:Y:S01]  /*b010*/  UIADD3.64 UR4, UR12, 0x600, URZ ;  /* 0x000006000c047897 */ /* 0x000fe2000fffe03f */
[----:B------:R-:W-:Y:S01]  /*b020*/  UMOV UR6, UR14 ;  /* 0x0000000e00067c82 */ /* 0x000fe20008000000 */
[----:B------:R-:W-:Y:S01]  /*b030*/  UMOV UR7, UR15 ;  /* 0x0000000f00077c82 */ /* 0x000fe20008000000 */
[----:B------:R-:W-:Y:S01]  /*b040*/  UIADD3.64 UR12, UR12, 0xe04, URZ ;  /* 0x00000e040c0c7897 */ /* 0x000fe2000fffe03f */
[----:B------:R-:W-:Y:S01]  /*b050*/  UMOV UR14, UR22 ;  /* 0x00000016000e7c82 */ /* 0x000fe20008000000 */
[----:B------:R-:W-:-:S04]  /*b060*/  UMOV UR15, UR23 ;  /* 0x00000017000f7c82 */ /* 0x000fc80008000000 */
[----:B------:R-:W-:Y:S04]  /*b070*/  HGMMA.64x64x8.F32.TF32 R24, gdesc[UR4], R24 ;  /* 0x04e00000041879f0 */ /* 0x000fe80008702818 */
[----:B------:R-:W-:Y:S04]  /*b080*/  HGMMA.64x64x8.F32.TF32 R24, gdesc[UR40], R24 ;  /* 0x04e00000281879f0 */ /* 0x000fe80008702818 */
[----:B------:R-:W-:Y:S04]  /*b090*/  HGMMA.64x64x8.F32.TF32 R24, gdesc[UR36], R24 ;  /* 0x04e00000241879f0 */ /* 0x000fe80008702818 */
[----:B------:R-:W-:Y:S04]  /*b0a0*/  HGMMA.64x64x8.F32.TF32 R24, gdesc[UR32], R24 ;  /* 0x04e00000201879f0 */ /* 0x000fe80008702818 */
[----:B------:R-:W-:Y:S04]  /*b0b0*/  HGMMA.64x64x8.F32.TF32 R24, gdesc[UR28], R24 ;  /* 0x04e000001c1879f0 */ /* 0x000fe80008702818 */
[----:B------:R-:W-:Y:S04]  /*b0c0*/  HGMMA.64x64x8.F32.TF32 R24, gdesc[UR24], R24 ;  /* 0x04e00000181879f0 */ /* 0x000fe80008702818 */
[----:B------:R-:W-:Y:S01]  /*b0d0*/  HGMMA.64x64x8.F32.TF32 R24, gdesc[UR12], R24, gsb0 ;  /* 0x04e000000c1879f0 */ /* 0x000fe20008002818 */
[----:B------:R-:W-:-:S02]  /*b0e0*/  SEL R190, RZ, 0x4, !P1 ;  /* 0x00000004ffbe7807 */ /* 0x000fc40004800000 */
[----:B------:R-:W-:Y:S02]  /*b0f0*/  IADD3 R4, P1, R4, R184, RZ ;  /* 0x000000b804047210 */ /* 0x000fe40007f3e0ff */
[----:B------:R-:W-:Y:S01]  /*b100*/  SEL R190, R190, RZ, !P0 ;  /* 0x000000ffbebe7207 */ /* 0x000fe20004000000 */
[----:B------:R-:W-:-:S03]  /*b110*/  ULEA UR4, UR10, UR8, 0x10 ;  /* 0x000000080a047291 */ /* 0x000fc6000f8e803f */
[----:B------:R-:W-:Y:S01]  /*b120*/  ISETP.NE.U32.AND P2, PT, R190, RZ, PT ;  /* 0x000000ffbe00720c */ /* 0x000fe20003f45070 */
[--C-:B------:R-:W-:Y:S02]  /*b130*/  IMAD.X R6, R6, 0x1, R183.reuse, P1 ;  /* 0x0000000106067824 */ /* 0x100fe400008e06b7 */
[----:B------:R-:W-:Y:S02]  /*b140*/  VIADD R222, R2, UR4 ;  /* 0x0000000402de7c36 */ /* 0x000fe40008000000 */
[----:B------:R-:W-:Y:S01]  /*b150*/  IMAD.MOV.U32 R190, RZ, RZ, R4 ;  /* 0x000000ffffbe7224 */ /* 0x000fe200078e0004 */
[----:B------:R-:W-:Y:S02]  /*b160*/  MOV R191, R6 ;  /* 0x0000000600bf7202 */ /* 0x000fe40000000f00 */
[----:B------:R-:W-:Y:S01]  /*b170*/  ISETP.GT.AND P1, PT, R181, 0x1, PT ;  /* 0x00000001b500780c */ /* 0x000fe20003f24270 */
[----:B------:R-:W-:Y:S01]  /*b180*/  IMAD.X R12, R12, 0x1, R183, P3 ;  /* 0x000000010c0c7824 */ /* 0x000fe200018e06b7 */
[----:B------:R-:W-:Y:S01]  /*b190*/  IADD3 R13, P4, R13, R184, RZ ;  /* 0x000000b80d0d7210 */ /* 0x000fe20007f9e0ff */
[----:B------:R-:W-:-:S02]  /*b1a0*/  WARPGROUP.DEPBAR.LE gsb0, 0x1 ;  /* 0x00008000000079c5 */ /* 0x000fc40000010100 */
[----:B------:R-:W-:Y:S06]  /*b1b0*/  BAR.SYNC.DEFER_BLOCKING 0x0 ;  /* 0x0000000000007b1d */ /* 0x000fec0000010000 */
[----:B------:R-:W-:Y:S01]  /*b1c0*/  @!PT LDS RZ, [RZ] ;  /* 0x00000000fffff984 */ /* 0x000fe20000000800 */
[----:B------:R-:W-:Y:S01]  /*b1d0*/  @!PT LDS RZ, [RZ] ;  /* 0x00000000fffff984 */ /* 0x000fe20000000800 */
[----:B------:R-:W-:Y:S01]  /*b1e0*/  @!PT LDS RZ, [RZ] ;  /* 0x00000000fffff984 */ /* 0x000fe20000000800 */
[----:B------:R1:W-:Y:S02]  /*b1f0*/  LDGSTS.E [R222], desc[UR16][R190.64], P2 ;  /* 0x00000000bede7fae */ /* 0x0003e40009121850 */
[----:B-1----:R-:W-:-:S04]  /*b200*/  SEL R190, RZ, 0x4, !P1 ;  /* 0x00000004ffbe7807 */ /* 0x002fc80004800000 */
[----:B------:R-:W-:Y:S02]  /*b210*/  SEL R190, R190, RZ, !P0 ;  /* 0x000000ffbebe7207 */ /* 0x000fe40004000000 */
[----:B------:R-:W-:Y:S02]  /*b220*/  MOV R191, R8 ;  /* 0x0000000800bf7202 */ /* 0x000fe40000000f00 */
[----:B------:R-:W-:Y:S01]  /*b230*/  ISETP.NE.U32.AND P1, PT, R190, RZ, PT ;  /* 0x000000ffbe00720c */ /* 0x000fe20003f25070 */
[----:B------:R-:W-:-:S05]  /*b240*/  IMAD.MOV.U32 R190, RZ, RZ, R7 ;  /* 0x000000ffffbe7224 */ /* 0x000fca00078e0007 */
[----:B------:R1:W-:Y:S01]  /*b250*/  LDGSTS.E [R222+0x4000], desc[UR16][R190.64], P2 ;  /* 0x04000000bede7fae */ /* 0x0003e20009121850 */
[----:B------:R-:W-:Y:S01]  /*b260*/  ISETP.GT.AND P2, PT, R181, 0x2, PT ;  /* 0x00000002b500780c */ /* 0x000fe20003f44270 */
[----:B-1----:R-:W-:Y:S02]  /*b270*/  IMAD.MOV.U32 R190, RZ, RZ, R9 ;  /* 0x000000ffffbe7224 */ /* 0x002fe400078e0009 */
[----:B------:R-:W-:-:S05]  /*b280*/  IMAD.MOV.U32 R191, RZ, RZ, R10 ;  /* 0x000000ffffbf7224 */ /* 0x000fca00078e000a */
[----:B------:R1:W-:Y:S02]  /*b290*/  LDGSTS.E [R222+0x4], desc[UR16][R190.64], P1 ;  /* 0x00004000bede7fae */ /* 0x0003e40008921850 */
[----:B-1----:R-:W-:-:S04]  /*b2a0*/  SEL R190, RZ, 0x4, !P2 ;  /* 0x00000004ffbe7807 */ /* 0x002fc80005000000 */
[----:B------:R-:W-:Y:S01]  /*b2b0*/  SEL R190, R190, RZ, !P0 ;  /* 0x000000ffbebe7207 */ /* 0x000fe20004000000 */
[----:B------:R-:W-:-:S03]  /*b2c0*/  IMAD.MOV.U32 R191, RZ, RZ, R12 ;  /* 0x000000ffffbf7224 */ /* 0x000fc600078e000c */
[----:B------:R-:W-:Y:S01]  /*b2d0*/  ISETP.NE.U32.AND P2, PT, R190, RZ, PT ;  /* 0x000000ffbe00720c */ /* 0x000fe20003f45070 */
[----:B------:R-:W-:Y:S01]  /*b2e0*/  IMAD.MOV.U32 R190, RZ, RZ, R11 ;  /* 0x000000ffffbe7224 */ /* 0x000fe200078e000b */
[----:B------:R-:W-:-:S04]  /*b2f0*/  IADD3.X R14, R14, R183, RZ, P4, !PT ;  /* 0x000000b70e0e7210 */ /* 0x000fc800027fe4ff */
[----:B------:R1:W-:Y:S01]  /*b300*/  LDGSTS.E [R222+0x4004], desc[UR16][R190.64], P1 ;  /* 0x04004000bede7fae */ /* 0x0003e20008921850 */
[----:B------:R-:W-:Y:S02]  /*b310*/  ISETP.GT.AND P1, PT, R181, 0x3, PT ;  /* 0x00000003b500780c */ /* 0x000fe40003f24270 */
[----:B------:R-:W-:Y:S01]  /*b320*/  IADD3 R15, P3, R15, R184, RZ ;  /* 0x000000b80f0f7210 */ /* 0x000fe20007f7e0ff */
[----:B-1----:R-:W-:Y:S01]  /*b330*/  IMAD.MOV.U32 R190, RZ, RZ, R13 ;  /* 0x000000ffffbe7224 */ /* 0x002fe200078e000d */
[----:B------:R-:W-:-:S05]  /*b340*/  MOV R191, R14 ;  /* 0x0000000e00bf7202 */ /* 0x000fca0000000f00 */
[----:B------:R1:W-:Y:S01]  /*b350*/  LDGSTS.E [R222+0x8], desc[UR16][R190.64], P2 ;  /* 0x00008000bede7fae */ /* 0x0003e20009121850 */
[----:B------:R-:W-:Y:S01]  /*b360*/  IMAD.X R16, R16, 0x1, R183, P3 ;  /* 0x0000000110107824 */ /* 0x000fe200018e06b7 */
[----:B------:R-:W-:Y:S02]  /*b370*/  IADD3 R17, P4, R17, R184, RZ ;  /* 0x000000b811117210 */ /* 0x000fe40007f9e0ff */
[----:B-1----:R-:W-:-:S04]  /*b380*/  SEL R190, RZ, 0x4, !P1 ;  /* 0x00000004ffbe7807 */ /* 0x002fc80004800000 */
[----:B------:R-:W-:Y:S02]  /*b390*/  SEL R190, R190, RZ, !P0 ;  /* 0x000000ffbebe7207 */ /* 0x000fe40004000000 */
[----:B------:R-:W-:Y:S02]  /*b3a0*/  MOV R191, R16 ;  /* 0x0000001000bf7202 */ /* 0x000fe40000000f00 */
[----:B------:R-:W-:Y:S01]  /*b3b0*/  ISETP.NE.U32.AND P1, PT, R190, RZ, PT ;  /* 0x000000ffbe00720c */ /* 0x000fe20003f25070 */
[----:B------:R-:W-:Y:S02]  /*b3c0*/  IMAD.MOV.U32 R190, RZ, RZ, R15 ;  /* 0x000000ffffbe7224 */ /* 0x000fe400078e000f */
[----:B------:R-:W-:Y:S01]  /*b3d0*/  IMAD.X R18, R18, 0x1, R183, P4 ;  /* 0x0000000112127824 */ /* 0x000fe200020e06b7 */
[----:B------:R-:W-:Y:S04]  /*b3e0*/  STL [R1+0x55c], R182 ;  /* 0x00055cb601007387 */ /* 0x000fe80000100800 */
[----:B------:R1:W-:Y:S01]  /*b3f0*/  LDGSTS.E [R222+0x4008], desc[UR16][R190.64], P2 ;  /* 0x04008000bede7fae */ /* 0x0003e20009121850 */
[----:B------:R-:W-:-:S03]  /*b400*/  ISETP.GT.AND P2, PT, R181, 0x20, PT ;  /* 0x00000020b500780c */ /* 0x000fc60003f44270 */
[----:B------:R2:W-:Y:S01]  /*b410*/  STL [R1+0x560], R2 ;  /* 0x0005600201007387 */ /* 0x0005e20000100800 */
[-C--:B------:R-:W-:Y:S01]  /*b420*/  IADD3 R19, P3, R19, R184.reuse, RZ ;  /* 0x000000b813137210 */ /* 0x080fe20007f7e0ff */
[----:B-1----:R-:W-:Y:S02]  /*b430*/  IMAD.MOV.U32 R190, RZ, RZ, R17 ;  /* 0x000000ffffbe7224 */ /* 0x002fe400078e0011 */
[----:B------:R-:W-:Y:S01]  /*b440*/  IMAD.MOV.U32 R191, RZ, RZ, R18 ;  /* 0x000000ffffbf7224 */ /* 0x000fe200078e0012 */
[----:B--2---:R-:W2:Y:S04]  /*b450*/  LDL.LU R2, [R1+0x54] ;  /* 0x0000540001027983 */ /* 0x004ea80000300800 */
[----:B------:R1:W-:Y:S01]  /*b460*/  LDGSTS.E [R222+0xc], desc[UR16][R190.64], P1 ;  /* 0x0000c000bede7fae */ /* 0x0003e20008921850 */
[----:B----4-:R-:W-:Y:S01]  /*b470*/  IADD3 R0, P4, R0, R184, RZ ;  /* 0x000000b800007210 */ /* 0x010fe20007f9e0ff */
[----:B------:R-:W-:Y:S01]  /*b480*/  IMAD.X R20, R20, 0x1, R183, P3 ;  /* 0x0000000114147824 */ /* 0x000fe200018e06b7 */
[----:B-1----:R-:W-:-:S04]  /*b490*/  SEL R190, RZ, 0x4, !P2 ;  /* 0x00000004ffbe7807 */ /* 0x002fc80005000000 */
[----:B------:R-:W-:Y:S01]  /*b4a0*/  SEL R190, R190, RZ, !P0 ;  /* 0x000000ffbebe7207 */ /* 0x000fe20004000000 */
[----:B------:R-:W-:Y:S01]  /*b4b0*/  IMAD.MOV.U32 R191, RZ, RZ, R20 ;  /* 0x000000ffffbf7224 */ /* 0x000fe200078e0014 */
[----:B---3--:R-:W-:Y:S02]  /*b4c0*/  IADD3.X R3, R3, R183, RZ, P4, !PT ;  /* 0x000000b703037210 */ /* 0x008fe400027fe4ff */
[----:B------:R-:W-:Y:S01]  /*b4d0*/  ISETP.NE.U32.AND P2, PT, R190, RZ, PT ;  /* 0x000000ffbe00720c */ /* 0x000fe20003f45070 */
[----:B------:R-:W-:Y:S01]  /*b4e0*/  IMAD.MOV.U32 R190, RZ, RZ, R19 ;  /* 0x000000ffffbe7224 */ /* 0x000fe200078e0013 */
[----:B------:R-:W-:Y:S04]  /*b4f0*/  STL [R1+0x50], R0 ;  /* 0x0000500001007387 */ /* 0x000fe80000100800 */
[----:B------:R1:W-:Y:S04]  /*b500*/  LDGSTS.E [R222+0x400c], desc[UR16][R190.64], P1 ;  /* 0x0400c000bede7fae */ /* 0x0003e80008921850 */
[----:B------:R3:W-:Y:S04]  /*b510*/  STL [R1+0x4c], R3 ;  /* 0x00004c0301007387 */ /* 0x0007e80000100800 */
[----:B------:R-:W4:Y:S01]  /*b520*/  LDL.LU R182, [R1+0x64] ;  /* 0x0000640001b67983 */ /* 0x000f220000300800 */
[----:B-1----:R-:W-:-:S03]  /*b530*/  MOV R191, R3 ;  /* 0x0000000300bf7202 */ /* 0x002fc60000000f00 */
[----:B---3--:R-:W3:Y:S01]  /*b540*/  LDL.LU R3, [R1+0x68] ;  /* 0x0000680001037983 */ /* 0x008ee20000300800 */
[----:B------:R-:W-:-:S03]  /*b550*/  IMAD.MOV.U32 R190, RZ, RZ, R0 ;  /* 0x000000ffffbe7224 */ /* 0x000fc600078e0000 */
[----:B------:R-:W4:Y:S04]  /*b560*/  LDL.LU R189, [R1+0x6c] ;  /* 0x00006c0001bd7983 */ /* 0x000f280000300800 */
[----:B------:R-:W4:Y:S01]  /*b570*/  LDL.LU R0, [R1+0x70] ;  /* 0x0000700001007983 */ /* 0x000f220000300800 */
[----:B------:R-:W-:Y:S02]  /*b580*/  ISETP.GT.AND P1, PT, R181, 0x21, PT ;  /* 0x00000021b500780c */ /* 0x000fe40003f24270 */
[-C--:B------:R-:W-:Y:S01]  /*b590*/  IADD3 R188, P3, R188, R184.reuse, RZ ;  /* 0x000000b8bcbc7210 */ /* 0x080fe20007f7e0ff */
[----:B------:R1:W-:Y:S01]  /*b5a0*/  LDGSTS.E [R222+0x8000], desc[UR16][R190.64], P2 ;  /* 0x08000000bede7fae */ /* 0x0003e20009121850 */
[----:B------:R-:W-:Y:S02]  /*b5b0*/  IADD3 R5, P4, R5, R184, RZ ;  /* 0x000000b805057210 */ /* 0x000fe40007f9e0ff */
[----:B-1----:R-:W-:-:S04]  /*b5c0*/  SEL R190, RZ, 0x4, !P1 ;  /* 0x00000004ffbe7807 */ /* 0x002fc80004800000 */
[----:B------:R-:W-:Y:S01]  /*b5d0*/  SEL R190, R190, RZ, !P0 ;  /* 0x000000ffbebe7207 */ /* 0x000fe20004000000 */
[----:B------:R-:W-:-:S03]  /*b5e0*/  IMAD.X R185, R185, 0x1, R183, P4 ;  /* 0x00000001b9b97824 */ /* 0x000fc600020e06b7 */
[----:B------:R-:W-:Y:S01]  /*b5f0*/  ISETP.NE.U32.AND P1, PT, R190, RZ, PT ;  /* 0x000000ffbe00720c */ /* 0x000fe20003f25070 */
[----:B------:R-:W-:Y:S01]  /*b600*/  IMAD.MOV.U32 R190, RZ, RZ, R188 ;  /* 0x000000ffffbe7224 */ /* 0x000fe200078e00bc */
[----:B------:R1:W-:Y:S01]  /*b610*/  STL [R1+0x58], R188 ;  /* 0x000058bc01007387 */ /* 0x0003e20000100800 */
[----:B--2---:R-:W-:-:S05]  /*b620*/  IMAD.X R2, R2, 0x1, R183, P3 ;  /* 0x0000000102027824 */ /* 0x004fca00018e06b7 */
[----:B------:R-:W-:Y:S01]  /*b630*/  MOV R191, R2 ;  /* 0x0000000200bf7202 */ /* 0x000fe20000000f00 */
[----:B------:R-:W-:Y:S04]  /*b640*/  STL [R1+0x54], R2 ;  /* 0x0000540201007387 */ /* 0x000fe80000100800 */
[----:B------:R-:W-:Y:S04]  /*b650*/  STL [R1+0x60], R5 ;  /* 0x0000600501007387 */ /* 0x000fe80000100800 */
[----:B------:R2:W-:Y:S04]  /*b660*/  LDGSTS.E [R222+0xc000], desc[UR16][R190.64], P2 ;  /* 0x0c000000bede7fae */ /* 0x0005e80009121850 */
[----:B------:R2:W-:Y:S04]  /*b670*/  STL [R1+0x5c], R185 ;  /* 0x00005cb901007387 */ /* 0x0005e80000100800 */
[----:B-1----:R-:W4:Y:S01]  /*b680*/  LDL.LU R188, [R1+0x74] ;  /* 0x0000740001bc7983 */ /* 0x002f220000300800 */
[----:B--2---:R-:W-:-:S03]  /*b690*/  IMAD.MOV.U32 R191, RZ, RZ, R185 ;  /* 0x000000ffffbf7224 */ /* 0x004fc600078e00b9 */
[----:B------:R-:W2:Y:S01]  /*b6a0*/  LDL.LU R185, [R1+0x78] ;  /* 0x0000780001b97983 */ /* 0x000ea20000300800 */
[----:B------:R-:W-:Y:S01]  /*b6b0*/  IMAD.MOV.U32 R190, RZ, RZ, R5 ;  /* 0x000000ffffbe7224 */ /* 0x000fe200078e0005 */
[----:B------:R-:W-:Y:S02]  /*b6c0*/  ISETP.GT.AND P2, PT, R181, 0x22, PT ;  /* 0x00000022b500780c */ /* 0x000fe40003f44270 */
[----:B------:R-:W2:Y:S04]  /*b6d0*/  LDL.LU R5, [R1+0x80] ;  /* 0x0000800001057983 */ /* 0x000ea80000300800 */
[----:B------:R-:W2:Y:S04]  /*b6e0*/  LDL.LU R2, [R1+0x88] ;  /* 0x0000880001027983 */ /* 0x000ea80000300800 */
[----:B------:R1:W-:Y:S01]  /*b6f0*/  LDGSTS.E [R222+0x8004], desc[UR16][R190.64], P1 ;  /* 0x08004000bede7fae */ /* 0x0003e20008921850 */
[----:B---3--:R-:W-:-:S05]  /*b700*/  IADD3 R3, P3, R3, R184, RZ ;  /* 0x000000b803037210 */ /* 0x008fca0007f7e0ff */
[----:B----4-:R-:W-:Y:S01]  /*b710*/  IMAD.X R182, R182, 0x1, R183, P3 ;  /* 0x00000001b6b67824 */ /* 0x010fe200018e06b7 */
[----:B------:R-:W-:Y:S01]  /*b720*/  IADD3 R0, P4, R0, R184, RZ ;  /* 0x000000b800007210 */ /* 0x000fe20007f9e0ff */
[----:B------:R-:W-:Y:S01]  /*b730*/  STL [R1+0x68], R3 ;  /* 0x0000680301007387 */ /* 0x000fe20000100800 */
[----:B-1----:R-:W-:Y:S01]  /*b740*/  SEL R190, RZ, 0x4, !P2 ;  /* 0x00000004ffbe7807 */ /* 0x002fe20005000000 */
[----:B------:R-:W-:Y:S02]  /*b750*/  IMAD.MOV.U32 R191, RZ, RZ, R182 ;  /* 0x000000ffffbf7224 */ /* 0x000fe400078e00b6 */
[----:B------:R1:W-:Y:S01]  /*b760*/  STL [R1+0x64], R182 ;  /* 0x000064b601007387 */ /* 0x0003e20000100800 */
[----:B------:R-:W-:-:S03]  /*b770*/  SEL R190, R190, RZ, !P0 ;  /* 0x000000ffbebe7207 */ /* 0x000fc60004000000 */
[----:B------:R3:W-:Y:S01]  /*b780*/  STL [R1+0x70], R0 ;  /* 0x0000700001007387 */ /* 0x0007e20000100800 */
[----:B------:R-:W-:-:S03]  /*b790*/  IADD3.X R189, R189, R183, RZ, P4, !PT ;  /* 0x000000b7bdbd7210 */ /* 0x000fc600027fe4ff */
[----:B-1----:R-:W4:Y:S01]  /*b7a0*/  LDL.LU R182, [R1+0x7c] ;  /* 0x00007c0001b67983 */ /* 0x002f220000300800 */
[----:B------:R-:W-:Y:S01]  /*b7b0*/  ISETP.NE.U32.AND P2, PT, R190, RZ, PT ;  /* 0x000000ffbe00720c */ /* 0x000fe20003f45070 */
[----:B------:R-:W-:Y:S02]  /*b7c0*/  IMAD.MOV.U32 R190, RZ, RZ, R3 ;  /* 0x000000ffffbe7224 */ /* 0x000fe400078e0003 */
[----:B------:R-:W-:Y:S04]  /*b7d0*/  STL [R1+0x6c], R189 ;  /* 0x00006cbd01007387 */ /* 0x000fe80000100800 */
[----:B------:R-:W4:Y:S04]  /*b7e0*/  LDL.LU R3, [R1+0x84] ;  /* 0x0000840001037983 */ /* 0x000f280000300800 */
[----:B------:R1:W-:Y:S02]  /*b7f0*/  LDGSTS.E [R222+0xc004], desc[UR16][R190.64], P1 ;  /* 0x0c004000bede7fae */ /* 0x0003e40008921850 */
[----:B-1----:R-:W-:-:S02]  /*b800*/  IMAD.MOV.U32 R190, RZ, RZ, R0 ;  /* 0x000000ffffbe7224 */ /* 0x002fc400078e0000 */
[----:B---3--:R-:W3:Y:S01]  /*b810*/  LDL R0, [R1+0x544] ;  /* 0x0005440001007983 */ /* 0x008ee20000100800 */
[----:B------:R-:W-:Y:S02]  /*b820*/  MOV R191, R189 ;  /* 0x000000bd00bf7202 */ /* 0x000fe40000000f00 */
[----:B------:R-:W-:-:S03]  /*b830*/  ISETP.GT.AND P1, PT, R181, 0x23, PT ;  /* 0x00000023b500780c */ /* 0x000fc60003f24270 */
[----:B------:R1:W-:Y:S02]  /*b840*/  LDGSTS.E [R222+0x8008], desc[UR16][R190.64], P2 ;  /* 0x08008000bede7fae */ /* 0x0003e40009121850 */
[----:B-1----:R-:W-:-:S04]  /*b850*/  SEL R190, RZ, 0x4, !P1 ;  /* 0x00000004ffbe7807 */ /* 0x002fc80004800000 */
[----:B------:R-:W-:-:S04]  /*b860*/  SEL R190, R190, RZ, !P0 ;  /* 0x000000ffbebe7207 */ /* 0x000fc80004000000 */
[----:B------:R-:W-:Y:S02]  /*b870*/  ISETP.NE.U32.AND P1, PT, R190, RZ, PT ;  /* 0x000000ffbe00720c */ /* 0x000fe40003f25070 */
[----:B--2---:R-:W-:-:S05]  /*b880*/  IADD3 R185, P3, R185, R184, RZ ;  /* 0x000000b8b9b97210 */ /* 0x004fca0007f7e0ff */
[----:B------:R-:W-:Y:S02]  /*b890*/  IMAD.X R188, R188, 0x1, R183, P3 ;  /* 0x00000001bcbc7824 */ /* 0x000fe400018e06b7 */
[----:B------:R-:W-:Y:S02]  /*b8a0*/  IMAD.MOV.U32 R190, RZ, RZ, R185 ;  /* 0x000000ffffbe7224 */ /* 0x000fe400078e00b9 */
[----:B------:R-:W-:-:S05]  /*b8b0*/  IMAD.MOV.U32 R191, RZ, RZ, R188 ;  /* 0x000000ffffbf7224 */ /* 0x000fca00078e00bc */
[----:B------:R1:W-:Y:S01]  /*b8c0*/  LDGSTS.E [R222+0xc008], desc[UR16][R190.64], P2 ;  /* 0x0c008000bede7fae */ /* 0x0003e20009121850 */
[-C--:B------:R-:W-:Y:S02]  /*b8d0*/  IADD3 R5, P2, R5, R184.reuse, RZ ;  /* 0x000000b805057210 */ /* 0x080fe40007f5e0ff */
[----:B------:R-:W-:Y:S01]  /*b8e0*/  IADD3 R2, P3, R2, R184, RZ ;  /* 0x000000b802027210 */ /* 0x000fe20007f7e0ff */
[----:B------:R-:W-:Y:S02]  /*b8f0*/  STL [R1+0x78], R185 ;  /* 0x000078b901007387 */ /* 0x000fe40000100800 */
[----:B-1----:R-:W-:Y:S02]  /*b900*/  IMAD.MOV.U32 R190, RZ, RZ, R5 ;  /* 0x000000ffffbe7224 */ /* 0x002fe400078e0005 */
[----:B------:R-:W-:Y:S01]  /*b910*/  STL [R1+0x74], R188 ;  /* 0x000074bc01007387 */ /* 0x000fe20000100800 */
[----:B----4-:R-:W-:-:S05]  /*b920*/  IADD3.X R182, R182, R183, RZ, P2, !PT ;  /* 0x000000b7b6b67210 */ /* 0x010fca00017fe4ff */
[----:B------:R-:W-:Y:S02]  /*b930*/  IMAD.MOV.U32 R191, RZ, RZ, R182 ;  /* 0x000000ffffbf7224 */ /* 0x000fe400078e00b6 */
[----:B------:R-:W-:-:S03]  /*b940*/  IMAD.X R3, R3, 0x1, R183, P3 ;  /* 0x0000000103037824 */ /* 0x000fc600018e06b7 */
[----:B------:R1:W-:Y:S04]  /*b950*/  LDGSTS.E [R222+0x800c], desc[UR16][R190.64], P1 ;  /* 0x0800c000bede7fae */ /* 0x0003e80008921850 */
[----:B------:R-:W-:Y:S04]  /*b960*/  STL [R1+0x80], R5 ;  /* 0x0000800501007387 */ /* 0x000fe80000100800 */
[----:B------:R-:W-:Y:S01]  /*b970*/  STL [R1+0x7c], R182 ;  /* 0x00007cb601007387 */ /* 0x000fe20000100800 */
[----:B-1----:R-:W-:Y:S01]  /*b980*/  MOV R190, R2 ;  /* 0x0000000200be7202 */ /* 0x002fe20000000f00 */
[----:B------:R-:W-:-:S02]  /*b990*/  IMAD.MOV.U32 R191, RZ, RZ, R3 ;  /* 0x000000ffffbf7224 */ /* 0x000fc400078e0003 */
[----:B------:R-:W-:Y:S04]  /*b9a0*/  STL [R1+0x88], R2 ;  /* 0x0000880201007387 */ /* 0x000fe80000100800 */
[----:B------:R1:W-:Y:S04]  /*b9b0*/  STL [R1+0x84], R3 ;  /* 0x0000840301007387 */ /* 0x0003e80000100800 */
[----:B------:R3:W-:Y:S04]  /*b9c0*/  LDGSTS.E [R222+0xc00c], desc[UR16][R190.64], P1 ;  /* 0x0c00c000bede7fae */ /* 0x0007e80008921850 */
[----:B-1----:R-:W2:Y:S01]  /*b9d0*/  LDL.LU R3, [R1+0x8c] ;  /* 0x00008c0001037983 */ /* 0x002ea20000300800 */
[----:B---3--:R-:W-:-:S03]  /*b9e0*/  VIADD R222, R0, UR4 ;  /* 0x0000000400de7c36 */ /* 0x008fc60008000000 */
[----:B------:R-:W3:Y:S01]  /*b9f0*/  LDL.LU R0, [R1+0x90] ;  /* 0x0000900001007983 */ /* 0x000ee20000300800 */
[----:B------:R-:W-:Y:S02]  /*ba00*/  ISETP.GT.AND P1, PT, R181, 0x4, PT ;  /* 0x00000004b500780c */ /* 0x000fe40003f24270 */
[-C--:B------:R-:W-:Y:S01]  /*ba10*/  IADD3 R23, P3, R23, R184.reuse, RZ ;  /* 0x000000b817177210 */ /* 0x080fe20007f7e0ff */
[----:B------:R-:W4:Y:S01]  /*ba20*/  LDL.LU R188, [R1+0x94] ;  /* 0x0000940001bc7983 */ /* 0x000f220000300800 */
[----:B------:R-:W-:Y:S02]  /*ba30*/  SEL R190, RZ, 0x4, !P1 ;  /* 0x00000004ffbe7807 */ /* 0x000fe40004800000 */
[-C--:B------:R-:W-:Y:S01]  /*ba40*/  IADD3 R153, P4, R153, R184.reuse, RZ ;  /* 0x000000b899997210 */ /* 0x080fe20007f9e0ff */
[----:B------:R-:W-:Y:S01]  /*ba50*/  IMAD.X R152, R152, 0x1, R183, P3 ;  /* 0x0000000198987824 */ /* 0x000fe200018e06b7 */
[----:B------:R-:W-:Y:S01]  /*ba60*/  SEL R190, R190, RZ, !P0 ;  /* 0x000000ffbebe7207 */ /* 0x000fe20004000000 */
[----:B------:R-:W4:Y:S01]  /*ba70*/  LDL.LU R185, [R1+0x98] ;  /* 0x0000980001b97983 */ /* 0x000f220000300800 */
[----:B------:R-:W-:-:S02]  /*ba80*/  IADD3 R21, P1, R21, R184, RZ ;  /* 0x000000b815157210 */ /* 0x000fc40007f3e0ff */
[----:B------:R-:W-:Y:S01]  /*ba90*/  ISETP.NE.U32.AND P2, PT, R190, RZ, PT ;  /* 0x000000ffbe00720c */ /* 0x000fe20003f45070 */
[--C-:B------:R-:W-:Y:S01]  /*baa0*/  IMAD.X R154, R154, 0x1, R183.reuse, P4 ;  /* 0x000000019a9a7824 */ /* 0x100fe200020e06b7 */
[----:B------:R-:W-:Y:S01]  /*bab0*/  IADD3 R155, P3, R155, R184, RZ ;  /* 0x000000b89b9b7210 */ /* 0x000fe20007f7e0ff */
[----:B------:R-:W-:Y:S01]  /*bac0*/  IMAD.X R22, R22, 0x1, R183, P1 ;  /* 0x0000000116167824 */ /* 0x000fe200008e06b7 */
[----:B------:R-:W-:Y:S01]  /*bad0*/  MOV R190, R21 ;  /* 0x0000001500be7202 */ /* 0x000fe20000000f00 */
[----:B------:R-:W4:Y:S02]  /*bae0*/  LDL.LU R5, [R1+0x9c] ;  /* 0x00009c0001057983 */ /* 0x000f240000300800 */
[----:B------:R-:W-:Y:S01]  /*baf0*/  IMAD.MOV.U32 R191, RZ, RZ, R22 ;  /* 0x000000ffffbf7224 */ /* 0x000fe200078e0016 */
[----:B------:R-:W-:Y:S01]  /*bb00*/  ISETP.GT.AND P1, PT, R181, 0x5, PT ;  /* 0x00000005b500780c */ /* 0x000fe20003f24270 */
[----:B------:R-:W4:Y:S04]  /*bb10*/  LDL.LU R2, [R1+0xa0] ;  /* 0x0000a00001027983 */ /* 0x000f280000300800 */
[----:B------:R1:W-:Y:S02]  /*bb20*/  LDGSTS.E [R222], desc[UR16][R190.64], P2 ;  /* 0x00000000bede7fae */ /* 0x0003e40009121850 */
[----:B-1----:R-:W-:-:S04]  /*bb30*/  SEL R190, RZ, 0x4, !P1 ;  /* 0x00000004ffbe7807 */ /* 0x002fc80004800000 */
[----:B------:R-:W-:Y:S01]  /*bb40*/  SEL R190, R190, RZ, !P0 ;  /* 0x000000ffbebe7207 */ /* 0x000fe20004000000 */
[----:B------:R-:W-:-:S03]  /*bb50*/  IMAD.MOV.U32 R191, RZ, RZ, R152 ;  /* 0x000000ffffbf7224 */ /* 0x000fc600078e0098 */
[----:B------:R-:W-:Y:S02]  /*bb60*/  ISETP.NE.U32.AND P1, PT, R190, RZ, PT ;  /* 0x000000ffbe00720c */ /* 0x000fe40003f25070 */
[----:B------:R-:W-:-:S05]  /*bb70*/  MOV R190, R23 ;  /* 0x0000001700be7202 */ /* 0x000fca0000000f00 */
[----:B------:R1:W-:Y:S01]  /*bb80*/  LDGSTS.E [R222+0x4000], desc[UR16][R190.64], P2 ;  /* 0x04000000bede7fae */ /* 0x0003e20009121850 */
[----:B------:R-:W-:Y:S01]  /*bb90*/  ISETP.GT.AND P2, PT, R181, 0x6, PT ;  /* 0x00000006b500780c */ /* 0x000fe20003f44270 */
[----:B-1----:R-:W-:Y:S02]  /*bba0*/  IMAD.MOV.U32 R190, RZ, RZ, R153 ;  /* 0x000000ffffbe7224 */ /* 0x002fe400078e0099 */
[----:B------:R-:W-:-:S05]  /*bbb0*/  IMAD.MOV.U32 R191, RZ, RZ, R154 ;  /* 0x000000ffffbf7224 */ /* 0x000fca00078e009a */
[----:B------:R1:W-:Y:S01]  /*bbc0*/  LDGSTS.E [R222+0x4], desc[UR16][R190.64], P1 ;  /* 0x00004000bede7fae */ /* 0x0003e20008921850 */
[----:B------:R-:W-:Y:S02]  /*bbd0*/  IADD3.X R156, R156, R183, RZ, P3, !PT ;  /* 0x000000b79c9c7210 */ /* 0x000fe40001ffe4ff */
[----:B------:R-:W-:Y:S02]  /*bbe0*/  IADD3 R157, P4, R157, R184, RZ ;  /* 0x000000b89d9d7210 */ /* 0x000fe40007f9e0ff */
[----:B-1----:R-:W-:-:S04]  /*bbf0*/  SEL R190, RZ, 0x4, !P2 ;  /* 0x00000004ffbe7807 */ /* 0x002fc80005000000 */
[----:B------:R-:W-:Y:S01]  /*bc00*/  SEL R190, R190, RZ, !P0 ;  /* 0x000000ffbebe7207 */ /* 0x000fe20004000000 */
[----:B------:R-:W-:-:S03]  /*bc10*/  IMAD.MOV.U32 R191, RZ, RZ, R156 ;  /* 0x000000ffffbf7224 */ /* 0x000fc600078e009c */
[----:B------:R-:W-:Y:S01]  /*bc20*/  ISETP.NE.U32.AND P2, PT, R190, RZ, PT ;  /* 0x000000ffbe00720c */ /* 0x000fe20003f45070 */
[----:B------:R-:W-:Y:S02]  /*bc30*/  IMAD.MOV.U32 R190, RZ, RZ, R155 ;  /* 0x000000ffffbe7224 */ /* 0x000fe400078e009b */
[----:B------:R-:W-:-:S03]  /*bc40*/  IMAD.X R158, R158, 0x1, R183, P4 ;  /* 0x000000019e9e7824 */ /* 0x000fc600020e06b7 */
[----:B------:R1:W-:Y:S01]  /*bc50*/  LDGSTS.E [R222+0x4004], desc[UR16][R190.64], P1 ;  /* 0x04004000bede7fae */ /* 0x0003e20008921850 */
[----:B------:R-:W-:Y:S02]  /*bc60*/  ISETP.GT.AND P1, PT, R181, 0x7, PT ;  /* 0x00000007b500780c */ /* 0x000fe40003f24270 */
[----:B------:R-:W-:Y:S02]  /*bc70*/  IADD3 R159, P3, R159, R184, RZ ;  /* 0x000000b89f9f7210 */ /* 0x000fe40007f7e0ff */
[----:B-1----:R-:W-:Y:S01]  /*bc80*/  MOV R190, R157 ;  /* 0x0000009d00be7202 */ /* 0x002fe20000000f00 */
[----:B------:R-:W-:-:S05]  /*bc90*/  IMAD.MOV.U32 R191, RZ, RZ, R158 ;  /* 0x000000ffffbf7224 */ /* 0x000fca00078e009e */
[----:B------:R1:W-:Y:S01]  /*bca0*/  LDGSTS.E [R222+0x8], desc[UR16][R190.64], P2 ;  /* 0x00008000bede7fae */ /* 0x0003e20009121850 */
[----:B------:R-:W-:Y:S01]  /*bcb0*/  IMAD.X R160, R160, 0x1, R183, P3 ;  /* 0x00000001a0a07824 */ /* 0x000fe200018e06b7 */
[----:B------:R-:W-:Y:S02]  /*bcc0*/  IADD3 R161, P4, R161, R184, RZ ;  /* 0x000000b8a1a17210 */ /* 0x000fe40007f9e0ff */
[----:B-1----:R-:W-:-:S04]  /*bcd0*/  SEL R190, RZ, 0x4, !P1 ;  /* 0x00000004ffbe7807 */ /* 0x002fc80004800000 */
[----:B------:R-:W-:Y:S01]  /*bce0*/  SEL R190, R190, RZ, !P0 ;  /* 0x000000ffbebe7207 */ /* 0x000fe20004000000 */
[----:B------:R-:W-:-:S03]  /*bcf0*/  IMAD.MOV.U32 R191, RZ, RZ, R160 ;  /* 0x000000ffffbf7224 */ /* 0x000fc600078e00a0 */
[----:B------:R-:W-:Y:S02]  /*bd00*/  ISETP.NE.U32.AND P1, PT, R190, RZ, PT ;  /* 0x000000ffbe00720c */ /* 0x000fe40003f25070 */
[----:B------:R-:W-:Y:S01]  /*bd10*/  MOV R190, R159 ;  /* 0x0000009f00be7202 */ /* 0x000fe20000000f00 */
[----:B------:R-:W-:-:S04]  /*bd20*/  IMAD.X R162, R162, 0x1, R183, P4 ;  /* 0x00000001a2a27824 */ /* 0x000fc800020e06b7 */
[----:B------:R1:W-:Y:S01]  /*bd30*/  LDGSTS.E [R222+0x4008], desc[UR16][R190.64], P2 ;  /* 0x04008000bede7fae */ /* 0x0003e20009121850 */
[----:B------:R-:W-:Y:S02]  /*bd40*/  ISETP.GT.AND P2, PT, R181, 0x24, PT ;  /* 0x00000024b500780c */ /* 0x000fe40003f44270 */
[----:B------:R-:W-:Y:S01]  /*bd50*/  IADD3 R163, P3, R163, R184, RZ ;  /* 0x000000b8a3a37210 */ /* 0x000fe20007f7e0ff */
[----:B-1----:R-:W-:Y:S02]  /*bd60*/  IMAD.MOV.U32 R190, RZ, RZ, R161 ;  /* 0x000000ffffbe7224 */ /* 0x002fe400078e00a1 */
[----:B------:R-:W-:-:S05]  /*bd70*/  IMAD.MOV.U32 R191, RZ, RZ, R162 ;  /* 0x000000ffffbf7224 */ /* 0x000fca00078e00a2 */
[----:B------:R1:W-:Y:S01]  /*bd80*/  LDGSTS.E [R222+0xc], desc[UR16][R190.64], P1 ;  /* 0x0000c000bede7fae */ /* 0x0003e20008921850 */
[----:B------:R-:W-:Y:S02]  /*bd90*/  IADD3.X R164, R164, R183, RZ, P3, !PT ;  /* 0x000000b7a4a47210 */ /* 0x000fe40001ffe4ff */
[----:B-1----:R-:W-:-:S04]  /*bda0*/  SEL R190, RZ, 0x4, !P2 ;  /* 0x00000004ffbe7807 */ /* 0x002fc80005000000 */
[----:B------:R-:W-:Y:S01]  /*bdb0*/  SEL R190, R190, RZ, !P0 ;  /* 0x000000ffbebe7207 */ /* 0x000fe20004000000 */
[----:B------:R-:W-:-:S03]  /*bdc0*/  IMAD.MOV.U32 R191, RZ, RZ, R164 ;  /* 0x000000ffffbf7224 */ /* 0x000fc600078e00a4 */
[----:B------:R-:W-:Y:S01]  /*bdd0*/  ISETP.NE.U32.AND P2, PT, R190, RZ, PT ;  /* 0x000000ffbe00720c */ /* 0x000fe20003f45070 */
[----:B------:R-:W-:-:S05]  /*bde0*/  IMAD.MOV.U32 R190, RZ, RZ, R163 ;  /* 0x000000ffffbe7224 */ /* 0x000fca00078e00a3 */
[----:B------:R1:W-:Y:S01]  /*bdf0*/  LDGSTS.E [R222+0x400c], desc[UR16][R190.64], P1 ;  /* 0x0400c000bede7fae */ /* 0x0003e20008921850 */
[----:B---3--:R-:W-:-:S05]  /*be00*/  IADD3 R0, P4, R0, R184, RZ ;  /* 0x000000b800007210 */ /* 0x008fca0007f9e0ff */
[----:B--2---:R-:W-:Y:S01]  /*be10*/  IMAD.X R3, R3, 0x1, R183, P4 ;  /* 0x0000000103037824 */ /* 0x004fe200020e06b7 */
[----:B------:R-:W-:Y:S03]  /*be20*/  STL [R1+0x90], R0 ;  /* 0x0000900001007387 */ /* 0x000fe60000100800 */
[----:B-1----:R-:W-:Y:S01]  /*be30*/  IMAD.MOV.U32 R191, RZ, RZ, R3 ;  /* 0x000000ffffbf7224 */ /* 0x002fe200078e0003 */
[----:B------:R1:W-:Y:S04]  /*be40*/  STL [R1+0x8c], R3 ;  /* 0x00008c0301007387 */ /* 0x0003e80000100800 */
[----:B------:R-:W2:Y:S01]  /*be50*/  LDL.LU R182, [R1+0xa4] ;  /* 0x0000a40001b67983 */ /* 0x000ea20000300800 */
[----:B------:R-:W-:-:S03]  /*be60*/  MOV R190, R0 ;  /* 0x0000000000be7202 */ /* 0x000fc60000000f00 */
[----:B-1----:R-:W3:Y:S04]  /*be70*/  LDL.LU R3, [R1+0xa8] ;  /* 0x0000a80001037983 */ /* 0x002ee80000300800 */
[----:B------:R-:W2:Y:S04]  /*be80*/  LDL.LU R189, [R1+0xac] ;  /* 0x0000ac0001bd7983 */ /* 0x000ea80000300800 */
[----:B------:R-:W2:Y:S01]  /*be90*/  LDL.LU R0, [R1+0xb0] ;  /* 0x0000b00001007983 */ /* 0x000ea20000300800 */
[----:B------:R-:W-:Y:S02]  /*bea0*/  ISETP.GT.AND P1, PT, R181, 0x25, PT ;  /* 0x00000025b500780c */ /* 0x000fe40003f24270 */
[-C--:B----4-:R-:W-:Y:S01]  /*beb0*/  IADD3 R185, P3, R185, R184.reuse, RZ ;  /* 0x000000b8b9b97210 */ /* 0x090fe20007f7e0ff */
[----:B------:R1:W-:Y:S01]  /*bec0*/  LDGSTS.E [R222+0x8000], desc[UR16][R190.64], P2 ;  /* 0x08000000bede7fae */ /* 0x0003e20009121850 */
[----:B------:R-:W-:-:S03]  /*bed0*/  IADD3 R2, P4, R2, R184, RZ ;  /* 0x000000b802027210 */ /* 0x000fc60007f9e0ff */
[--C-:B------:R-:W-:Y:S02]  /*bee0*/  IMAD.X R188, R188, 0x1, R183.reuse, P3 ;  /* 0x00000001bcbc7824 */ /* 0x100fe400018e06b7 */
[----:B------:R-:W-:Y:S01]  /*bef0*/  IMAD.X R5, R5, 0x1, R183, P4 ;  /* 0x0000000105057824 */ /* 0x000fe200020e06b7 */
[----:B------:R-:W-:Y:S01]  /*bf00*/  STL [R1+0x98], R185 ;  /* 0x000098b901007387 */ /* 0x000fe20000100800 */
[----:B-1----:R-:W-:-:S03]  /*bf10*/  SEL R190, RZ, 0x4, !P1 ;  /* 0x00000004ffbe7807 */ /* 0x002fc60004800000 */
[----:B------:R1:W-:Y:S01]  /*bf20*/  STL [R1+0x94], R188 ;  /* 0x000094bc01007387 */ /* 0x0003e20000100800 */
[----:B------:R-:W-:-:S03]  /*bf30*/  SEL R190, R190, RZ, !P0 ;  /* 0x000000ffbebe7207 */ /* 0x000fc60004000000 */
[----:B------:R-:W-:Y:S01]  /*bf40*/  STL [R1+0xa0], R2 ;  /* 0x0000a00201007387 */ /* 0x000fe20000100800 */
[----:B------:R-:W-:Y:S01]  /*bf50*/  IMAD.MOV.U32 R191, RZ, RZ, R188 ;  /* 0x000000ffffbf7224 */ /* 0x000fe200078e00bc */
[----:B------:R-:W-:Y:S02]  /*bf60*/  ISETP.NE.U32.AND P1, PT, R190, RZ, PT ;  /* 0x000000ffbe00720c */ /* 0x000fe40003f25070 */
[----:B------:R4:W-:Y:S01]  /*bf70*/  STL [R1+0x9c], R5 ;  /* 0x00009c0501007387 */ /* 0x0009e20000100800 */
[----:B------:R-:W-:-:S03]  /*bf80*/  MOV R190, R185 ;  /* 0x000000b900be7202 */ /* 0x000fc60000000f00 */
[----:B-1----:R-:W2:Y:S04]  /*bf90*/  LDL.LU R188, [R1+0xb4] ;  /* 0x0000b40001bc7983 */ /* 0x002ea80000300800 */
[----:B------:R-:W2:Y:S04]  /*bfa0*/  LDL.LU R185, [R1+0xb8] ;  /* 0x0000b80001b97983 */ /* 0x000ea80000300800 */
[----:B------:R1:W-:Y:S01]  /*bfb0*/  LDGSTS.E [R222+0xc000], desc[UR16][R190.64], P2 ;  /* 0x0c000000bede7fae */ /* 0x0003e20009121850 */
[----:B------:R-:W-:Y:S01]  /*bfc0*/  ISETP.GT.AND P2, PT, R181, 0x26, PT ;  /* 0x00000026b500780c */ /* 0x000fe20003f44270 */
[----:B-1----:R-:W-:-:S02]  /*bfd0*/  IMAD.MOV.U32 R190, RZ, RZ, R2 ;  /* 0x000000ffffbe7224 */ /* 0x002fc400078e0002 */
[----:B------:R-:W-:Y:S02]  /*bfe0*/  IMAD.MOV.U32 R191, RZ, RZ, R5 ;  /* 0x000000ffffbf7224 */ /* 0x000fe400078e0005 */
[----:B----4-:R-:W4:Y:S04]  /*bff0*/  LDL.LU R5, [R1+0xc0] ;  /* 0x0000c00001057983 */ /* 0x010f280000300800 */
[----:B------:R-:W4:Y:S04]  /*c000*/  LDL.LU R2, [R1+0xc8] ;  /* 0x0000c80001027983 */ /* 0x000f280000300800 */
[----:B------:R1:W-:Y:S02]  /*c010*/  LDGSTS.E [R222+0x8004], desc[UR16][R190.64], P1 ;  /* 0x08004000bede7fae */ /* 0x0003e40008921850 */
[----:B-1----:R-:W-:-:S04]  /*c020*/  SEL R190, RZ, 0x4, !P2 ;  /* 0x00000004ffbe7807 */ /* 0x002fc80005000000 */
[----:B------:R-:W-:-:S04]  /*c030*/  SEL R190, R190, RZ, !P0 ;  /* 0x000000ffbebe7207 */ /* 0x000fc80004000000 */
[----:B------:R-:W-:Y:S02]  /*c040*/  ISETP.NE.U32.AND P2, PT, R190, RZ, PT ;  /* 0x000000ffbe00720c */ /* 0x000fe40003f45070 */
[----:B---3--:R-:W-:-:S04]  /*c050*/  IADD3 R3, P3, R3, R184, RZ ;  /* 0x000000b803037210 */ /* 0x008fc80007f7e0ff */
[----:B--2---:R-:W-:Y:S01]  /*c060*/  IADD3.X R182, R182, R183, RZ, P3, !PT ;  /* 0x000000b7b6b67210 */ /* 0x004fe20001ffe4ff */
[----:B------:R-:W-:Y:S01]  /*c070*/  STL [R1+0xa8], R3 ;  /* 0x0000a80301007387 */ /* 0x000fe20000100800 */
[----:B------:R-:W-:-:S03]  /*c080*/  IADD3 R0, P4, R0, R184, RZ ;  /* 0x000000b800007210 */ /* 0x000fc60007f9e0ff */
[----:B------:R1:W-:Y:S01]  /*c090*/  STL [R1+0xa4], R182 ;  /* 0x0000a4b601007387 */ /* 0x0003e20000100800 */
[----:B------:R-:W-:-:S03]  /*c0a0*/  IMAD.MOV.U32 R191, RZ, RZ, R182 ;  /* 0x000000ffffbf7224 */ /* 0x000fc600078e00b6 */
[----:B------:R2:W-:Y:S01]  /*c0b0*/  STL [R1+0xb0], R0 ;  /* 0x0000b00001007387 */ /* 0x0005e20000100800 */
[----:B------:R-:W-:-:S03]  /*c0c0*/  IMAD.X R189, R189, 0x1, R183, P4 ;  /* 0x00000001bdbd7824 */ /* 0x000fc600020e06b7 */
[----:B-1----:R-:W3:Y:S01]  /*c0d0*/  LDL.LU R182, [R1+0xbc] ;  /* 0x0000bc0001b67983 */ /* 0x002ee20000300800 */
[----:B------:R-:W-:-:S03]  /*c0e0*/  IMAD.MOV.U32 R190, RZ, RZ, R3 ;  /* 0x000000ffffbe7224 */ /* 0x000fc600078e0003 */
[----:B------:R-:W-:Y:S04]  /*c0f0*/  STL [R1+0xac], R189 ;  /* 0x0000acbd01007387 */ /* 0x000fe80000100800 */
[----:B------:R-:W3:Y:S04]  /*c100*/  LDL.LU R3, [R1+0xc4] ;  /* 0x0000c40001037983 */ /* 0x000ee80000300800 */
[----:B------:R1:W-:Y:S02]  /*c110*/  LDGSTS.E [R222+0xc004], desc[UR16][R190.64], P1 ;  /* 0x0c004000bede7fae */ /* 0x0003e40008921850 */
[----:B-1----:R-:W-:-:S02]  /*c120*/  MOV R190, R0 ;  /* 0x0000000000be7202 */ /* 0x002fc40000000f00 */
[----:B--2---:R-:W2:Y:S01]  /*c130*/  LDL R0, [R1+0x540] ;  /* 0x0005400001007983 */ /* 0x004ea20000100800 */
[----:B------:R-:W-:Y:S01]  /*c140*/  IMAD.MOV.U32 R191, RZ, RZ, R189 ;  /* 0x000000ffffbf7224 */ /* 0x000fe200078e00bd */
[----:B------:R-:W-:Y:S02]  /*c150*/  ISETP.GT.AND P1, PT, R181, 0x27, PT ;  /* 0x00000027b500780c */ /* 0x000fe40003f24270 */
[----:B------:R-:W-:Y:S02]  /*c160*/  IADD3 R185, P3, R185, R184, RZ ;  /* 0x000000b8b9b97210 */ /* 0x000fe40007f7e0ff */
[----:B------:R1:W-:Y:S03]  /*c170*/  LDGSTS.E [R222+0x8008], desc[UR16][R190.64], P2 ;  /* 0x08008000bede7fae */ /* 0x0003e60009121850 */
[----:B------:R-:W-:Y:S01]  /*c180*/  IMAD.X R188, R188, 0x1, R183, P3 ;  /* 0x00000001bcbc7824 */ /* 0x000fe200018e06b7 */
[----:B-1----:R-:W-:-:S04]  /*c190*/  SEL R190, RZ, 0x4, !P1 ;  /* 0x00000004ffbe7807 */ /* 0x002fc80004800000 */
[----:B------:R-:W-:Y:S02]  /*c1a0*/  SEL R190, R190, RZ, !P0 ;  /* 0x000000ffbebe7207 */ /* 0x000fe40004000000 */
[----:B------:R-:W-:Y:S02]  /*c1b0*/  MOV R191, R188 ;  /* 0x000000bc00bf7202 */ /* 0x000fe40000000f00 */
[----:B------:R-:W-:Y:S01]  /*c1c0*/  ISETP.NE.U32.AND P1, PT, R190, RZ, PT ;  /* 0x000000ffbe00720c */ /* 0x000fe20003f25070 */
[----:B------:R-:W-:-:S05]  /*c1d0*/  IMAD.MOV.U32 R190, RZ, RZ, R185 ;  /* 0x000000ffffbe7224 */ /* 0x000fca00078e00b9 */
[----:B------:R1:W-:Y:S01]  /*c1e0*/  LDGSTS.E [R222+0xc008], desc[UR16][R190.64], P2 ;  /* 0x0c008000bede7fae */ /* 0x0003e20009121850 */
[-C--:B----4-:R-:W-:Y:S02]  /*c1f0*/  IADD3 R5, P2, R5, R184.reuse, RZ ;  /* 0x000000b805057210 */ /* 0x090fe40007f5e0ff */
[----:B------:R-:W-:Y:S01]  /*c200*/  IADD3 R2, P3, R2, R184, RZ ;  /* 0x000000b802027210 */ /* 0x000fe20007f7e0ff */
[----:B------:R-:W-:Y:S02]  /*c210*/  STL [R1+0xb8], R185 ;  /* 0x0000b8b901007387 */ /* 0x000fe40000100800 */
[----:B-1----:R-:W-:Y:S02]  /*c220*/  IMAD.MOV.U32 R190, RZ, RZ, R5 ;  /* 0x000000ffffbe7224 */ /* 0x002fe400078e0005 */
[----:B------:R-:W-:Y:S04]  /*c230*/  STL [R1+0xb4], R188 ;  /* 0x0000b4bc01007387 */ /* 0x000fe80000100800 */
[----:B------:R-:W-:Y:S01]  /*c240*/  STL [R1+0xc0], R5 ;  /* 0x0000c00501007387 */ /* 0x000fe20000100800 */
[----:B---3--:R-:W-:-:S05]  /*c250*/  IMAD.X R182, R182, 0x1, R183, P2 ;  /* 0x00000001b6b67824 */ /* 0x008fca00010e06b7 */
[----:B------:R-:W-:Y:S01]  /*c260*/  MOV R191, R182 ;  /* 0x000000b600bf7202 */ /* 0x000fe20000000f00 */
[----:B------:R-:W-:-:S04]  /*c270*/  IMAD.X R3, R3, 0x1, R183, P3 ;  /* 0x0000000103037824 */ /* 0x000fc800018e06b7 */
[----:B------:R1:W-:Y:S04]  /*c280*/  LDGSTS.E [R222+0x800c], desc[UR16][R190.64], P1 ;  /* 0x0800c000bede7fae */ /* 0x0003e80008921850 */
[----:B------:R-:W-:Y:S04]  /*c290*/  STL [R1+0xbc], R182 ;  /* 0x0000bcb601007387 */ /* 0x000fe80000100800 */
[----:B------:R-:W-:Y:S01]  /*c2a0*/  STL [R1+0xc8], R2 ;  /* 0x0000c80201007387 */ /* 0x000fe20000100800 */
[----:B-1----:R-:W-:Y:S02]  /*c2b0*/  IMAD.MOV.U32 R190, RZ, RZ, R2 ;  /* 0x000000ffffbe7224 */ /* 0x002fe400078e0002 */
[----:B------:R-:W-:Y:S01]  /*c2c0*/  IMAD.MOV.U32 R191, RZ, RZ, R3 ;  /* 0x000000ffffbf7224 */ /* 0x000fe200078e0003 */
[----:B------:R1:W-:Y:S04]  /*c2d0*/  STL [R1+0xc4], R3 ;  /* 0x0000c40301007387 */ /* 0x0003e80000100800 */
[----:B------:R2:W-:Y:S04]  /*c2e0*/  LDGSTS.E [R222+0xc00c], desc[UR16][R190.64], P1 ;  /* 0x0c00c000bede7fae */ /* 0x0005e80008921850 */
[----:B-1----:R-:W3:Y:S01]  /*c2f0*/  LDL.LU R3, [R1+0xcc] ;  /* 0x0000cc0001037983 */ /* 0x002ee20000300800 */
[----:B--2---:R-:W-:-:S03]  /*c300*/  IADD3 R222, R0, UR4, RZ ;  /* 0x0000000400de7c10 */ /* 0x004fc6000fffe0ff */
[----:B------:R-:W2:Y:S01]  /*c310*/  LDL.LU R0, [R1+0xd0] ;  /* 0x0000d00001007983 */ /* 0x000ea20000300800 */
[----:B------:R-:W-:Y:S02]  /*c320*/  ISETP.GT.AND P1, PT, R181, 0x8, PT ;  /* 0x00000008b500780c */ /* 0x000fe40003f24270 */
[----:B------:R-:W-:Y:S01]  /*c330*/  IADD3 R180, P3, R180, R184, RZ ;  /* 0x000000b8b4b47210 */ /* 0x000fe20007f7e0ff */
[----:B------:R-:W4:Y:S01]  /*c340*/  LDL.LU R188, [R1+0xd4] ;  /* 0x0000d40001bc7983 */ /* 0x000f220000300800 */
[----:B------:R-:W-:-:S03]  /*c350*/  SEL R190, RZ, 0x4, !P1 ;  /* 0x00000004ffbe7807 */ /* 0x000fc60004800000 */
[--C-:B------:R-:W-:Y:S01]  /*c360*/  IMAD.X R168, R168, 0x1, R183.reuse, P3 ;  /* 0x00000001a8a87824 */ /* 0x100fe200018e06b7 */
[----:B------:R-:W-:Y:S01]  /*c370*/  SEL R190, R190, RZ, !P0 ;  /* 0x000000ffbebe7207 */ /* 0x000fe20004000000 */
[----:B------:R-:W4:Y:S01]  /*c380*/  LDL.LU R185, [R1+0xd8] ;  /* 0x0000d80001b97983 */ /* 0x000f220000300800 */
[-C--:B------:R-:W-:Y:S02]  /*c390*/  IADD3 R187, P1, R187, R184.reuse, RZ ;  /* 0x000000b8bbbb7210 */ /* 0x080fe40007f3e0ff */
[----:B------:R-:W-:Y:S01]  /*c3a0*/  ISETP.NE.U32.AND P2, PT, R190, RZ, PT ;  /* 0x000000ffbe00720c */ /* 0x000fe20003f45070 */
[----:B------:R-:W4:Y:S02]  /*c3b0*/  LDL.LU R5, [R1+0xdc] ;  /* 0x0000dc0001057983 */ /* 0x000f240000300800 */
[----:B------:R-:W-:Y:S02]  /*c3c0*/  IMAD.X R165, R165, 0x1, R183, P1 ;  /* 0x00000001a5a57824 */ /* 0x000fe400008e06b7 */
[----:B------:R-:W-:Y:S01]  /*c3d0*/  IMAD.MOV.U32 R190, RZ, RZ, R187 ;  /* 0x000000ffffbe7224 */ /* 0x000fe200078e00bb */
[----:B------:R-:W-:Y:S01]  /*c3e0*/  IADD3 R169, P3, R169, R184, RZ ;  /* 0x000000b8a9a97210 */ /* 0x000fe20007f7e0ff */
[----:B------:R-:W-:Y:S01]  /*c3f0*/  IMAD.MOV.U32 R191, RZ, RZ, R165 ;  /* 0x000000ffffbf7224 */ /* 0x000fe200078e00a5 */
[----:B------:R-:W-:Y:S01]  /*c400*/  ISETP.GT.AND P1, PT, R181, 0x9, PT ;  /* 0x00000009b500780c */ /* 0x000fe20003f24270 */
[----:B------:R-:W4:Y:S04]  /*c410*/  LDL.LU R2, [R1+0xe0] ;  /* 0x0000e00001027983 */ /* 0x000f280000300800 */
[----:B------:R1:W-:Y:S02]  /*c420*/  LDGSTS.E [R222], desc[UR16][R190.64], P2 ;  /* 0x00000000bede7fae */ /* 0x0003e40009121850 */
[----:B-1----:R-:W-:-:S04]  /*c430*/  SEL R190, RZ, 0x4, !P1 ;  /* 0x00000004ffbe7807 */ /* 0x002fc80004800000 */
[----:B------:R-:W-:Y:S01]  /*c440*/  SEL R190, R190, RZ, !P0 ;  /* 0x000000ffbebe7207 */ /* 0x000fe20004000000 */
[----:B------:R-:W-:-:S03]  /*c450*/  IMAD.MOV.U32 R191, RZ, RZ, R168 ;  /* 0x000000ffffbf7224 */ /* 0x000fc600078e00a8 */
[----:B------:R-:W-:Y:S01]  /*c460*/  ISETP.NE.U32.AND P1, PT, R190, RZ, PT ;  /* 0x000000ffbe00720c */ /* 0x000fe20003f25070 */
[----:B------:R-:W-:-:S05]  /*c470*/  IMAD.MOV.U32 R190, RZ, RZ, R180 ;  /* 0x000000ffffbe7224 */ /* 0x000fca00078e00b4 */
[----:B------:R1:W-:Y:S01]  /*c480*/  LDGSTS.E [R222+0x4000], desc[UR16][R190.64], P2 ;  /* 0x04000000bede7fae */ /* 0x0003e20009121850 */
[----:B------:R-:W-:Y:S01]  /*c490*/  ISETP.GT.AND P2, PT, R181, 0xa, PT ;  /* 0x0000000ab500780c */ /* 0x000fe20003f44270 */
[----:B------:R-:W-:Y:S01]  /*c4a0*/  IMAD.X R172, R172, 0x1, R183, P3 ;  /* 0x00000001acac7824 */ /* 0x000fe200018e06b7 */
[----:B------:R-:W-:Y:S02]  /*c4b0*/  IADD3 R166, P4, R166, R184, RZ ;  /* 0x000000b8a6a67210 */ /* 0x000fe40007f9e0ff */
[----:B-1----:R-:W-:-:S04]  /*c4c0*/  SEL R190, RZ, 0x4, !P2 ;  /* 0x00000004ffbe7807 */ /* 0x002fc80005000000 */
[----:B------:R-:W-:Y:S01]  /*c4d0*/  SEL R190, R190, RZ, !P0 ;  /* 0x000000ffbebe7207 */ /* 0x000fe20004000000 */
[----:B------:R-:W-:Y:S01]  /*c4e0*/  IMAD.MOV.U32 R191, RZ, RZ, R172 ;  /* 0x000000ffffbf7224 */ /* 0x000fe200078e00ac */
[----:B------:R-:W-:Y:S02]  /*c4f0*/  IADD3.X R167, R167, R183, RZ, P4, !PT ;  /* 0x000000b7a7a77210 */ /* 0x000fe400027fe4ff */
[----:B------:R-:W-:Y:S01]  /*c500*/  ISETP.NE.U32.AND P2, PT, R190, RZ, PT ;  /* 0x000000ffbe00720c */ /* 0x000fe20003f45070 */
[----:B------:R-:W-:Y:S02]  /*c510*/  IMAD.MOV.U32 R190, RZ, RZ, R169 ;  /* 0x000000ffffbe7224 */ /* 0x000fe400078e00a9 */
[----:B------:R-:W-:Y:S04]  /*c520*/  LDGSTS.E [R222+0x4], desc[UR16][R166.64], P1 ;  /* 0x00004000a6de7fae */ /* 0x000fe80008921850 */
[----:B------:R1:W-:Y:S01]  /*c530*/  LDGSTS.E [R222+0x4004], desc[UR16][R190.64], P1 ;  /* 0x04004000bede7fae */ /* 0x0003e20008921850 */
[----:B------:R-:W-:-:S02]  /*c540*/  ISETP.GT.AND P1, PT, R181, 0xb, PT ;  /* 0x0000000bb500780c */ /* 0x000fc40003f24270 */
[-C--:B------:R-:W-:Y:S02]  /*c550*/  IADD3 R173, P3, R173, R184.reuse, RZ ;  /* 0x000000b8adad7210 */ /* 0x080fe40007f7e0ff */
[----:B------:R-:W-:Y:S02]  /*c560*/  IADD3 R170, P4, R170, R184, RZ ;  /* 0x000000b8aaaa7210 */ /* 0x000fe40007f9e0ff */
[----:B-1----:R-:W-:Y:S01]  /*c570*/  SEL R190, RZ, 0x4, !P1 ;  /* 0x00000004ffbe7807 */ /* 0x002fe20004800000 */
[----:B------:R-:W-:-:S03]  /*c580*/  IMAD.X R176, R176, 0x1, R183, P3 ;  /* 0x00000001b0b07824 */ /* 0x000fc600018e06b7 */
        /* <DEDUP_REMOVED lines=10> */
[----:B------:R-:W-:Y:S02]  /*c630*/  IADD3.X R175, R175, R183, RZ, P4, !PT ;  /* 0x000000b7afaf7210 */ /* 0x000fe400027fe4ff */
[----:B-1----:R-:W-:Y:S01]  /*c640*/  SEL R190, RZ, 0x4, !P2 ;  /* 0x00000004ffbe7807 */ /* 0x002fe20005000000 */
[----:B------:R-:W-:Y:S02]  /*c650*/  IMAD.X R179, R179, 0x1, R183, P3 ;  /* 0x00000001b3b37824 */ /* 0x000fe400018e06b7 */
[----:B------:R-:W-:Y:S01]  /*c660*/  LDGSTS.E [R222+0xc], desc[UR16][R174.64], P1 ;  /* 0x0000c000aede7fae */ /* 0x000fe20008921850 */
[----:B------:R-:W-:Y:S01]  /*c670*/  SEL R190, R190, RZ, !P0 ;  /* 0x000000ffbebe7207 */ /* 0x000fe20004000000 */
[----:B------:R-:W-:-:S03]  /*c680*/  IMAD.MOV.U32 R191, RZ, RZ, R179 ;  /* 0x000000ffffbf7224 */ /* 0x000fc600078e00b3 */
[----:B------:R-:W-:Y:S01]  /*c690*/  ISETP.NE.U32.AND P2, PT, R190, RZ, PT ;  /* 0x000000ffbe00720c */ /* 0x000fe20003f45070 */
[----:B------:R-:W-:-:S05]  /*c6a0*/  IMAD.MOV.U32 R190, RZ, RZ, R177 ;  /* 0x000000ffffbe7224 */ /* 0x000fca00078e00b1 */
[----:B------:R1:W-:Y:S01]  /*c6b0*/  LDGSTS.E [R222+0x400c], desc[UR16][R190.64], P1 ;  /* 0x0400c000bede7fae */ /* 0x0003e20008921850 */
[----:B--2---:R-:W-:-:S04]  /*c6c0*/  IADD3 R0, P4, R0, R184, RZ ;  /* 0x000000b800007210 */ /* 0x004fc80007f9e0ff */
[----:B---3--:R-:W-:Y:S01]  /*c6d0*/  IADD3.X R3, R3, R183, RZ, P4, !PT ;  /* 0x000000b703037210 */ /* 0x008fe200027fe4ff */
[----:B------:R-:W-:Y:S03]  /*c6e0*/  STL [R1+0xd0], R0 ;  /* 0x0000d00001007387 */ /* 0x000fe60000100800 */
[----:B-1----:R-:W-:Y:S01]  /*c6f0*/  MOV R191, R3 ;  /* 0x0000000300bf7202 */ /* 0x002fe20000000f00 */
[----:B------:R1:W-:Y:S04]  /*c700*/  STL [R1+0xcc], R3 ;  /* 0x0000cc0301007387 */ /* 0x0003e80000100800 */
[----:B------:R-:W2:Y:S01]  /*c710*/  LDL.LU R182, [R1+0xe4] ;  /* 0x0000e40001b67983 */ /* 0x000ea20000300800 */
[----:B------:R-:W-:-:S03]  /*c720*/  IMAD.MOV.U32 R190, RZ, RZ, R0 ;  /* 0x000000ffffbe7224 */ /* 0x000fc600078e0000 */
        /* <DEDUP_REMOVED lines=14> */
[----:B------:R-:W-:Y:S02]  /*c810*/  MOV R191, R188 ;  /* 0x000000bc00bf7202 */ /* 0x000fe40000000f00 */
[----:B------:R-:W-:Y:S01]  /*c820*/  ISETP.NE.U32.AND P1, PT, R190, RZ, PT ;  /* 0x000000ffbe00720c */ /* 0x000fe20003f25070 */
[----:B------:R4:W-:Y:S01]  /*c830*/  STL [R1+0xdc], R5 ;  /* 0x0000dc0501007387 */ /* 0x0009e20000100800 */
[----:B------:R-:W-:-:S03]  /*c840*/  IMAD.MOV.U32 R190, RZ, RZ, R185 ;  /* 0x000000ffffbe7224 */ /* 0x000fc600078e00b9 */
        /* <DEDUP_REMOVED lines=12> */
[----:B---3--:R-:W-:-:S05]  /*c910*/  IADD3 R3, P3, R3, R184, RZ ;  /* 0x000000b803037210 */ /* 0x008fca0007f7e0ff */
[----:B--2---:R-:W-:Y:S01]  /*c920*/  IMAD.X R182, R182, 0x1, R183, P3 ;  /* 0x00000001b6b67824 */ /* 0x004fe200018e06b7 */
[----:B------:R-:W-:Y:S01]  /*c930*/  IADD3 R0, P4, R0, R184, RZ ;  /* 0x000000b800007210 */ /* 0x000fe20007f9e0ff */
[----:B------:R-:W-:Y:S02]  /*c940*/  STL [R1+0xe8], R3 ;  /* 0x0000e80301007387 */ /* 0x000fe40000100800 */
[----:B------:R-:W-:Y:S02]  /*c950*/  IMAD.MOV.U32 R191, RZ, RZ, R182 ;  /* 0x000000ffffbf7224 */ /* 0x000fe400078e00b6 */
[----:B------:R1:W-:Y:S01]  /*c960*/  STL [R1+0xe4], R182 ;  /* 0x0000e4b601007387 */ /* 0x0003e20000100800 */
[----:B------:R-:W-:-:S03]  /*c970*/  IADD3.X R189, R189, R183, RZ, P4, !PT ;  /* 0x000000b7bdbd7210 */ /* 0x000fc600027fe4ff */
[----:B------:R2:W-:Y:S04]  /*c980*/  STL [R1+0xf0], R0 ;  /* 0x0000f00001007387 */ /* 0x0005e80000100800 */
[----:B-1----:R-:W3:Y:S01]  /*c990*/  LDL.LU R182, [R1+0xfc] ;  /* 0x0000fc0001b67983 */ /* 0x002ee20000300800 */
[----:B------:R-:W-:-:S03]  /*c9a0*/  IMAD.MOV.U32 R190, RZ, RZ, R3 ;  /* 0x000000ffffbe7224 */ /* 0x000fc600078e0003 */
[----:B------:R-:W-:Y:S04]  /*c9b0*/  STL [R1+0xec], R189 ;  /* 0x0000ecbd01007387 */ /* 0x000fe80000100800 */
[----:B------:R-:W3:Y:S04]  /*c9c0*/  LDL.LU R3, [R1+0x104] ;  /* 0x0001040001037983 */ /* 0x000ee80000300800 */
[----:B------:R1:W-:Y:S02]  /*c9d0*/  LDGSTS.E [R222+0xc004], desc[UR16][R190.64], P1 ;  /* 0x0c004000bede7fae */ /* 0x0003e40008921850 */
[----:B-1----:R-:W-:-:S02]  /*c9e0*/  IMAD.MOV.U32 R190, RZ, RZ, R0 ;  /* 0x000000ffffbe7224 */ /* 0x002fc400078e0000 */
[----:B--2---:R-:W2:Y:S01]  /*c9f0*/  LDL R0, [R1+0x53c] ;  /* 0x00053c0001007983 */ /* 0x004ea20000100800 */
[----:B------:R-:W-:Y:S02]  /*ca00*/  MOV R191, R189 ;  /* 0x000000bd00bf7202 */ /* 0x000fe40000000f00 */
[----:B------:R-:W-:Y:S02]  /*ca10*/  ISETP.GT.AND P1, PT, R181, 0x2b, PT ;  /* 0x0000002bb500780c */ /* 0x000fe40003f24270 */
[----:B------:R-:W-:Y:S01]  /*ca20*/  IADD3 R185, P3, R185, R184, RZ ;  /* 0x000000b8b9b97210 */ /* 0x000fe20007f7e0ff */
[----:B------:R1:W-:Y:S04]  /*ca30*/  LDGSTS.E [R222+0x8008], desc[UR16][R190.64], P2 ;  /* 0x08008000bede7fae */ /* 0x0003e80009121850 */
[----:B------:R-:W-:Y:S01]  /*ca40*/  IMAD.X R188, R188, 0x1, R183, P3 ;  /* 0x00000001bcbc7824 */ /* 0x000fe200018e06b7 */
[----:B-1----:R-:W-:-:S04]  /*ca50*/  SEL R190, RZ, 0x4, !P1 ;  /* 0x00000004ffbe7807 */ /* 0x002fc80004800000 */
[----:B------:R-:W-:Y:S01]  /*ca60*/  SEL R190, R190, RZ, !P0 ;  /* 0x000000ffbebe7207 */ /* 0x000fe20004000000 */
[----:B------:R-:W-:-:S03]  /*ca70*/  IMAD.MOV.U32 R191, RZ, RZ, R188 ;  /* 0x000000ffffbf7224 */ /* 0x000fc600078e00bc */
        /* <DEDUP_REMOVED lines=9> */
[----:B---3--:R-:W-:-:S05]  /*cb10*/  IADD3.X R182, R182, R183, RZ, P2, !PT ;  /* 0x000000b7b6b67210 */ /* 0x008fca00017fe4ff */
[----:B------:R-:W-:Y:S02]  /*cb20*/  IMAD.MOV.U32 R191, RZ, RZ, R182 ;  /* 0x000000ffffbf7224 */ /* 0x000fe400078e00b6 */
[----:B------:R-:W-:-:S03]  /*cb30*/  IMAD.X R3, R3, 0x1, R183, P3 ;  /* 0x0000000103037824 */ /* 0x000fc600018e06b7 */
[----:B------:R1:W-:Y:S04]  /*cb40*/  LDGSTS.E [R222+0x800c], desc[UR16][R190.64], P1 ;  /* 0x0800c000bede7fae */ /* 0x0003e80008921850 */
[----:B------:R-:W-:Y:S04]  /*cb50*/  STL [R1+0xfc], R182 ;  /* 0x0000fcb601007387 */ /* 0x000fe80000100800 */
[----:B------:R-:W-:Y:S01]  /*cb60*/  STL [R1+0x108], R2 ;  /* 0x0001080201007387 */ /* 0x000fe20000100800 */
[----:B-1----:R-:W-:Y:S01]  /*cb70*/  MOV R190, R2 ;  /* 0x0000000200be7202 */ /* 0x002fe20000000f00 */
[----:B------:R-:W-:-:S02]  /*cb80*/  IMAD.MOV.U32 R191, RZ, RZ, R3 ;  /* 0x000000ffffbf7224 */ /* 0x000fc400078e0003 */
[----:B------:R1:W-:Y:S04]  /*cb90*/  STL [R1+0x104], R3 ;  /* 0x0001040301007387 */ /* 0x0003e80000100800 */
[----:B------:R2:W-:Y:S04]  /*cba0*/  LDGSTS.E [R222+0xc00c], desc[UR16][R190.64], P1 ;  /* 0x0c00c000bede7fae */ /* 0x0005e80008921850 */
[----:B-1----:R-:W3:Y:S01]  /*cbb0*/  LDL.LU R3, [R1+0x10c] ;  /* 0x00010c0001037983 */ /* 0x002ee20000300800 */
[----:B--2---:R-:W-:-:S03]  /*cbc0*/  VIADD R222, R0, UR4 ;  /* 0x0000000400de7c36 */ /* 0x004fc60008000000 */
[----:B------:R-:W2:Y:S01]  /*cbd0*/  LDL.LU R0, [R1+0x110] ;  /* 0x0001100001007983 */ /* 0x000ea20000300800 */
        /* <DEDUP_REMOVED lines=64> */
[----:B--2---:R-:W-:-:S05]  /*cfe0*/  IADD3 R0, P4, R0, R184, RZ ;  /* 0x000000b800007210 */ /* 0x004fca0007f9e0ff */
[----:B---3--:R-:W-:Y:S01]  /*cff0*/  IMAD.X R3, R3, 0x1, R183, P4 ;  /* 0x0000000103037824 */ /* 0x008fe200020e06b7 */
        /* <DEDUP_REMOVED lines=116> */
[----:B------:R-:W-:-:S03]  /*d740*/  IMAD.X R215, R215, 0x1, R183, P4 ;  /* 0x00000001d7d77824 */ /* 0x000fc600020e06b7 */
[----:B------:R1:W-:Y:S01]  /*d750*/  LDGSTS.E [R222+0x4004], desc[UR16][R190.64], P1 ;  /* 0x04004000bede7fae */ /* 0x0003e20008921850 */
[----:B------:R-:W-:Y:S02]  /*d760*/  ISETP.GT.AND P1, PT, R181, 0x13, PT ;  /* 0x00000013b500780c */ /* 0x000fe40003f24270 */
[----:B------:R-:W-:Y:S01]  /*d770*/  IADD3 R218, P3, R218, R184, RZ ;  /* 0x000000b8dada7210 */ /* 0x000fe20007f7e0ff */
[----:B-1----:R-:W-:Y:S02]  /*d780*/  IMAD.MOV.U32 R190, RZ, RZ, R216 ;  /* 0x000000ffffbe7224 */ /* 0x002fe400078e00d8 */
[----:B------:R-:W-:-:S05]  /*d790*/  IMAD.MOV.U32 R191, RZ, RZ, R215 ;  /* 0x000000ffffbf7224 */ /* 0x000fca00078e00d7 */
[----:B------:R1:W-:Y:S01]  /*d7a0*/  LDGSTS.E [R222+0x8], desc[UR16][R190.64], P2 ;  /* 0x00008000bede7fae */ /* 0x0003e20009121850 */
[----:B------:R-:W-:Y:S01]  /*d7b0*/  IMAD.X R217, R217, 0x1, R183, P3 ;  /* 0x00000001d9d97824 */ /* 0x000fe200018e06b7 */
[----:B------:R-:W-:Y:S02]  /*d7c0*/  IADD3 R220, P4, R220, R184, RZ ;  /* 0x000000b8dcdc7210 */ /* 0x000fe40007f9e0ff */
        /* <DEDUP_REMOVED lines=13> */
[----:B-1----:R-:W-:-:S04]  /*d8a0*/  SEL R190, RZ, 0x4, !P2 ;  /* 0x00000004ffbe7807 */ /* 0x002fc80005000000 */
[----:B------:R-:W-:Y:S02]  /*d8b0*/  SEL R190, R190, RZ, !P0 ;  /* 0x000000ffbebe7207 */ /* 0x000fe40004000000 */
[----:B------:R-:W-:Y:S02]  /*d8c0*/  MOV R191, R221 ;  /* 0x000000dd00bf7202 */ /* 0x000fe40000000f00 */
        /* <DEDUP_REMOVED lines=17> */
[----:B------:R-:W-:Y:S01]  /*d9e0*/  IMAD.X R188, R188, 0x1, R183, P3 ;  /* 0x00000001bcbc7824 */ /* 0x000fe200018e06b7 */
[----:B------:R-:W-:Y:S01]  /*d9f0*/  IADD3.X R5, R5, R183, RZ, P4, !PT ;  /* 0x000000b705057210 */ /* 0x000fe200027fe4ff */
        /* <DEDUP_REMOVED lines=8> */
[----:B------:R-:W-:-:S03]  /*da80*/  IMAD.MOV.U32 R190, RZ, RZ, R185 ;  /* 0x000000ffffbe7224 */ /* 0x000fc600078e00b9 */
[----:B-1----:R-:W2:Y:S04]  /*da90*/  LDL.LU R188, [R1+0x174] ;  /* 0x0001740001bc7983 */ /* 0x002ea80000300800 */
[----:B------:R-:W2:Y:S04]  /*daa0*/  LDL.LU R185, [R1+0x178] ;  /* 0x0001780001b97983 */ /* 0x000ea80000300800 */
[----:B------:R1:W-:Y:S01]  /*dab0*/  LDGSTS.E [R222+0xc000], desc[UR16][R190.64], P2 ;  /* 0x0c000000bede7fae */ /* 0x0003e20009121850 */
[----:B------:R-:W-:Y:S01]  /*dac0*/  ISETP.GT.AND P2, PT, R181, 0x32, PT ;  /* 0x00000032b500780c */ /* 0x000fe20003f44270 */
[----:B-1----:R-:W-:Y:S01]  /*dad0*/  IMAD.MOV.U32 R190, RZ, RZ, R2 ;  /* 0x000000ffffbe7224 */ /* 0x002fe200078e0002 */
[----:B------:R-:W-:-:S02]  /*dae0*/  MOV R191, R5 ;  /* 0x0000000500bf7202 */ /* 0x000fc40000000f00 */
[----:B----4-:R-:W4:Y:S04]  /*daf0*/  LDL.LU R5, [R1+0x180] ;  /* 0x0001800001057983 */ /* 0x010f280000300800 */
[----:B------:R1:W-:Y:S04]  /*db00*/  LDGSTS.E [R222+0x8004], desc[UR16][R190.64], P1 ;  /* 0x08004000bede7fae */ /* 0x0003e80008921850 */
[----:B------:R-:W4:Y:S01]  /*db10*/  LDL.LU R2, [R1+0x188] ;  /* 0x0001880001027983 */ /* 0x000f220000300800 */
[----:B-1----:R-:W-:-:S04]  /*db20*/  SEL R190, RZ, 0x4, !P2 ;  /* 0x00000004ffbe7807 */ /* 0x002fc80005000000 */
[----:B------:R-:W-:-:S04]  /*db30*/  SEL R190, R190, RZ, !P0 ;  /* 0x000000ffbebe7207 */ /* 0x000fc80004000000 */
[----:B------:R-:W-:Y:S02]  /*db40*/  ISETP.NE.U32.AND P2, PT, R190, RZ, PT ;  /* 0x000000ffbe00720c */ /* 0x000fe40003f45070 */
[----:B---3--:R-:W-:-:S05]  /*db50*/  IADD3 R3, P3, R3, R184, RZ ;  /* 0x000000b803037210 */ /* 0x008fca0007f7e0ff */
[--C-:B--2---:R-:W-:Y:S01]  /*db60*/  IMAD.X R182, R182, 0x1, R183.reuse, P3 ;  /* 0x00000001b6b67824 */ /* 0x104fe200018e06b7 */
[----:B------:R-:W-:Y:S01]  /*db70*/  IADD3 R0, P4, R0, R184, RZ ;  /* 0x000000b800007210 */ /* 0x000fe20007f9e0ff */
[----:B------:R-:W-:Y:S03]  /*db80*/  STL [R1+0x168], R3 ;  /* 0x0001680301007387 */ /* 0x000fe60000100800 */
[----:B------:R-:W-:Y:S01]  /*db90*/  MOV R191, R182 ;  /* 0x000000b600bf7202 */ /* 0x000fe20000000f00 */
[----:B------:R1:W-:Y:S01]  /*dba0*/  STL [R1+0x164], R182 ;  /* 0x000164b601007387 */ /* 0x0003e20000100800 */
[----:B------:R-:W-:-:S03]  /*dbb0*/  IMAD.X R189, R189, 0x1, R183, P4 ;  /* 0x00000001bdbd7824 */ /* 0x000fc600020e06b7 */
[----:B------:R2:W-:Y:S01]  /*dbc0*/  STL [R1+0x170], R0 ;  /* 0x0001700001007387 */ /* 0x0005e20000100800 */
[----:B------:R-:W-:-:S03]  /*dbd0*/  IMAD.MOV.U32 R190, RZ, RZ, R3 ;  /* 0x000000ffffbe7224 */ /* 0x000fc600078e0003 */
[----:B-1----:R-:W3:Y:S04]  /*dbe0*/  LDL.LU R182, [R1+0x17c] ;  /* 0x00017c0001b67983 */ /* 0x002ee80000300800 */
[----:B------:R-:W-:Y:S04]  /*dbf0*/  STL [R1+0x16c], R189 ;  /* 0x00016cbd01007387 */ /* 0x000fe80000100800 */
[----:B------:R-:W3:Y:S04]  /*dc00*/  LDL.LU R3, [R1+0x184] ;  /* 0x0001840001037983 */ /* 0x000ee80000300800 */
[----:B------:R1:W-:Y:S02]  /*dc10*/  LDGSTS.E [R222+0xc004], desc[UR16][R190.64], P1 ;  /* 0x0c004000bede7fae */ /* 0x0003e40008921850 */
[----:B-1----:R-:W-:-:S02]  /*dc20*/  IMAD.MOV.U32 R190, RZ, RZ, R0 ;  /* 0x000000ffffbe7224 */ /* 0x002fc400078e0000 */
[----:B--2---:R-:W2:Y:S01]  /*dc30*/  LDL R0, [R1+0x534] ;  /* 0x0005340001007983 */ /* 0x004ea20000100800 */
[----:B------:R-:W-:Y:S01]  /*dc40*/  IMAD.MOV.U32 R191, RZ, RZ, R189 ;  /* 0x000000ffffbf7224 */ /* 0x000fe200078e00bd */
[----:B------:R-:W-:Y:S02]  /*dc50*/  ISETP.GT.AND P1, PT, R181, 0x33, PT ;  /* 0x00000033b500780c */ /* 0x000fe40003f24270 */
[----:B------:R-:W-:Y:S02]  /*dc60*/  IADD3 R185, P3, R185, R184, RZ ;  /* 0x000000b8b9b97210 */ /* 0x000fe40007f7e0ff */
[----:B------:R1:W-:Y:S03]  /*dc70*/  LDGSTS.E [R222+0x8008], desc[UR16][R190.64], P2 ;  /* 0x08008000bede7fae */ /* 0x0003e60009121850 */
[----:B------:R-:W-:Y:S01]  /*dc80*/  IMAD.X R188, R188, 0x1, R183, P3 ;  /* 0x00000001bcbc7824 */ /* 0x000fe200018e06b7 */
[----:B-1----:R-:W-:-:S04]  /*dc90*/  SEL R190, RZ, 0x4, !P1 ;  /* 0x00000004ffbe7807 */ /* 0x002fc80004800000 */
[----:B------:R-:W-:Y:S01]  /*dca0*/  SEL R190, R190, RZ, !P0 ;  /* 0x000000ffbebe7207 */ /* 0x000fe20004000000 */
[----:B------:R-:W-:-:S03]  /*dcb0*/  IMAD.MOV.U32 R191, RZ, RZ, R188 ;  /* 0x000000ffffbf7224 */ /* 0x000fc600078e00bc */
[----:B------:R-:W-:Y:S02]  /*dcc0*/  ISETP.NE.U32.AND P1, PT, R190, RZ, PT ;  /* 0x000000ffbe00720c */ /* 0x000fe40003f25070 */
[----:B------:R-:W-:-:S05]  /*dcd0*/  MOV R190, R185 ;  /* 0x000000b900be7202 */ /* 0x000fca0000000f00 */
[----:B------:R1:W-:Y:S01]  /*dce0*/  LDGSTS.E [R222+0xc008], desc[UR16][R190.64], P2 ;  /* 0x0c008000bede7fae */ /* 0x0003e20009121850 */
[-C--:B----4-:R-:W-:Y:S02]  /*dcf0*/  IADD3 R5, P2, R5, R184.reuse, RZ ;  /* 0x000000b805057210 */ /* 0x090fe40007f5e0ff */
[----:B------:R-:W-:Y:S01]  /*dd00*/  IADD3 R2, P3, R2, R184, RZ ;  /* 0x000000b802027210 */ /* 0x000fe20007f7e0ff */
[----:B------:R-:W-:Y:S01]  /*dd10*/  STL [R1+0x178], R185 ;  /* 0x000178b901007387 */ /* 0x000fe20000100800 */
[----:B-1----:R-:W-:-:S03]  /*dd20*/  MOV R190, R5 ;  /* 0x0000000500be7202 */ /* 0x002fc60000000f00 */
[----:B------:R-:W-:Y:S04]  /*dd30*/  STL [R1+0x174], R188 ;  /* 0x000174bc01007387 */ /* 0x000fe80000100800 */
[----:B------:R-:W-:Y:S01]  /*dd40*/  STL [R1+0x180], R5 ;  /* 0x0001800501007387 */ /* 0x000fe20000100800 */
[----:B---3--:R-:W-:-:S04]  /*dd50*/  IMAD.X R182, R182, 0x1, R183, P2 ;  /* 0x00000001b6b67824 */ /* 0x008fc800010e06b7 */
[----:B------:R-:W-:Y:S02]  /*dd60*/  IMAD.MOV.U32 R191, RZ, RZ, R182 ;  /* 0x000000ffffbf7224 */ /* 0x000fe400078e00b6 */
[----:B------:R-:W-:-:S03]  /*dd70*/  IMAD.X R3, R3, 0x1, R183, P3 ;  /* 0x0000000103037824 */ /* 0x000fc600018e06b7 */
        /* <DEDUP_REMOVED lines=14> */
[----:B------:R-:W-:Y:S01]  /*de60*/  IADD3.X R226, R226, R183, RZ, P3, !PT ;  /* 0x000000b7e2e27210 */ /* 0x000fe20001ffe4ff */
[----:B------:R-:W4:Y:S01]  /*de70*/  LDL.LU R185, [R1+0x198] ;  /* 0x0001980001b97983 */ /* 0x000f220000300800 */
[----:B------:R-:W-:Y:S02]  /*de80*/  SEL R190, R190, RZ, !P0 ;  /* 0x000000ffbebe7207 */ /* 0x000fe40004000000 */
[----:B------:R-:W-:Y:S01]  /*de90*/  IADD3 R225, P1, R225, R184, RZ ;  /* 0x000000b8e1e17210 */ /* 0x000fe20007f3e0ff */
[----:B------:R-:W4:Y:S01]  /*dea0*/  LDL.LU R5, [R1+0x19c] ;  /* 0x00019c0001057983 */ /* 0x000f220000300800 */
[----:B------:R-:W-:-:S02]  /*deb0*/  ISETP.NE.U32.AND P2, PT, R190, RZ, PT ;  /* 0x000000ffbe00720c */ /* 0x000fc40003f45070 */
[----:B------:R-:W-:Y:S01]  /*dec0*/  IADD3.X R224, R224, R183, RZ, P1, !PT ;  /* 0x000000b7e0e07210 */ /* 0x000fe20000ffe4ff */
[----:B------:R-:W-:Y:S01]  /*ded0*/  IMAD.MOV.U32 R190, RZ, RZ, R225 ;  /* 0x000000ffffbe7224 */ /* 0x000fe200078e00e1 */
[----:B------:R-:W-:Y:S01]  /*dee0*/  ISETP.GT.AND P1, PT, R181, 0x15, PT ;  /* 0x00000015b500780c */ /* 0x000fe20003f24270 */
[----:B------:R-:W4:Y:S02]  /*def0*/  LDL.LU R2, [R1+0x1a0] ;  /* 0x0001a00001027983 */ /* 0x000f240000300800 */
[----:B------:R-:W-:-:S06]  /*df00*/  IMAD.MOV.U32 R191, RZ, RZ, R224 ;  /* 0x000000ffffbf7224 */ /* 0x000fcc00078e00e0 */
[----:B------:R1:W-:Y:S01]  /*df10*/  LDGSTS.E [R222], desc[UR16][R190.64], P2 ;  /* 0x00000000bede7fae */ /* 0x0003e20009121850 */
        /* <DEDUP_REMOVED lines=42> */
[----:B-1----:R-:W-:-:S04]  /*e1c0*/  SEL R190, RZ, 0x4, !P2 ;  /* 0x00000004ffbe7807 */ /* 0x002fc80005000000 */
[----:B------:R-:W-:Y:S01]  /*e1d0*/  SEL R190, R190, RZ, !P0 ;  /* 0x000000ffbebe7207 */ /* 0x000fe20004000000 */
[----:B------:R-:W-:-:S03]  /*e1e0*/  IMAD.MOV.U32 R191, RZ, RZ, R238 ;  /* 0x000000ffffbf7224 */ /* 0x000fc600078e00ee */
[----:B------:R-:W-:Y:S02]  /*e1f0*/  ISETP.NE.U32.AND P2, PT, R190, RZ, PT ;  /* 0x000000ffbe00720c */ /* 0x000fe40003f45070 */
[----:B------:R-:W-:-:S05]  /*e200*/  MOV R190, R239 ;  /* 0x000000ef00be7202 */ /* 0x000fca0000000f00 */
        /* <DEDUP_REMOVED lines=14> */
[----:B------:R-:W-:-:S02]  /*e2f0*/  IADD3 R2, P4, R2, R184, RZ ;  /* 0x000000b802027210 */ /* 0x000fc40007f9e0ff */
[----:B------:R-:W-:Y:S01]  /*e300*/  IADD3.X R188, R188, R183, RZ, P3, !PT ;  /* 0x000000b7bcbc7210 */ /* 0x000fe20001ffe4ff */
[----:B------:R-:W-:Y:S02]  /*e310*/  STL [R1+0x198], R185 ;  /* 0x000198b901007387 */ /* 0x000fe40000100800 */
[----:B------:R-:W-:Y:S01]  /*e320*/  IMAD.X R5, R5, 0x1, R183, P4 ;  /* 0x0000000105057824 */ /* 0x000fe200020e06b7 */
[----:B-1----:R-:W-:Y:S01]  /*e330*/  SEL R190, RZ, 0x4, !P1 ;  /* 0x00000004ffbe7807 */ /* 0x002fe20004800000 */
[----:B------:R1:W-:Y:S03]  /*e340*/  STL [R1+0x194], R188 ;  /* 0x000194bc01007387 */ /* 0x0003e60000100800 */
[----:B------:R-:W-:Y:S01]  /*e350*/  SEL R190, R190, RZ, !P0 ;  /* 0x000000ffbebe7207 */ /* 0x000fe20004000000 */
[----:B------:R-:W-:Y:S01]  /*e360*/  STL [R1+0x1a0], R2 ;  /* 0x0001a00201007387 */ /* 0x000fe20000100800 */
[----:B------:R-:W-:-:S02]  /*e370*/  IMAD.MOV.U32 R191, RZ, RZ, R188 ;  /* 0x000000ffffbf7224 */ /* 0x000fc400078e00bc */
[----:B------:R-:W-:Y:S01]  /*e380*/  ISETP.NE.U32.AND P1, PT, R190, RZ, PT ;  /* 0x000000ffbe00720c */ /* 0x000fe20003f25070 */
[----:B------:R4:W-:Y:S01]  /*e390*/  STL [R1+0x19c], R5 ;  /* 0x00019c0501007387 */ /* 0x0009e20000100800 */
[----:B------:R-:W-:-:S03]  /*e3a0*/  IMAD.MOV.U32 R190, RZ, RZ, R185 ;  /* 0x000000ffffbe7224 */ /* 0x000fc600078e00b9 */
[----:B-1----:R-:W2:Y:S04]  /*e3b0*/  LDL.LU R188, [R1+0x1b4] ;  /* 0x0001b40001bc7983 */ /* 0x002ea80000300800 */
[----:B------:R-:W2:Y:S04]  /*e3c0*/  LDL.LU R185, [R1+0x1b8] ;  /* 0x0001b80001b97983 */ /* 0x000ea80000300800 */
[----:B------:R1:W-:Y:S01]  /*e3d0*/  LDGSTS.E [R222+0xc000], desc[UR16][R190.64], P2 ;  /* 0x0c000000bede7fae */ /* 0x0003e20009121850 */
[----:B------:R-:W-:Y:S02]  /*e3e0*/  ISETP.GT.AND P2, PT, R181, 0x36, PT ;  /* 0x00000036b500780c */ /* 0x000fe40003f44270 */
[----:B-1----:R-:W-:Y:S01]  /*e3f0*/  MOV R190, R2 ;  /* 0x0000000200be7202 */ /* 0x002fe20000000f00 */
[----:B------:R-:W-:-:S02]  /*e400*/  IMAD.MOV.U32 R191, RZ, RZ, R5 ;  /* 0x000000ffffbf7224 */ /* 0x000fc400078e0005 */
        /* <DEDUP_REMOVED lines=9> */
[----:B------:R-:W-:Y:S02]  /*e4a0*/  STL [R1+0x1a8], R3 ;  /* 0x0001a80301007387 */ /* 0x000fe40000100800 */
[----:B------:R-:W-:Y:S02]  /*e4b0*/  IMAD.MOV.U32 R191, RZ, RZ, R182 ;  /* 0x000000ffffbf7224 */ /* 0x000fe400078e00b6 */
[----:B------:R1:W-:Y:S01]  /*e4c0*/  STL [R1+0x1a4], R182 ;  /* 0x0001a4b601007387 */ /* 0x0003e20000100800 */
[----:B------:R-:W-:-:S03]  /*e4d0*/  IMAD.X R189, R189, 0x1, R183, P4 ;  /* 0x00000001bdbd7824 */ /* 0x000fc600020e06b7 */
[----:B------:R2:W-:Y:S01]  /*e4e0*/  STL [R1+0x1b0], R0 ;  /* 0x0001b00001007387 */ /* 0x0005e20000100800 */
[----:B------:R-:W-:-:S03]  /*e4f0*/  MOV R190, R3 ;  /* 0x0000000300be7202 */ /* 0x000fc60000000f00 */
[----:B-1----:R-:W3:Y:S04]  /*e500*/  LDL.LU R182, [R1+0x1bc] ;  /* 0x0001bc0001b67983 */ /* 0x002ee80000300800 */
[----:B------:R1:W-:Y:S04]  /*e510*/  STL [R1+0x1ac], R189 ;  /* 0x0001acbd01007387 */ /* 0x0003e80000100800 */
[----:B------:R-:W3:Y:S04]  /*e520*/  LDL.LU R3, [R1+0x1c4] ;  /* 0x0001c40001037983 */ /* 0x000ee80000300800 */
[----:B------:R1:W-:Y:S02]  /*e530*/  LDGSTS.E [R222+0xc004], desc[UR16][R190.64], P1 ;  /* 0x0c004000bede7fae */ /* 0x0003e40008921850 */
[----:B-1----:R-:W-:-:S02]  /*e540*/  IMAD.MOV.U32 R190, RZ, RZ, R0 ;  /* 0x000000ffffbe7224 */ /* 0x002fc400078e0000 */
[----:B--2---:R-:W2:Y:S01]  /*e550*/  LDL R0, [R1+0x530] ;  /* 0x0005300001007983 */ /* 0x004ea20000100800 */
[----:B------:R-:W-:Y:S01]  /*e560*/  IMAD.MOV.U32 R191, RZ, RZ, R189 ;  /* 0x000000ffffbf7224 */ /* 0x000fe200078e00bd */
[----:B------:R-:W-:Y:S02]  /*e570*/  ISETP.GT.AND P1, PT, R181, 0x37, PT ;  /* 0x00000037b500780c */ /* 0x000fe40003f24270 */
[----:B------:R-:W-:Y:S02]  /*e580*/  IADD3 R185, P3, R185, R184, RZ ;  /* 0x000000b8b9b97210 */ /* 0x000fe40007f7e0ff */
[----:B------:R1:W-:Y:S02]  /*e590*/  LDGSTS.E [R222+0x8008], desc[UR16][R190.64], P2 ;  /* 0x08008000bede7fae */ /* 0x0003e40009121850 */
[----:B------:R-:W-:Y:S02]  /*e5a0*/  IADD3.X R188, R188, R183, RZ, P3, !PT ;  /* 0x000000b7bcbc7210 */ /* 0x000fe40001ffe4ff */
        /* <DEDUP_REMOVED lines=8> */
[----:B------:R4:W-:Y:S02]  /*e630*/  STL [R1+0x1b8], R185 ;  /* 0x0001b8b901007387 */ /* 0x0009e40000100800 */
[----:B-1----:R-:W-:Y:S02]  /*e640*/  IMAD.MOV.U32 R190, RZ, RZ, R5 ;  /* 0x000000ffffbe7224 */ /* 0x002fe400078e0005 */
[----:B------:R-:W-:Y:S04]  /*e650*/  STL [R1+0x1b4], R188 ;  /* 0x0001b4bc01007387 */ /* 0x000fe80000100800 */
[----:B------:R-:W-:Y:S01]  /*e660*/  STL [R1+0x1c0], R5 ;  /* 0x0001c00501007387 */ /* 0x000fe20000100800 */
[----:B---3--:R-:W-:-:S04]  /*e670*/  IMAD.X R182, R182, 0x1, R183, P2 ;  /* 0x00000001b6b67824 */ /* 0x008fc800010e06b7 */
[----:B------:R-:W-:Y:S01]  /*e680*/  IMAD.MOV.U32 R191, RZ, RZ, R182 ;  /* 0x000000ffffbf7224 */ /* 0x000fe200078e00b6 */
[----:B------:R-:W-:-:S04]  /*e690*/  IADD3.X R3, R3, R183, RZ, P3, !PT ;  /* 0x000000b703037210 */ /* 0x000fc80001ffe4ff */
[----:B------:R1:W-:Y:S04]  /*e6a0*/  LDGSTS.E [R222+0x800c], desc[UR16][R190.64], P1 ;  /* 0x0800c000bede7fae */ /* 0x0003e80008921850 */
[----:B------:R3:W-:Y:S01]  /*e6b0*/  STL [R1+0x1bc], R182 ;  /* 0x0001bcb601007387 */ /* 0x0007e20000100800 */
[----:B-1----:R-:W-:Y:S01]  /*e6c0*/  IMAD.MOV.U32 R190, RZ, RZ, R2 ;  /* 0x000000ffffbe7224 */ /* 0x002fe200078e0002 */
[----:B------:R-:W-:Y:S02]  /*e6d0*/  MOV R191, R3 ;  /* 0x0000000300bf7202 */ /* 0x000fe40000000f00 */
[----:B------:R1:W-:Y:S04]  /*e6e0*/  STL [R1+0x1c8], R2 ;  /* 0x0001c80201007387 */ /* 0x0003e80000100800 */
[----:B------:R2:W-:Y:S04]  /*e6f0*/  LDGSTS.E [R222+0xc00c], desc[UR16][R190.64], P1 ;  /* 0x0c00c000bede7fae */ /* 0x0005e80008921850 */
[----:B------:R1:W-:Y:S01]  /*e700*/  STL [R1+0x1c4], R3 ;  /* 0x0001c40301007387 */ /* 0x0003e20000100800 */
[----:B--2---:R-:W-:-:S03]  /*e710*/  VIADD R222, R0, UR4 ;  /* 0x0000000400de7c36 */ /* 0x004fc60008000000 */
[----:B------:R-:W2:Y:S04]  /*e720*/  LDL.LU R0, [R1] ;  /* 0x0000000001007983 */ /* 0x000ea80000300800 */
[----:B------:R-:W2:Y:S04]  /*e730*/  LDL.LU R189, [R1+0x4] ;  /* 0x0000040001bd7983 */ /* 0x000ea80000300800 */
[----:B----4-:R-:W4:Y:S04]  /*e740*/  LDL.LU R185, [R1+0x8] ;  /* 0x0000080001b97983 */ /* 0x010f280000300800 */
[----:B---3--:R-:W3:Y:S04]  /*e750*/  LDL.LU R182, [R1+0x1cc] ;  /* 0x0001cc0001b67983 */ /* 0x008ee80000300800 */
[----:B-1----:R-:W3:Y:S01]  /*e760*/  LDL.LU R2, [R1+0x1d0] ;  /* 0x0001d00001027983 */ /* 0x002ee20000300800 */
[----:B------:R-:W-:-:S04]  /*e770*/  ISETP.GT.AND P1, PT, R181, 0x18, PT ;  /* 0x00000018b500780c */ /* 0x000fc80003f24270 */
[----:B------:R-:W-:Y:S02]  /*e780*/  SEL R190, RZ, 0x4, !P1 ;  /* 0x00000004ffbe7807 */ /* 0x000fe40004800000 */
[----:B------:R-:W-:Y:S02]  /*e790*/  IADD3 R241, P1, R241, R184, RZ ;  /* 0x000000b8f1f17210 */ /* 0x000fe40007f3e0ff */
[----:B------:R-:W-:-:S04]  /*e7a0*/  SEL R190, R190, RZ, !P0 ;  /* 0x000000ffbebe7207 */ /* 0x000fc80004000000 */
[----:B------:R-:W-:Y:S01]  /*e7b0*/  ISETP.NE.U32.AND P2, PT, R190, RZ, PT ;  /* 0x000000ffbe00720c */ /* 0x000fe20003f45070 */
[----:B------:R-:W-:Y:S02]  /*e7c0*/  IMAD.X R240, R240, 0x1, R183, P1 ;  /* 0x00000001f0f07824 */ /* 0x000fe400008e06b7 */
[----:B------:R-:W-:Y:S01]  /*e7d0*/  IMAD.MOV.U32 R190, RZ, RZ, R241 ;  /* 0x000000ffffbe7224 */ /* 0x000fe200078e00f1 */
[----:B------:R-:W-:Y:S02]  /*e7e0*/  ISETP.GT.AND P1, PT, R181, 0x19, PT ;  /* 0x00000019b500780c */ /* 0x000fe40003f24270 */
[----:B------:R-:W-:Y:S02]  /*e7f0*/  MOV R191, R240 ;  /* 0x000000f000bf7202 */ /* 0x000fe40000000f00 */
[----:B------:R-:W-:-:S05]  /*e800*/  IADD3 R243, P3, R243, R184, RZ ;  /* 0x000000b8f3f37210 */ /* 0x000fca0007f7e0ff */
[----:B------:R1:W-:Y:S01]  /*e810*/  LDGSTS.E [R222], desc[UR16][R190.64], P2 ;  /* 0x00000000bede7fae */ /* 0x0003e20009121850 */
        /* <DEDUP_REMOVED lines=35> */
[----:B------:R-:W-:Y:S02]  /*ea50*/  ISETP.GT.AND P2, PT, R181, 0x38, PT ;  /* 0x00000038b500780c */ /* 0x000fe40003f44270 */
[----:B--2---:R-:W-:-:S05]  /*ea60*/  IADD3 R0, P4, R0, R184, RZ ;  /* 0x000000b800007210 */ /* 0x004fca0007f9e0ff */
[----:B------:R-:W-:Y:S01]  /*ea70*/  IMAD.X R252, R252, 0x1, R183, P4 ;  /* 0x00000001fcfc7824 */ /* 0x000fe200020e06b7 */
[----:B------:R2:W-:Y:S01]  /*ea80*/  STL [R1], R0 ;  /* 0x0000000001007387 */ /* 0x0005e20000100800 */
[----:B-1----:R-:W-:-:S03]  /*ea90*/  IMAD.MOV.U32 R190, RZ, RZ, R0 ;  /* 0x000000ffffbe7224 */ /* 0x002fc600078e0000 */
[----:B------:R-:W3:Y:S01]  /*eaa0*/  LDL.LU R188, [R1+0x1d4] ;  /* 0x0001d40001bc7983 */ /* 0x000ee20000300800 */
[----:B------:R-:W-:-:S03]  /*eab0*/  IMAD.MOV.U32 R191, RZ, RZ, R252 ;  /* 0x000000ffffbf7224 */ /* 0x000fc600078e00fc */
[----:B------:R-:W3:Y:S01]  /*eac0*/  LDL.LU R5, [R1+0x1d8] ;  /* 0x0001d80001057983 */ /* 0x000ee20000300800 */
[----:B----4-:R-:W-:-:S03]  /*ead0*/  IADD3 R185, P3, R185, R184, RZ ;  /* 0x000000b8b9b97210 */ /* 0x010fc60007f7e0ff */
[----:B------:R-:W4:Y:S04]  /*eae0*/  LDL.LU R3, [R1+0x1dc] ;  /* 0x0001dc0001037983 */ /* 0x000f280000300800 */
[----:B--2---:R-:W2:Y:S04]  /*eaf0*/  LDL.LU R0, [R1+0x1e0] ;  /* 0x0001e00001007983 */ /* 0x004ea80000300800 */
[----:B------:R1:W-:Y:S01]  /*eb00*/  LDGSTS.E [R222+0xc], desc[UR16][R190.64], P1 ;  /* 0x0000c000bede7fae */ /* 0x0003e20008921850 */
[----:B------:R-:W-:Y:S01]  /*eb10*/  IMAD.X R189, R189, 0x1, R183, P3 ;  /* 0x00000001bdbd7824 */ /* 0x000fe200018e06b7 */
[----:B---3--:R-:W-:-:S02]  /*eb20*/  IADD3 R2, P4, R2, R184, RZ ;  /* 0x000000b802027210 */ /* 0x008fc40007f9e0ff */
[----:B-1----:R-:W-:-:S04]  /*eb30*/  SEL R190, RZ, 0x4, !P2 ;  /* 0x00000004ffbe7807 */ /* 0x002fc80005000000 */
[----:B------:R-:W-:Y:S01]  /*eb40*/  SEL R190, R190, RZ, !P0 ;  /* 0x000000ffbebe7207 */ /* 0x000fe20004000000 */
[----:B------:R-:W-:Y:S01]  /*eb50*/  IMAD.MOV.U32 R191, RZ, RZ, R189 ;  /* 0x000000ffffbf7224 */ /* 0x000fe200078e00bd */
[----:B------:R-:W-:Y:S02]  /*eb60*/  IADD3.X R182, R182, R183, RZ, P4, !PT ;  /* 0x000000b7b6b67210 */ /* 0x000fe400027fe4ff */
[----:B------:R-:W-:Y:S01]  /*eb70*/  ISETP.NE.U32.AND P2, PT, R190, RZ, PT ;  /* 0x000000ffbe00720c */ /* 0x000fe20003f45070 */
[----:B------:R-:W-:Y:S01]  /*eb80*/  IMAD.MOV.U32 R190, RZ, RZ, R185 ;  /* 0x000000ffffbe7224 */ /* 0x000fe200078e00b9 */
[----:B------:R-:W-:Y:S04]  /*eb90*/  STL [R1+0x8], R185 ;  /* 0x000008b901007387 */ /* 0x000fe80000100800 */
[----:B------:R-:W-:Y:S04]  /*eba0*/  STL [R1+0x4], R189 ;  /* 0x000004bd01007387 */ /* 0x000fe80000100800 */
[----:B------:R-:W-:Y:S04]  /*ebb0*/  STL [R1+0x1d0], R2 ;  /* 0x0001d00201007387 */ /* 0x000fe80000100800 */
[----:B------:R1:W-:Y:S04]  /*ebc0*/  LDGSTS.E [R222+0x400c], desc[UR16][R190.64], P1 ;  /* 0x0400c000bede7fae */ /* 0x0003e80008921850 */
[----:B------:R3:W-:Y:S01]  /*ebd0*/  STL [R1+0x1cc], R182 ;  /* 0x0001ccb601007387 */ /* 0x0007e20000100800 */
[----:B-1----:R-:W-:Y:S01]  /*ebe0*/  MOV R191, R182 ;  /* 0x000000b600bf7202 */ /* 0x002fe20000000f00 */
[----:B------:R-:W-:-:S02]  /*ebf0*/  IMAD.MOV.U32 R190, RZ, RZ, R2 ;  /* 0x000000ffffbe7224 */ /* 0x000fc400078e0002 */
[----:B---3--:R-:W3:Y:S04]  /*ec00*/  LDL.LU R182, [R1+0x1e4] ;  /* 0x0001e40001b67983 */ /* 0x008ee80000300800 */
[----:B------:R-:W3:Y:S04]  /*ec10*/  LDL.LU R2, [R1+0x1e8] ;  /* 0x0001e80001027983 */ /* 0x000ee80000300800 */
[----:B------:R-:W3:Y:S04]  /*ec20*/  LDL.LU R185, [R1+0x1ec] ;  /* 0x0001ec0001b97983 */ /* 0x000ee80000300800 */
[----:B------:R-:W3:Y:S01]  /*ec30*/  LDL.LU R189, [R1+0x1f0] ;  /* 0x0001f00001bd7983 */ /* 0x000ee20000300800 */
[----:B------:R-:W-:-:S03]  /*ec40*/  ISETP.GT.AND P1, PT, R181, 0x39, PT ;  /* 0x00000039b500780c */ /* 0x000fc60003f24270 */
[----:B------:R1:W-:Y:S02]  /*ec50*/  LDGSTS.E [R222+0x8000], desc[UR16][R190.64], P2 ;  /* 0x08000000bede7fae */ /* 0x0003e40009121850 */
[----:B-1----:R-:W-:-:S04]  /*ec60*/  SEL R190, RZ, 0x4, !P1 ;  /* 0x00000004ffbe7807 */ /* 0x002fc80004800000 */
[----:B------:R-:W-:-:S04]  /*ec70*/  SEL R190, R190, RZ, !P0 ;  /* 0x000000ffbebe7207 */ /* 0x000fc80004000000 */
[----:B------:R-:W-:Y:S02]  /*ec80*/  ISETP.NE.U32.AND P1, PT, R190, RZ, PT ;  /* 0x000000ffbe00720c */ /* 0x000fe40003f25070 */
[----:B------:R-:W-:-:S05]  /*ec90*/  IADD3 R5, P3, R5, R184, RZ ;  /* 0x000000b805057210 */ /* 0x000fca0007f7e0ff */
[----:B------:R-:W-:Y:S01]  /*eca0*/  IMAD.X R188, R188, 0x1, R183, P3 ;  /* 0x00000001bcbc7824 */ /* 0x000fe200018e06b7 */
[----:B--2---:R-:W-:Y:S01]  /*ecb0*/  IADD3 R0, P4, R0, R184, RZ ;  /* 0x000000b800007210 */ /* 0x004fe20007f9e0ff */
[----:B------:R-:W-:-:S03]  /*ecc0*/  IMAD.MOV.U32 R190, RZ, RZ, R5 ;  /* 0x000000ffffbe7224 */ /* 0x000fc600078e0005 */
[----:B------:R-:W-:Y:S01]  /*ecd0*/  MOV R191, R188 ;  /* 0x000000bc00bf7202 */ /* 0x000fe20000000f00 */
[----:B------:R-:W-:Y:S01]  /*ece0*/  STL [R1+0x1d8], R5 ;  /* 0x0001d80501007387 */ /* 0x000fe20000100800 */
[----:B----4-:R-:W-:-:S03]  /*ecf0*/  IMAD.X R3, R3, 0x1, R183, P4 ;  /* 0x0000000103037824 */ /* 0x010fc600020e06b7 */
[----:B------:R1:W-:Y:S04]  /*ed00*/  STL [R1+0x1d4], R188 ;  /* 0x0001d4bc01007387 */ /* 0x0003e80000100800 */
[----:B------:R-:W-:Y:S04]  /*ed10*/  STL [R1+0x1e0], R0 ;  /* 0x0001e00001007387 */ /* 0x000fe80000100800 */
[----:B------:R2:W-:Y:S04]  /*ed20*/  LDGSTS.E [R222+0xc000], desc[UR16][R190.64], P2 ;  /* 0x0c000000bede7fae */ /* 0x0005e80009121850 */
[----:B------:R4:W-:Y:S04]  /*ed30*/  STL [R1+0x1dc], R3 ;  /* 0x0001dc0301007387 */ /* 0x0009e80000100800 */
[----:B-1----:R-:W3:Y:S01]  /*ed40*/  LDL.LU R188, [R1+0x1f4] ;  /* 0x0001f40001bc7983 */ /* 0x002ee20000300800 */
[----:B--2---:R-:W-:-:S03]  /*ed50*/  IMAD.MOV.U32 R191, RZ, RZ, R3 ;  /* 0x000000ffffbf7224 */ /* 0x004fc600078e0003 */
[----:B----4-:R-:W2:Y:S01]  /*ed60*/  LDL.LU R3, [R1+0x1f8] ;  /* 0x0001f80001037983 */ /* 0x010ea20000300800 */
[----:B------:R-:W-:-:S03]  /*ed70*/  IMAD.MOV.U32 R190, RZ, RZ, R0 ;  /* 0x000000ffffbe7224 */ /* 0x000fc600078e0000 */
[----:B------:R-:W4:Y:S04]  /*ed80*/  LDL.LU R5, [R1+0x200] ;  /* 0x0002000001057983 */ /* 0x000f280000300800 */
[----:B------:R-:W4:Y:S04]  /*ed90*/  LDL.LU R0, [R1+0x208] ;  /* 0x0002080001007983 */ /* 0x000f280000300800 */
[----:B------:R1:W-:Y:S01]  /*eda0*/  LDGSTS.E [R222+0x8004], desc[UR16][R190.64], P1 ;  /* 0x08004000bede7fae */ /* 0x0003e20008921850 */
[----:B---3--:R-:W-:-:S05]  /*edb0*/  IADD3 R2, P3, R2, R184, RZ ;  /* 0x000000b802027210 */ /* 0x008fca0007f7e0ff */
[----:B------:R-:W-:Y:S01]  /*edc0*/  IMAD.X R182, R182, 0x1, R183, P3 ;  /* 0x00000001b6b67824 */ /* 0x000fe200018e06b7 */
[----:B------:R-:W-:Y:S01]  /*edd0*/  IADD3 R189, P4, R189, R184, RZ ;  /* 0x000000b8bdbd7210 */ /* 0x000fe20007f9e0ff */
[----:B------:R-:W-:Y:S02]  /*ede0*/  STL [R1+0x1e8], R2 ;  /* 0x0001e80201007387 */ /* 0x000fe40000100800 */
[----:B-1----:R-:W-:Y:S02]  /*edf0*/  IMAD.MOV.U32 R191, RZ, RZ, R182 ;  /* 0x000000ffffbf7224 */ /* 0x002fe400078e00b6 */
[----:B------:R1:W-:Y:S04]  /*ee00*/  STL [R1+0x1e4], R182 ;  /* 0x0001e4b601007387 */ /* 0x0003e80000100800 */
[----:B------:R-:W-:Y:S04]  /*ee10*/  STL [R1+0x1f0], R189 ;  /* 0x0001f0bd01007387 */ /* 0x000fe80000100800 */
[----:B-1----:R-:W3:Y:S01]  /*ee20*/  LDL.LU R182, [R1+0x1fc] ;  /* 0x0001fc0001b67983 */ /* 0x002ee20000300800 */
[----:B------:R-:W-:-:S04]  /*ee30*/  ISETP.GT.AND P2, PT, R181, 0x3a, PT ;  /* 0x0000003ab500780c */ /* 0x000fc80003f44270 */
[----:B------:R-:W-:Y:S02]  /*ee40*/  SEL R190, RZ, 0x4, !P2 ;  /* 0x00000004ffbe7807 */ /* 0x000fe40005000000 */
[----:B------:R-:W-:Y:S02]  /*ee50*/  IADD3.X R185, R185, R183, RZ, P4, !PT ;  /* 0x000000b7b9b97210 */ /* 0x000fe400027fe4ff */
[----:B------:R-:W-:-:S03]  /*ee60*/  SEL R190, R190, RZ, !P0 ;  /* 0x000000ffbebe7207 */ /* 0x000fc60004000000 */
[----:B------:R1:W-:Y:S01]  /*ee70*/  STL [R1+0x1ec], R185 ;  /* 0x0001ecb901007387 */ /* 0x0003e20000100800 */
[----:B------:R-:W-:Y:S01]  /*ee80*/  ISETP.NE.U32.AND P2, PT, R190, RZ, PT ;  /* 0x000000ffbe00720c */ /* 0x000fe20003f45070 */
[----:B------:R-:W-:Y:S02]  /*ee90*/  IMAD.MOV.U32 R190, RZ, RZ, R2 ;  /* 0x000000ffffbe7224 */ /* 0x000fe400078e0002 */
[----:B------:R-:W3:Y:S04]  /*eea0*/  LDL.LU R2, [R1+0x204] ;  /* 0x0002040001027983 */ /* 0x000ee80000300800 */
[----:B------:R1:W-:Y:S01]  /*eeb0*/  LDGSTS.E [R222+0xc004], desc[UR16][R190.64], P1 ;  /* 0x0c004000bede7fae */ /* 0x0003e20008921850 */
[----:B------:R-:W-:Y:S01]  /*eec0*/  ISETP.GT.AND P1, PT, R181, 0x3b, PT ;  /* 0x0000003bb500780c */ /* 0x000fe20003f24270 */
[----:B-1----:R-:W-:Y:S01]  /*eed0*/  IMAD.MOV.U32 R190, RZ, RZ, R189 ;  /* 0x000000ffffbe7224 */ /* 0x002fe200078e00bd */
[----:B------:R-:W-:-:S02]  /*eee0*/  MOV R191, R185 ;  /* 0x000000b900bf7202 */ /* 0x000fc40000000f00 */
[----:B------:R-:W3:Y:S04]  /*eef0*/  LDL.LU R185, [R1+0x564] ;  /* 0x0005640001b97983 */ /* 0x000ee80000300800 */
        /* <DEDUP_REMOVED lines=9> */
[-C--:B----4-:R-:W-:Y:S02]  /*ef90*/  IADD3 R5, P2, R5, R184.reuse, RZ ;  /* 0x000000b805057210 */ /* 0x090fe40007f5e0ff */
[----:B------:R-:W-:Y:S01]  /*efa0*/  IADD3 R0, P3, R0, R184, RZ ;  /* 0x000000b800007210 */ /* 0x000fe20007f7e0ff */
[----:B------:R2:W-:Y:S04]  /*efb0*/  STL [R1+0x1f8], R3 ;  /* 0x0001f80301007387 */ /* 0x0005e80000100800 */
[----:B------:R-:W-:Y:S01]  /*efc0*/  STL [R1+0x1f4], R188 ;  /* 0x0001f4bc01007387 */ /* 0x000fe20000100800 */
[----:B-1----:R-:W-:-:S03]  /*efd0*/  IMAD.MOV.U32 R190, RZ, RZ, R5 ;  /* 0x000000ffffbe7224 */ /* 0x002fc600078e0005 */
[----:B--2---:R-:W2:Y:S04]  /*efe0*/  LDL.LU R3, [R1+0x10] ;  /* 0x0000100001037983 */ /* 0x004ea80000300800 */
[----:B------:R-:W-:Y:S01]  /*eff0*/  STL [R1+0x200], R5 ;  /* 0x0002000501007387 */ /* 0x000fe20000100800 */
[----:B---3--:R-:W-:-:S05]  /*f000*/  IADD3.X R182, R182, R183, RZ, P2, !PT ;  /* 0x000000b7b6b67210 */ /* 0x008fca00017fe4ff */
[----:B------:R-:W-:Y:S01]  /*f010*/  IMAD.MOV.U32 R191, RZ, RZ, R182 ;  /* 0x000000ffffbf7224 */ /* 0x000fe200078e00b6 */
[----:B------:R-:W-:Y:S04]  /*f020*/  STL [R1+0x1fc], R182 ;  /* 0x0001fcb601007387 */ /* 0x000fe80000100800 */
[----:B------:R1:W-:Y:S04]  /*f030*/  LDGSTS.E [R222+0x800c], desc[UR16][R190.64], P1 ;  /* 0x0800c000bede7fae */ /* 0x0003e80008921850 */
[----:B------:R3:W-:Y:S01]  /*f040*/  STL [R1+0x208], R0 ;  /* 0x0002080001007387 */ /* 0x0007e20000100800 */
[----:B------:R-:W-:-:S03]  /*f050*/  IMAD.X R2, R2, 0x1, R183, P3 ;  /* 0x0000000102027824 */ /* 0x000fc600018e06b7 */
[----:B------:R-:W4:Y:S01]  /*f060*/  LDL R189, [R1+0x528] ;  /* 0x0005280001bd7983 */ /* 0x000f220000100800 */
[----:B-1----:R-:W-:Y:S02]  /*f070*/  MOV R190, R0 ;  /* 0x0000000000be7202 */ /* 0x002fe40000000f00 */
[----:B---3--:R-:W1:Y:S01]  /*f080*/  S2R R0, SR_TID.X ;  /* 0x0000000000007919 */ /* 0x008e620000002100 */
[----:B------:R3:W-:Y:S04]  /*f090*/  STL [R1+0x204], R2 ;  /* 0x0002040201007387 */ /* 0x0007e80000100800 */
[----:B------:R-:W4:Y:S01]  /*f0a0*/  LDL.LU R188, [R1+0xc] ;  /* 0x00000c0001bc7983 */ /* 0x000f220000300800 */
[----:B------:R-:W-:-:S03]  /*f0b0*/  IMAD.MOV.U32 R191, RZ, RZ, R2 ;  /* 0x000000ffffbf7224 */ /* 0x000fc600078e0002 */
[----:B------:R-:W4:Y:S04]  /*f0c0*/  LDL.LU R182, [R1+0x14] ;  /* 0x0000140001b67983 */ /* 0x000f280000300800 */
[----:B------:R3:W-:Y:S01]  /*f0d0*/  LDGSTS.E [R222+0xc00c], desc[UR16][R190.64], P1 ;  /* 0x0c00c000bede7fae */ /* 0x0007e20008921850 */
[----:B------:R-:W-:-:S03]  /*f0e0*/  ISETP.GT.AND P1, PT, R181, 0x1c, PT ;  /* 0x0000001cb500780c */ /* 0x000fc60003f24270 */
[----:B------:R-:W4:Y:S04]  /*f0f0*/  LDL.LU R5, [R1+0x18] ;  /* 0x0000180001057983 */ /* 0x000f280000300800 */
[----:B---3--:R-:W3:Y:S01]  /*f100*/  LDL.LU R2, [R1+0x1c] ;  /* 0x00001c0001027983 */ /* 0x008ee20000300800 */
[----:B------:R-:W-:Y:S02]  /*f110*/  SEL R190, RZ, 0x4, !P1 ;  /* 0x00000004ffbe7807 */ /* 0x000fe40004800000 */
[----:B-1----:R-:W-:-:S04]  /*f120*/  LOP3.LUT R0, R0, 0x3f, RZ, 0xc0, !PT ;  /* 0x0000003f00007812 */ /* 0x002fc800078ec0ff */
[----:B------:R-:W-:Y:S02]  /*f130*/  ISETP.GE.AND P1, PT, R0, R181, PT ;  /* 0x000000b50000720c */ /* 0x000fe40003f26270 */
[----:B------:R-:W3:Y:S01]  /*f140*/  LDL.LU R0, [R1+0x20] ;  /* 0x0000200001007983 */ /* 0x000ee20000300800 */
[----:B------:R-:W-:-:S04]  /*f150*/  SEL R190, R190, RZ, !P0 ;  /* 0x000000ffbebe7207 */ /* 0x000fc80004000000 */
[----:B------:R-:W-:Y:S02]  /*f160*/  ISETP.NE.U32.AND P2, PT, R190, RZ, PT ;  /* 0x000000ffbe00720c */ /* 0x000fe40003f45070 */
[----:B------:R-:W-:-:S04]  /*f170*/  SEL R190, RZ, 0x4, P1 ;  /* 0x00000004ffbe7807 */ /* 0x000fc80000800000 */
[----:B------:R-:W-:-:S04]  /*f180*/  SEL R190, R190, RZ, !P0 ;  /* 0x000000ffbebe7207 */ /* 0x000fc80004000000 */
[----:B------:R-:W-:Y:S02]  /*f190*/  ISETP.NE.U32.AND P1, PT, R190, RZ, PT ;  /* 0x000000ffbe00720c */ /* 0x000fe40003f25070 */
[----:B--2---:R-:W-:-:S04]  /*f1a0*/  IADD3 R3, P3, R3, R184, RZ ;  /* 0x000000b803037210 */ /* 0x004fc80007f7e0ff */
[----:B------:R-:W-:Y:S01]  /*f1b0*/  MOV R190, R3 ;  /* 0x0000000300be7202 */ /* 0x000fe20000000f00 */
[----:B------:R-:W-:Y:S01]  /*f1c0*/  STL [R1+0x10], R3 ;  /* 0x0000100301007387 */ /* 0x000fe20000100800 */
[----:B----4-:R-:W-:Y:S02]  /*f1d0*/  VIADD R222, R189, UR4 ;  /* 0x00000004bdde7c36 */ /* 0x010fe40008000000 */
[----:B------:R-:W-:Y:S01]  /*f1e0*/  IMAD.X R188, R188, 0x1, R183, P3 ;  /* 0x00000001bcbc7824 */ /* 0x000fe200018e06b7 */
[----:B------:R-:W-:-:S03]  /*f1f0*/  ISETP.GT.AND P3, PT, R181, 0x1d, PT ;  /* 0x0000001db500780c */ /* 0x000fc60003f64270 */
[----:B------:R-:W-:-:S05]  /*f200*/  IMAD.MOV.U32 R191, RZ, RZ, R188 ;  /* 0x000000ffffbf7224 */ /* 0x000fca00078e00bc */
[----:B------:R1:W-:Y:S01]  /*f210*/  LDGSTS.E [R222], desc[UR16][R190.64], P2 ;  /* 0x00000000bede7fae */ /* 0x0003e20009121850 */
[----:B------:R-:W-:Y:S02]  /*f220*/  IADD3 R5, P4, R5, R184, RZ ;  /* 0x000000b805057210 */ /* 0x000fe40007f9e0ff */
[----:B-1----:R-:W-:-:S03]  /*f230*/  SEL R190, RZ, 0x4, !P3 ;  /* 0x00000004ffbe7807 */ /* 0x002fc60005800000 */
[--C-:B------:R-:W-:Y:S01]  /*f240*/  IMAD.X R182, R182, 0x1, R183.reuse, P4 ;  /* 0x00000001b6b67824 */ /* 0x100fe200020e06b7 */
[----:B------:R-:W-:Y:S01]  /*f250*/  SEL R190, R190, RZ, !P0 ;  /* 0x000000ffbebe7207 */ /* 0x000fe20004000000 */
[----:B------:R1:W-:Y:S02]  /*f260*/  STL [R1+0xc], R188 ;  /* 0x00000cbc01007387 */ /* 0x0003e40000100800 */
[----:B------:R-:W-:Y:S01]  /*f270*/  IMAD.MOV.U32 R191, RZ, RZ, R182 ;  /* 0x000000ffffbf7224 */ /* 0x000fe200078e00b6 */
[----:B------:R-:W-:Y:S01]  /*f280*/  ISETP.NE.U32.AND P3, PT, R190, RZ, PT ;  /* 0x000000ffbe00720c */ /* 0x000fe20003f65070 */
[----:B------:R-:W2:Y:S01]  /*f290*/  LDL.LU R189, [R1+0x28] ;  /* 0x0000280001bd7983 */ /* 0x000ea20000300800 */
[----:B---3--:R-:W-:Y:S02]  /*f2a0*/  IADD3 R0, P5, R0, R184, RZ ;  /* 0x000000b800007210 */ /* 0x008fe40007fbe0ff */
[----:B------:R-:W-:Y:S01]  /*f2b0*/  MOV R190, R5 ;  /* 0x0000000500be7202 */ /* 0x000fe20000000f00 */
[----:B-1----:R-:W3:Y:S02]  /*f2c0*/  LDL.LU R188, [R1+0x2c] ;  /* 0x00002c0001bc7983 */ /* 0x002ee40000300800 */
[----:B------:R-:W-:-:S02]  /*f2d0*/  IMAD.X R2, R2, 0x1, R183, P5 ;  /* 0x0000000102027824 */ /* 0x000fc400028e06b7 */
[----:B------:R-:W4:Y:S04]  /*f2e0*/  LDL.LU R3, [R1+0x30] ;  /* 0x0000300001037983 */ /* 0x000f280000300800 */
[----:B------:R-:W-:Y:S04]  /*f2f0*/  STL [R1+0x18], R5 ;  /* 0x0000180501007387 */ /* 0x000fe80000100800 */
[----:B------:R1:W-:Y:S04]  /*f300*/  STL [R1+0x14], R182 ;  /* 0x000014b601007387 */ /* 0x0003e80000100800 */
[----:B------:R1:W-:Y:S04]  /*f310*/  LDGSTS.E [R222+0x4000], desc[UR16][R190.64], P2 ;  /* 0x04000000bede7fae */ /* 0x0003e80009121850 */
[----:B------:R-:W-:Y:S04]  /*f320*/  STL [R1+0x20], R0 ;  /* 0x0000200001007387 */ /* 0x000fe80000100800 */
[----:B------:R1:W-:Y:S02]  /*f330*/  STL [R1+0x1c], R2 ;  /* 0x00001c0201007387 */ /* 0x0003e40000100800 */
[----:B-1----:R-:W-:-:S02]  /*f340*/  IMAD.MOV.U32 R190, RZ, RZ, R0 ;  /* 0x000000ffffbe7224 */ /* 0x002fc400078e0000 */
[----:B------:R-:W3:Y:S01]  /*f350*/  LDL.LU R182, [R1+0x34] ;  /* 0x0000340001b67983 */ /* 0x000ee20000300800 */
[----:B------:R-:W-:-:S03]  /*f360*/  IMAD.MOV.U32 R191, RZ, RZ, R2 ;  /* 0x000000ffffbf7224 */ /* 0x000fc600078e0002 */
[----:B------:R-:W3:Y:S04]  /*f370*/  LDL.LU R5, [R1+0x38] ;  /* 0x0000380001057983 */ /* 0x000ee80000300800 */
[----:B------:R-:W3:Y:S04]  /*f380*/  LDL.LU R2, [R1+0x3c] ;  /* 0x00003c0001027983 */ /* 0x000ee80000300800 */
[----:B------:R-:W3:Y:S04]  /*f390*/  LDL.LU R0, [R1+0x40] ;  /* 0x0000400001007983 */ /* 0x000ee80000300800 */
[----:B------:R1:W-:Y:S04]  /*f3a0*/  LDGSTS.E [R222+0x4], desc[UR16][R190.64], P3 ;  /* 0x00004000bede7fae */ /* 0x0003e80009921850 */
[----:B------:R-:W3:Y:S01]  /*f3b0*/  LDL.LU R191, [R1+0x24] ;  /* 0x0000240001bf7983 */ /* 0x000ee20000300800 */
[----:B------:R-:W-:-:S04]  /*f3c0*/  ISETP.GT.AND P2, PT, R181, 0x1e, PT ;  /* 0x0000001eb500780c */ /* 0x000fc80003f44270 */
[----:B-1----:R-:W-:-:S04]  /*f3d0*/  SEL R190, RZ, 0x4, !P2 ;  /* 0x00000004ffbe7807 */ /* 0x002fc80005000000 */
[----:B------:R-:W-:-:S04]  /*f3e0*/  SEL R190, R190, RZ, !P0 ;  /* 0x000000ffbebe7207 */ /* 0x000fc80004000000 */
[----:B------:R-:W-:Y:S02]  /*f3f0*/  ISETP.NE.U32.AND P2, PT, R190, RZ, PT ;  /* 0x000000ffbe00720c */ /* 0x000fe40003f45070 */
[----:B--2---:R-:W-:-:S05]  /*f400*/  IADD3 R189, P4, R189, R184, RZ ;  /* 0x000000b8bdbd7210 */ /* 0x004fca0007f9e0ff */
[----:B------:R-:W-:Y:S01]  /*f410*/  IMAD.MOV.U32 R190, RZ, RZ, R189 ;  /* 0x000000ffffbe7224 */ /* 0x000fe200078e00bd */
[----:B----4-:R-:W-:Y:S01]  /*f420*/  IADD3 R3, P5, R3, R184, RZ ;  /* 0x000000b803037210 */ /* 0x010fe20007fbe0ff */
[----:B------:R-:W-:Y:S04]  /*f430*/  STL [R1+0x28], R189 ;  /* 0x000028bd01007387 */ /* 0x000fe80000100800 */
[----:B---3--:R-:W-:Y:S01]  /*f440*/  IMAD.X R188, R188, 0x1, R183, P5 ;  /* 0x00000001bcbc7824 */ /* 0x008fe200028e06b7 */
[----:B------:R-:W-:-:S05]  /*f450*/  IADD3.X R191, R191, R183, RZ, P4, !PT ;  /* 0x000000b7bfbf7210 */ /* 0x000fca00027fe4ff */
[----:B------:R1:W-:Y:S04]  /*f460*/  STL [R1+0x24], R191 ;  /* 0x000024bf01007387 */ /* 0x0003e80000100800 */
[----:B------:R2:W-:Y:S01]  /*f470*/  LDGSTS.E [R222+0x4004], desc[UR16][R190.64], P3 ;  /* 0x04004000bede7fae */ /* 0x0005e20009921850 */
[----:B------:R-:W-:Y:S02]  /*f480*/  ISETP.GT.AND P3, PT, R181, 0x1f, PT ;  /* 0x0000001fb500780c */ /* 0x000fe40003f64270 */
[----:B------:R-:W-:Y:S01]  /*f490*/  IADD3 R5, P4, R5, R184, RZ ;  /* 0x000000b805057210 */ /* 0x000fe20007f9e0ff */
[----:B--2---:R-:W-:Y:S01]  /*f4a0*/  IMAD.MOV.U32 R190, RZ, RZ, R3 ;  /* 0x000000ffffbe7224 */ /* 0x004fe200078e0003 */
[----:B-1----:R-:W-:-:S05]  /*f4b0*/  MOV R191, R188 ;  /* 0x000000bc00bf7202 */ /* 0x002fca0000000f00 */
[----:B------:R1:W-:Y:S01]  /*f4c0*/  LDGSTS.E [R222+0x8], desc[UR16][R190.64], P2 ;  /* 0x00008000bede7fae */ /* 0x0003e20009121850 */
[----:B------:R-:W-:Y:S01]  /*f4d0*/  IMAD.X R182, R182, 0x1, R183, P4 ;  /* 0x00000001b6b67824 */ /* 0x000fe200020e06b7 */
[----:B------:R-:W-:Y:S02]  /*f4e0*/  IADD3 R0, P5, R0, R184, RZ ;  /* 0x000000b800007210 */ /* 0x000fe40007fbe0ff */
[----:B-1----:R-:W-:-:S04]  /*f4f0*/  SEL R190, RZ, 0x4, !P3 ;  /* 0x00000004ffbe7807 */ /* 0x002fc80005800000 */
[----:B------:R-:W-:Y:S01]  /*f500*/  SEL R190, R190, RZ, !P0 ;  /* 0x000000ffbebe7207 */ /* 0x000fe20004000000 */
[----:B------:R-:W-:Y:S01]  /*f510*/  STL [R1+0x30], R3 ;  /* 0x0000300301007387 */ /* 0x000fe20000100800 */
[----:B------:R-:W-:Y:S02]  /*f520*/  MOV R191, R182 ;  /* 0x000000b600bf7202 */ /* 0x000fe40000000f00 */
[----:B------:R-:W-:Y:S01]  /*f530*/  ISETP.NE.U32.AND P3, PT, R190, RZ, PT ;  /* 0x000000ffbe00720c */ /* 0x000fe20003f65070 */
[----:B------:R1:W-:Y:S01]  /*f540*/  STL [R1+0x2c], R188 ;  /* 0x00002cbc01007387 */ /* 0x0003e20000100800 */
[----:B------:R-:W-:Y:S02]  /*f550*/  IMAD.MOV.U32 R190, RZ, RZ, R5 ;  /* 0x000000ffffbe7224 */ /* 0x000fe400078e0005 */
[----:B------:R-:W-:Y:S01]  /*f560*/  IMAD.X R2, R2, 0x1, R183, P5 ;  /* 0x0000000102027824 */ /* 0x000fe200028e06b7 */
[----:B------:R-:W2:Y:S04]  /*f570*/  LDL.LU R189, [R1+0x48] ;  /* 0x0000480001bd7983 */ /* 0x000ea80000300800 */
[----:B------:R3:W-:Y:S04]  /*f580*/  LDGSTS.E [R222+0x4008], desc[UR16][R190.64], P2 ;  /* 0x04008000bede7fae */ /* 0x0007e80009121850 */
[----:B-1----:R-:W4:Y:S04]  /*f590*/  LDL.LU R188, [R1+0x20c] ;  /* 0x00020c0001bc7983 */ /* 0x002f280000300800 */
[----:B------:R-:W4:Y:S04]  /*f5a0*/  LDL.LU R3, [R1+0x210] ;  /* 0x0002100001037983 */ /* 0x000f280000300800 */
[----:B------:R-:W-:Y:S01]  /*f5b0*/  STL [R1+0x38], R5 ;  /* 0x0000380501007387 */ /* 0x000fe20000100800 */
[----:B---3--:R-:W-:-:S02]  /*f5c0*/  IMAD.MOV.U32 R190, RZ, RZ, R0 ;  /* 0x000000ffffbe7224 */ /* 0x008fc400078e0000 */
[----:B------:R-:W-:Y:S01]  /*f5d0*/  IMAD.MOV.U32 R191, RZ, RZ, R2 ;  /* 0x000000ffffbf7224 */ /* 0x000fe200078e0002 */
[----:B------:R1:W-:Y:S04]  /*f5e0*/  STL [R1+0x34], R182 ;  /* 0x000034b601007387 */ /* 0x0003e80000100800 */
[----:B------:R-:W-:Y:S04]  /*f5f0*/  STL [R1+0x40], R0 ;  /* 0x0000400001007387 */ /* 0x000fe80000100800 */
[----:B------:R3:W-:Y:S04]  /*f600*/  STL [R1+0x3c], R2 ;  /* 0x00003c0201007387 */ /* 0x0007e80000100800 */
[----:B-1----:R-:W4:Y:S04]  /*f610*/  LDL.LU R182, [R1+0x214] ;  /* 0x0002140001b67983 */ /* 0x002f280000300800 */
[----:B------:R-:W4:Y:S04]  /*f620*/  LDL.LU R5, [R1+0x218] ;  /* 0x0002180001057983 */ /* 0x000f280000300800 */
[----:B---3--:R-:W3:Y:S04]  /*f630*/  LDL.LU R2, [R1+0x21c] ;  /* 0x00021c0001027983 */ /* 0x008ee80000300800 */
        /* <DEDUP_REMOVED lines=9> */
[----:B------:R-:W-:Y:S01]  /*f6d0*/  STL [R1+0x48], R189 ;  /* 0x000048bd01007387 */ /* 0x000fe20000100800 */
[----:B----4-:R-:W-:-:S04]  /*f6e0*/  IADD3 R3, P5, R3, R184, RZ ;  /* 0x000000b803037210 */ /* 0x010fc80007fbe0ff */
[----:B------:R-:W-:Y:S02]  /*f6f0*/  IADD3.X R188, R188, R183, RZ, P5, !PT ;  /* 0x000000b7bcbc7210 */ /* 0x000fe40002ffe4ff */
[----:B---3--:R-:W-:Y:S01]  /*f700*/  IADD3 R0, P5, R0, R184, RZ ;  /* 0x000000b800007210 */ /* 0x008fe20007fbe0ff */
[----:B------:R-:W-:-:S05]  /*f710*/  IMAD.X R191, R191, 0x1, R183, P4 ;  /* 0x00000001bfbf7824 */ /* 0x000fca00020e06b7 */
[----:B------:R1:W-:Y:S04]  /*f720*/  STL [R1+0x44], R191 ;  /* 0x000044bf01007387 */ /* 0x0003e80000100800 */
[----:B------:R-:W-:Y:S04]  /*f730*/  STL [R1+0x210], R3 ;  /* 0x0002100301007387 */ /* 0x000fe80000100800 */
[----:B------:R1:W-:Y:S04]  /*f740*/  LDGSTS.E [R222+0x400c], desc[UR16][R190.64], P3 ;  /* 0x0400c000bede7fae */ /* 0x0003e80009921850 */
[----:B------:R2:W-:Y:S01]  /*f750*/  STL [R1+0x20c], R188 ;  /* 0x00020cbc01007387 */ /* 0x0005e20000100800 */
[----:B------:R-:W-:-:S02]  /*f760*/  ISETP.GT.AND P3, PT, R181, 0x3d, PT ;  /* 0x0000003db500780c */ /* 0x000fc40003f64270 */
[----:B------:R-:W-:Y:S01]  /*f770*/  IADD3 R5, P4, R5, R184, RZ ;  /* 0x000000b805057210 */ /* 0x000fe20007f9e0ff */
[----:B-1----:R-:W-:Y:S02]  /*f780*/  IMAD.MOV.U32 R191, RZ, RZ, R188 ;  /* 0x000000ffffbf7224 */ /* 0x002fe400078e00bc */
[----:B------:R-:W-:Y:S01]  /*f790*/  IMAD.MOV.U32 R190, RZ, RZ, R3 ;  /* 0x000000ffffbe7224 */ /* 0x000fe200078e0003 */
[----:B--2---:R-:W2:Y:S04]  /*f7a0*/  LDL.LU R188, [R1+0x224] ;  /* 0x0002240001bc7983 */ /* 0x004ea80000300800 */
[----:B------:R-:W3:Y:S01]  /*f7b0*/  LDL.LU R3, [R1+0x228] ;  /* 0x0002280001037983 */ /* 0x000ee20000300800 */
[----:B------:R-:W-:-:S03]  /*f7c0*/  IADD3.X R182, R182, R183, RZ, P4, !PT ;  /* 0x000000b7b6b67210 */ /* 0x000fc600027fe4ff */
[----:B------:R1:W-:Y:S01]  /*f7d0*/  LDGSTS.E [R222+0x8000], desc[UR16][R190.64], P2 ;  /* 0x08000000bede7fae */ /* 0x0003e20009121850 */
[----:B------:R-:W-:-:S03]  /*f7e0*/  IMAD.X R2, R2, 0x1, R183, P5 ;  /* 0x0000000102027824 */ /* 0x000fc600028e06b7 */
[----:B------:R-:W-:Y:S01]  /*f7f0*/  STL [R1+0x218], R5 ;  /* 0x0002180501007387 */ /* 0x000fe20000100800 */
[----:B-1----:R-:W-:-:S03]  /*f800*/  SEL R190, RZ, 0x4, !P3 ;  /* 0x00000004ffbe7807 */ /* 0x002fc60005800000 */
[----:B------:R1:W-:Y:S01]  /*f810*/  STL [R1+0x214], R182 ;  /* 0x000214b601007387 */ /* 0x0003e20000100800 */
[----:B------:R-:W-:Y:S01]  /*f820*/  SEL R190, R190, RZ, !P0 ;  /* 0x000000ffbebe7207 */ /* 0x000fe20004000000 */
[----:B------:R-:W-:Y:S02]  /*f830*/  IMAD.MOV.U32 R191, RZ, RZ, R182 ;  /* 0x000000ffffbf7224 */ /* 0x000fe400078e00b6 */
[----:B------:R-:W-:Y:S01]  /*f840*/  STL [R1+0x220], R0 ;  /* 0x0002200001007387 */ /* 0x000fe20000100800 */
[----:B------:R-:W-:Y:S01]  /*f850*/  ISETP.NE.U32.AND P3, PT, R190, RZ, PT ;  /* 0x000000ffbe00720c */ /* 0x000fe20003f65070 */
[----:B------:R-:W-:Y:S02]  /*f860*/  IMAD.MOV.U32 R190, RZ, RZ, R5 ;  /* 0x000000ffffbe7224 */ /* 0x000fe400078e0005 */
[----:B-1----:R-:W4:Y:S04]  /*f870*/  LDL.LU R182, [R1+0x22c] ;  /* 0x00022c0001b67983 */ /* 0x002f280000300800 */
[----:B------:R1:W-:Y:S04]  /*f880*/  STL [R1+0x21c], R2 ;  /* 0x00021c0201007387 */ /* 0x0003e80000100800 */
[----:B------:R-:W4:Y:S04]  /*f890*/  LDL.LU R5, [R1+0x230] ;  /* 0x0002300001057983 */ /* 0x000f280000300800 */
[----:B------:R1:W-:Y:S02]  /*f8a0*/  LDGSTS.E [R222+0xc000], desc[UR16][R190.64], P2 ;  /* 0x0c000000bede7fae */ /* 0x0003e40009121850 */
[----:B-1----:R-:W-:Y:S01]  /*f8b0*/  IMAD.MOV.U32 R191, RZ, RZ, R2 ;  /* 0x000000ffffbf7224 */ /* 0x002fe200078e0002 */
[----:B------:R-:W-:Y:S01]  /*f8c0*/  MOV R190, R0 ;  /* 0x0000000000be7202 */ /* 0x000fe20000000f00 */
[----:B------:R-:W4:Y:S04]  /*f8d0*/  LDL.LU R2, [R1+0x234] ;  /* 0x0002340001027983 */ /* 0x000f280000300800 */
[----:B------:R-:W4:Y:S01]  /*f8e0*/  LDL.LU R0, [R1+0x238] ;  /* 0x0002380001007983 */ /* 0x000f220000300800 */
[----:B------:R-:W-:-:S03]  /*f8f0*/  ISETP.GT.AND P2, PT, R181, 0x3e, PT ;  /* 0x0000003eb500780c */ /* 0x000fc60003f44270 */
[----:B------:R1:W-:Y:S02]  /*f900*/  LDGSTS.E [R222+0x8004], desc[UR16][R190.64], P3 ;  /* 0x08004000bede7fae */ /* 0x0003e40009921850 */
[----:B-1----:R-:W-:-:S04]  /*f910*/  SEL R190, RZ, 0x4, !P2 ;  /* 0x00000004ffbe7807 */ /* 0x002fc80005000000 */
[----:B------:R-:W-:-:S04]  /*f920*/  SEL R190, R190, RZ, !P0 ;  /* 0x000000ffbebe7207 */ /* 0x000fc80004000000 */
[----:B------:R-:W-:Y:S02]  /*f930*/  ISETP.NE.U32.AND P2, PT, R190, RZ, PT ;  /* 0x000000ffbe00720c */ /* 0x000fe40003f45070 */
[----:B---3--:R-:W-:-:S05]  /*f940*/  IADD3 R3, P4, R3, R184, RZ ;  /* 0x000000b803037210 */ /* 0x008fca0007f9e0ff */
[----:B--2---:R-:W-:Y:S02]  /*f950*/  IMAD.X R188, R188, 0x1, R183, P4 ;  /* 0x00000001bcbc7824 */ /* 0x004fe400020e06b7 */
[----:B------:R-:W-:-:S03]  /*f960*/  IMAD.MOV.U32 R190, RZ, RZ, R3 ;  /* 0x000000ffffbe7224 */ /* 0x000fc600078e0003 */
[----:B------:R-:W-:-:S05]  /*f970*/  MOV R191, R188 ;  /* 0x000000bc00bf7202 */ /* 0x000fca0000000f00 */
[----:B------:R1:W-:Y:S04]  /*f980*/  LDGSTS.E [R222+0xc004], desc[UR16][R190.64], P3 ;  /* 0x0c004000bede7fae */ /* 0x0003e80009921850 */
[----:B------:R2:W-:Y:S04]  /*f990*/  STL [R1+0x228], R3 ;  /* 0x0002280301007387 */ /* 0x0005e80000100800 */
[----:B------:R-:W-:Y:S04]  /*f9a0*/  STL [R1+0x224], R188 ;  /* 0x000224bc01007387 */ /* 0x000fe80000100800 */
[----:B------:R-:W3:Y:S04]  /*f9b0*/  LDL.LU R189, [R1+0x240] ;  /* 0x0002400001bd7983 */ /* 0x000ee80000300800 */
[----:B--2---:R-:W2:Y:S01]  /*f9c0*/  LDL.LU R3, [R1+0x248] ;  /* 0x0002480001037983 */ /* 0x004ea20000300800 */
[----:B----4-:R-:W-:-:S05]  /*f9d0*/  IADD3 R5, P3, R5, R184, RZ ;  /* 0x000000b805057210 */ /* 0x010fca0007f7e0ff */
[----:B------:R-:W-:Y:S01]  /*f9e0*/  IMAD.X R182, R182, 0x1, R183, P3 ;  /* 0x00000001b6b67824 */ /* 0x000fe200018e06b7 */
[----:B------:R-:W-:Y:S01]  /*f9f0*/  ISETP.GT.AND P3, PT, R181, 0x3f, PT ;  /* 0x0000003fb500780c */ /* 0x000fe20003f64270 */
[----:B-1----:R-:W-:-:S03]  /*fa00*/  IMAD.MOV.U32 R190, RZ, RZ, R5 ;  /* 0x000000ffffbe7224 */ /* 0x002fc600078e0005 */
[----:B------:R-:W-:Y:S01]  /*fa10*/  SEL R181, RZ, 0x4, !P3 ;  /* 0x00000004ffb57807 */ /* 0x000fe20005800000 */
[----:B------:R-:W-:Y:S01]  /*fa20*/  IMAD.MOV.U32 R191, RZ, RZ, R182 ;  /* 0x000000ffffbf7224 */ /* 0x000fe200078e00b6 */
[----:B------:R-:W-:Y:S02]  /*fa30*/  STL [R1+0x230], R5 ;  /* 0x0002300501007387 */ /* 0x000fe40000100800 */
[----:B------:R-:W-:Y:S02]  /*fa40*/  SEL R181, R181, RZ, !P0 ;  /* 0x000000ffb5b57207 */ /* 0x000fe40004000000 */
[----:B------:R1:W-:Y:S01]  /*fa50*/  STL [R1+0x22c], R182 ;  /* 0x00022cb601007387 */ /* 0x0003e20000100800 */
[----:B------:R-:W-:-:S03]  /*fa60*/  IADD3 R0, P4, R0, R184, RZ ;  /* 0x000000b800007210 */ /* 0x000fc60007f9e0ff */
[----:B------:R4:W-:Y:S01]  /*fa70*/  LDGSTS.E [R222+0x8008], desc[UR16][R190.64], P2 ;  /* 0x08008000bede7fae */ /* 0x0009e20009121850 */
[----:B------:R-:W-:-:S03]  /*fa80*/  IADD3.X R2, R2, R183, RZ, P4, !PT ;  /* 0x000000b702027210 */ /* 0x000fc600027fe4ff */
[----:B-1----:R-:W2:Y:S01]  /*fa90*/  LDL.LU R182, [R1+0x244] ;  /* 0x0002440001b67983 */ /* 0x002ea20000300800 */
[----:B------:R-:W-:-:S03]  /*faa0*/  ISETP.NE.U32.AND P0, PT, R181, RZ, PT ;  /* 0x000000ffb500720c */ /* 0x000fc60003f05070 */
[----:B------:R1:W-:Y:S04]  /*fab0*/  STL [R1+0x238], R0 ;  /* 0x0002380001007387 */ /* 0x0003e80000100800 */
[----:B------:R1:W-:Y:S01]  /*fac0*/  STL [R1+0x234], R2 ;  /* 0x0002340201007387 */ /* 0x0003e20000100800 */
[----:B----4-:R-:W-:Y:S02]  /*fad0*/  IMAD.MOV.U32 R190, RZ, RZ, R0 ;  /* 0x000000ffffbe7224 */ /* 0x010fe400078e0000 */
[----:B------:R-:W-:Y:S01]  /*fae0*/  IMAD.MOV.U32 R191, RZ, RZ, R2 ;  /* 0x000000ffffbf7224 */ /* 0x000fe200078e0002 */
[----:B------:R-:W4:Y:S04]  /*faf0*/  LDL R181, [R1+0x34c] ;  /* 0x00034c0001b57983 */ /* 0x000f280000100800 */
[----:B------:R-:W4:Y:S04]  /*fb00*/  LDL.LU R5, [R1+0x24c] ;  /* 0x00024c0001057983 */ /* 0x000f280000300800 */
[----:B-1----:R-:W4:Y:S04]  /*fb10*/  LDL.LU R0, [R1+0x250] ;  /* 0x0002500001007983 */ /* 0x002f280000300800 */
[----:B------:R-:W4:Y:S04]  /*fb20*/  LDL.LU R188, [R1+0x26c] ;  /* 0x00026c0001bc7983 */ /* 0x000f280000300800 */
[----:B------:R-:W4:Y:S04]  /*fb30*/  LDL.LU R2, [R1+0x270] ;  /* 0x0002700001027983 */ /* 0x000f280000300800 */
[----:B------:R1:W-:Y:S04]  /*fb40*/  LDGSTS.E [R222+0xc008], desc[UR16][R190.64], P2 ;  /* 0x0c008000bede7fae */ /* 0x0003e80009121850 */
[----:B------:R-:W4:Y:S01]  /*fb50*/  LDL.LU R191, [R1+0x23c] ;  /* 0x00023c0001bf7983 */ /* 0x000f220000300800 */
[----:B---3--:R-:W-:-:S02]  /*fb60*/  IADD3 R189, P2, R189, R184, RZ ;  /* 0x000000b8bdbd7210 */ /* 0x008fc40007f5e0ff */
[----:B--2---:R-:W-:-:S03]  /*fb70*/  IADD3 R3, P3, R3, R184, RZ ;  /* 0x000000b803037210 */ /* 0x004fc60007f7e0ff */
[----:B-1----:R-:W-:Y:S01]  /*fb80*/  IMAD.MOV.U32 R190, RZ, RZ, R189 ;  /* 0x000000ffffbe7224 */ /* 0x002fe200078e00bd */
[----:B------:R1:W-:Y:S01]  /*fb90*/  STL [R1+0x240], R189 ;  /* 0x000240bd01007387 */ /* 0x0003e20000100800 */
[----:B------:R-:W-:Y:S01]  /*fba0*/  IADD3.X R182, R182, R183, RZ, P3, !PT ;  /* 0x000000b7b6b67210 */ /* 0x000fe20001ffe4ff */
[----:B----4-:R-:W-:-:S05]  /*fbb0*/  IMAD.X R191, R191, 0x1, R183, P2 ;  /* 0x00000001bfbf7824 */ /* 0x010fca00010e06b7 */
[----:B------:R-:W-:Y:S04]  /*fbc0*/  STL [R1+0x23c], R191 ;  /* 0x00023cbf01007387 */ /* 0x000fe80000100800 */
[----:B------:R2:W-:Y:S04]  /*fbd0*/  STL [R1+0x248], R3 ;  /* 0x0002480301007387 */ /* 0x0005e80000100800 */
[----:B------:R3:W-:Y:S04]  /*fbe0*/  LDGSTS.E [R222+0x800c], desc[UR16][R190.64], P0 ;  /* 0x0800c000bede7fae */ /* 0x0007e80008121850 */
[----:B------:R4:W-:Y:S04]  /*fbf0*/  STL [R1+0x244], R182 ;  /* 0x000244b601007387 */ /* 0x0009e80000100800 */
[----:B-1----:R-:W4:Y:S01]  /*fc00*/  LDL.LU R189, [R1+0x28c] ;  /* 0x00028c0001bd7983 */ /* 0x002f220000300800 */
[----:B---3--:R-:W-:-:S03]  /*fc10*/  IMAD.MOV.U32 R190, RZ, RZ, R3 ;  /* 0x000000ffffbe7224 */ /* 0x008fc600078e0003 */
[----:B--2---:R-:W2:Y:S01]  /*fc20*/  LDL.LU R3, [R1+0x290] ;  /* 0x0002900001037983 */ /* 0x004ea20000300800 */
[----:B------:R-:W-:-:S03]  /*fc30*/  IMAD.MOV.U32 R191, RZ, RZ, R182 ;  /* 0x000000ffffbf7224 */ /* 0x000fc600078e00b6 */
[----:B----4-:R-:W3:Y:S04]  /*fc40*/  LDL.LU R182, [R1+0x2b0] ;  /* 0x0002b00001b67983 */ /* 0x010ee80000300800 */
[----:B------:R1:W-:Y:S04]  /*fc50*/  LDGSTS.E [R222+0xc00c], desc[UR16][R190.64], P0 ;  /* 0x0c00c000bede7fae */ /* 0x0003e80008121850 */
[----:B------:R-:W4:Y:S01]  /*fc60*/  LDL.LU R222, [R1+0x2ac] ;  /* 0x0002ac0001de7983 */ /* 0x000f220000300800 */
[-C--:B------:R-:W-:Y:S02]  /*fc70*/  IADD3 R0, P0, R0, R186.reuse, RZ ;  /* 0x000000ba00007210 */ /* 0x080fe40007f1e0ff */
[----:B------:R-:W-:Y:S01]  /*fc80*/  IADD3 R2, P2, R2, R186, RZ ;  /* 0x000000ba02027210 */ /* 0x000fe20007f5e0ff */
[----:B------:R-:W-:Y:S01]  /*fc90*/  ULEA UR4, UR10, UR8, 0xe ;  /* 0x000000080a047291 */ /* 0x000fe2000f8e703f */
[----:B------:R-:W-:Y:S01]  /*fca0*/  IADD3.X R5, R5, R185, RZ, P0, !PT ;  /* 0x000000b905057210 */ /* 0x000fe200007fe4ff */
[----:B------:R1:W-:Y:S02]  /*fcb0*/  STL [R1+0x250], R0 ;  /* 0x0002500001007387 */ /* 0x0003e40000100800 */
[----:B------:R-:W-:Y:S01]  /*fcc0*/  IMAD.X R188, R188, 0x1, R185, P2 ;  /* 0x00000001bcbc7824 */ /* 0x000fe200010e06b9 */
[----:B-1----:R-:W-:Y:S01]  /*fcd0*/  MOV R191, R5 ;  /* 0x0000000500bf7202 */ /* 0x002fe20000000f00 */
[----:B------:R1:W-:Y:S01]  /*fce0*/  STL [R1+0x24c], R5 ;  /* 0x00024c0501007387 */ /* 0x0003e20000100800 */
[----:B------:R-:W-:-:S02]  /*fcf0*/  VIADD R181, R181, UR4 ;  /* 0x00000004b5b57c36 */ /* 0x000fc40008000000 */
[----:B------:R-:W-:Y:S01]  /*fd00*/  IMAD.MOV.U32 R190, RZ, RZ, R0 ;  /* 0x000000ffffbe7224 */ /* 0x000fe200078e0000 */
[----:B------:R1:W-:Y:S04]  /*fd10*/  STL [R1+0x270], R2 ;  /* 0x0002700201007387 */ /* 0x0003e80000100800 */
[----:B------:R1:W-:Y:S04]  /*fd20*/  STL [R1+0x26c], R188 ;  /* 0x00026cbc01007387 */ /* 0x0003e80000100800 */
[----:B------:R-:W4:Y:S04]  /*fd30*/  LDL.LU R0, [R1+0x2d0] ;  /* 0x0002d00001007983 */ /* 0x000f280000300800 */
[----:B------:R-:W0:Y:S04]  /*fd40*/  LDGDEPBAR ;  /* 0x00000000000079af */ /* 0x000e280000000000 */
[----:B------:R1:W-:Y:S04]  /*fd50*/  LDGSTS.E [R181+0x30000], desc[UR16][R190.64], P1 ;  /* 0x30000000beb57fae */ /* 0x0003e80008921850 */
[----:B-1----:R-:W4:Y:S01]  /*fd60*/  LDL.LU R5, [R1+0x2f0] ;  /* 0x0002f00001057983 */ /* 0x002f220000300800 */
[----:B------:R-:W-:-:S02]  /*fd70*/  IMAD.MOV.U32 R190, RZ, RZ, R2 ;  /* 0x000000ffffbe7224 */ /* 0x000fc400078e0002 */
[----:B------:R-:W-:Y:S01]  /*fd80*/  IMAD.MOV.U32 R191, RZ, RZ, R188 ;  /* 0x000000ffffbf7224 */ /* 0x000fe200078e00bc */
[----:B------:R-:W4:Y:S04]  /*fd90*/  LDL.LU R2, [R1+0x2cc] ;  /* 0x0002cc0001027983 */ /* 0x000f280000300800 */
[----:B------:R-:W4:Y:S04]  /*fda0*/  LDL.LU R188, [R1+0x2ec] ;  /* 0x0002ec0001bc7983 */ /* 0x000f280000300800 */
[----:B------:R1:W-:Y:S01]  /*fdb0*/  LDGSTS.E [R181+0x30400], desc[UR16][R190.64], P1 ;  /* 0x30400000beb57fae */ /* 0x0003e20008921850 */
[----:B--2---:R-:W-:-:S02]  /*fdc0*/  IADD3 R3, P0, R3, R186, RZ ;  /* 0x000000ba03037210 */ /* 0x004fc40007f1e0ff */
[----:B---3--:R-:W-:-:S03]  /*fdd0*/  IADD3 R182, P2, R182, R186, RZ ;  /* 0x000000bab6b67210 */ /* 0x008fc60007f5e0ff */
[----:B------:R-:W-:Y:S01]  /*fde0*/  IMAD.X R189, R189, 0x1, R185, P0 ;  /* 0x00000001bdbd7824 */ /* 0x000fe200000e06b9 */
[----:B------:R-:W-:Y:S01]  /*fdf0*/  STL [R1+0x290], R3 ;  /* 0x0002900301007387 */ /* 0x000fe20000100800 */
[----:B-1----:R-:W-:Y:S02]  /*fe00*/  IMAD.MOV.U32 R190, RZ, RZ, R3 ;  /* 0x000000ffffbe7224 */ /* 0x002fe400078e0003 */
[----:B------:R-:W-:Y:S01]  /*fe10*/  IMAD.MOV.U32 R191, RZ, RZ, R189 ;  /* 0x000000ffffbf7224 */ /* 0x000fe200078e00bd */
[----:B------:R1:W-:Y:S04]  /*fe20*/  STL [R1+0x28c], R189 ;  /* 0x00028cbd01007387 */ /* 0x0003e80000100800 */
[----:B------:R-:W-:Y:S04]  /*fe30*/  STL [R1+0x2b0], R182 ;  /* 0x0002b0b601007387 */ /* 0x000fe80000100800 */
[----:B------:R2:W-:Y:S01]  /*fe40*/  LDGSTS.E [R181+0x30800], desc[UR16][R190.64], P1 ;  /* 0x30800000beb57fae */ /* 0x0005e20008921850 */
[----:B----4-:R-:W-:-:S03]  /*fe50*/  IADD3.X R222, R222, R185, RZ, P2, !PT ;  /* 0x000000b9dede7210 */ /* 0x010fc600017fe4ff */
[----:B-1----:R-:W3:Y:S04]  /*fe60*/  LDL.LU R189, [R1+0x310] ;  /* 0x0003100001bd7983 */ /* 0x002ee80000300800 */
[----:B------:R1:W-:Y:S04]  /*fe70*/  STL [R1+0x2ac], R222 ;  /* 0x0002acde01007387 */ /* 0x0003e80000100800 */
[----:B------:R-:W4:Y:S01]  /*fe80*/  LDL.LU R3, [R1+0x330] ;  /* 0x0003300001037983 */ /* 0x000f220000300800 */
[----:B--2---:R-:W-:-:S03]  /*fe90*/  MOV R191, R222 ;  /* 0x000000de00bf7202 */ /* 0x004fc60000000f00 */
[----:B-1----:R-:W2:Y:S01]  /*fea0*/  LDL.LU R222, [R1+0x30c] ;  /* 0x00030c0001de7983 */ /* 0x002ea20000300800 */
[----:B------:R-:W-:-:S03]  /*feb0*/  IMAD.MOV.U32 R190, RZ, RZ, R182 ;  /* 0x000000ffffbe7224 */ /* 0x000fc600078e00b6 */
[----:B------:R-:W2:Y:S01]  /*fec0*/  LDL.LU R182, [R1+0x32c] ;  /* 0x00032c0001b67983 */ /* 0x000ea20000300800 */
[----:B------:R-:W-:-:S03]  /*fed0*/  IADD3 R0, P0, R0, R186, RZ ;  /* 0x000000ba00007210 */ /* 0x000fc60007f1e0ff */
[----:B------:R1:W-:Y:S01]  /*fee0*/  LDGSTS.E [R181+0x30c00], desc[UR16][R190.64], P1 ;  /* 0x30c00000beb57fae */ /* 0x0003e20008921850 */
[----:B------:R-:W-:Y:S01]  /*fef0*/  IADD3 R5, P2, R5, R186, RZ ;  /* 0x000000ba05057210 */ /* 0x000fe20007f5e0ff */
[----:B-1----:R-:W-:Y:S02]  /*ff00*/  IMAD.MOV.U32 R190, RZ, RZ, R0 ;  /* 0x000000ffffbe7224 */ /* 0x002fe400078e0000 */
[----:B------:R-:W-:-:S05]  /*ff10*/  IMAD.X R2, R2, 0x1, R185, P0 ;  /* 0x0000000102027824 */ /* 0x000fca00000e06b9 */
[----:B------:R-:W-:Y:S01]  /*ff20*/  MOV R191, R2 ;  /* 0x0000000200bf7202 */ /* 0x000fe20000000f00 */
[----:B------:R-:W-:Y:S01]  /*ff30*/  IMAD.X R188, R188, 0x1, R185, P2 ;  /* 0x00000001bcbc7824 */ /* 0x000fe200010e06b9 */
[----:B------:R1:W-:Y:S04]  /*ff40*/  STL [R1+0x2d0], R0 ;  /* 0x0002d00001007387 */ /* 0x0003e80000100800 */
[----:B------:R1:W-:Y:S04]  /*ff50*/  LDGSTS.E [R181+0x31000], desc[UR16][R190.64], P1 ;  /* 0x31000000beb57fae */ /* 0x0003e80008921850 */
[----:B------:R1:W-:Y:S04]  /*ff60*/  STL [R1+0x2cc], R2 ;  /* 0x0002cc0201007387 */ /* 0x0003e80000100800 */
[----:B------:R1:W-:Y:S02]  /*ff70*/  STL [R1+0x2f0], R5 ;  /* 0x0002f00501007387 */ /* 0x0003e40000100800 */
[----:B-1----:R-:W-:-:S02]  /*ff80*/  IMAD.MOV.U32 R190, RZ, RZ, R5 ;  /* 0x000000ffffbe7224 */ /* 0x002fc400078e0005 */
[----:B------:R-:W2:Y:S01]  /*ff90*/  LDL.LU R0, [R1+0x258] ;  /* 0x0002580001007983 */ /* 0x000ea20000300800 */
[----:B------:R-:W-:-:S03]  /*ffa0*/  IMAD.MOV.U32 R191, RZ, RZ, R188 ;  /* 0x000000ffffbf7224 */ /* 0x000fc600078e00bc */
[----:B------:R1:W-:Y:S04]  /*ffb0*/  STL [R1+0x2ec], R188 ;  /* 0x0002ecbc01007387 */ /* 0x0003e80000100800 */
[----:B------:R3:W-:Y:S04]  /*ffc0*/  LDGSTS.E [R181+0x31400], desc[UR16][R190.64], P1 ;  /* 0x31400000beb57fae */ /* 0x0007e80008921850 */
[----:B------:R-:W2:Y:S04]  /*ffd0*/  LDL.LU R2, [R1+0x278] ;  /* 0x0002780001027983 */ /* 0x000ea80000300800 */
[----:B------:R-:W2:Y:S04]  /*ffe0*/  LDL.LU R5, [R1+0x254] ;  /* 0x0002540001057983 */ /* 0x000ea80000300800 */
[----:B-1----:R-:W2:Y:S01]  /*fff0*/  LDL.LU R188, [R1+0x274] ;  /* 0x0002740001bc7983 */ /* 0x002ea20000300800 */
[----:B---3--:R-:W-:-:S05]  /*10000*/  IADD3 R189, P0, R189, R186, RZ ;  /* 0x000000babdbd7210 */ /* 0x008fca0007f1e0ff */
[----:B------:R-:W-:Y:S01]  /*10010*/  IMAD.MOV.U32 R190, RZ, RZ, R189 ;  /* 0x000000ffffbe7224 */ /* 0x000fe200078e00bd */
[----:B----4-:R-:W-:Y:S01]  /*10020*/  IADD3 R3, P2, R3, R186, RZ ;  /* 0x000000ba03037210 */ /* 0x010fe20007f5e0ff */
[----:B--2---:R-:W-:-:S04]  /*10030*/  IMAD.X R222, R222, 0x1, R185, P0 ;  /* 0x00000001dede7824 */ /* 0x004fc800000e06b9 */
[----:B------:R-:W-:Y:S01]  /*10040*/  IMAD.MOV.U32 R191, RZ, RZ, R222 ;  /* 0x000000ffffbf7224 */ /* 0x000fe200078e00de */
[----:B------:R-:W-:Y:S01]  /*10050*/  IADD3.X R182, R182, R185, RZ, P2, !PT ;  /* 0x000000b9b6b67210 */ /* 0x000fe200017fe4ff */
[----:B------:R1:W-:Y:S04]  /*10060*/  STL [R1+0x310], R189 ;  /* 0x000310bd01007387 */ /* 0x0003e80000100800 */
[----:B------:R-:W-:Y:S04]  /*10070*/  STL [R1+0x30c], R222 ;  /* 0x00030cde01007387 */ /* 0x000fe80000100800 */
[----:B------:R2:W-:Y:S04]  /*10080*/  LDGSTS.E [R181+0x31800], desc[UR16][R190.64], P1 ;  /* 0x31800000beb57fae */ /* 0x0005e80008921850 */
[----:B------:R3:W-:Y:S04]  /*10090*/  STL [R1+0x330], R3 ;  /* 0x0003300301007387 */ /* 0x0007e80000100800 */
[----:B------:R4:W-:Y:S01]  /*100a0*/  STL [R1+0x32c], R182 ;  /* 0x00032cb601007387 */ /* 0x0009e20000100800 */
[----:B--2---:R-:W-:Y:S01]  /*100b0*/  IMAD.MOV.U32 R190, RZ, RZ, R3 ;  /* 0x000000ffffbe7224 */ /* 0x004fe200078e0003 */
[----:B------:R-:W-:-:S02]  /*100c0*/  MOV R191, R182 ;  /* 0x000000b600bf7202 */ /* 0x000fc40000000f00 */
[----:B-1----:R-:W2:Y:S04]  /*100d0*/  LDL.LU R189, [R1+0x294] ;  /* 0x0002940001bd7983 */ /* 0x002ea80000300800 */
[----:B---3--:R-:W3:Y:S04]  /*100e0*/  LDL.LU R3, [R1+0x298] ;  /* 0x0002980001037983 */ /* 0x008ee80000300800 */
[----:B------:R-:W2:Y:S04]  /*100f0*/  LDL.LU R222, [R1+0x2b4] ;  /* 0x0002b40001de7983 */ /* 0x000ea80000300800 */
[----:B----4-:R-:W4:Y:S04]  /*10100*/  LDL.LU R182, [R1+0x2b8] ;  /* 0x0002b80001b67983 */ /* 0x010f280000300800 */
[----:B------:R1:W-:Y:S04]  /*10110*/  LDGSTS.E [R181+0x31c00], desc[UR16][R190.64], P1 ;  /* 0x31c00000beb57fae */ /* 0x0003e80008921850 */
[----:B------:R-:W4:Y:S01]  /*10120*/  LDL R191, [R1+0x524] ;  /* 0x0005240001bf7983 */ /* 0x000f220000100800 */
[----:B------:R-:W-:-:S02]  /*10130*/  IADD3 R0, P0, R0, R186, RZ ;  /* 0x000000ba00007210 */ /* 0x000fc40007f1e0ff */
[----:B------:R-:W-:-:S03]  /*10140*/  IADD3 R2, P2, R2, R186, RZ ;  /* 0x000000ba02027210 */ /* 0x000fc60007f5e0ff */
[--C-:B------:R-:W-:Y:S01]  /*10150*/  IMAD.X R5, R5, 0x1, R185.reuse, P0 ;  /* 0x0000000105057824 */ /* 0x100fe200000e06b9 */
[----:B------:R1:W-:Y:S01]  /*10160*/  STL [R1+0x258], R0 ;  /* 0x0002580001007387 */ /* 0x0003e20000100800 */
[----:B------:R-:W-:-:S03]  /*10170*/  IMAD.X R188, R188, 0x1, R185, P2 ;  /* 0x00000001bcbc7824 */ /* 0x000fc600010e06b9 */
[----:B------:R4:W-:Y:S01]  /*10180*/  STL [R1+0x254], R5 ;  /* 0x0002540501007387 */ /* 0x0009e20000100800 */
[----:B-1----:R-:W-:-:S03]  /*10190*/  MOV R190, R0 ;  /* 0x0000000000be7202 */ /* 0x002fc60000000f00 */
[----:B------:R1:W-:Y:S04]  /*101a0*/  STL [R1+0x278], R2 ;  /* 0x0002780201007387 */ /* 0x0003e80000100800 */
[----:B------:R1:W-:Y:S04]  /*101b0*/  STL [R1+0x274], R188 ;  /* 0x000274bc01007387 */ /* 0x0003e80000100800 */
[----:B------:R-:W4:Y:S01]  /*101c0*/  LDL.LU R0, [R1+0x2d8] ;  /* 0x0002d80001007983 */ /* 0x000f220000300800 */
[----:B---3--:R-:W-:-:S04]  /*101d0*/  IADD3 R3, P0, R3, R186, RZ ;  /* 0x000000ba03037210 */ /* 0x008fc80007f1e0ff */
[----:B--2---:R-:W-:Y:S02]  /*101e0*/  IADD3.X R189, R189, R185, RZ, P0, !PT ;  /* 0x000000b9bdbd7210 */ /* 0x004fe400007fe4ff */
[----:B----4-:R-:W-:Y:S01]  /*101f0*/  IADD3 R182, P2, R182, R186, RZ ;  /* 0x000000bab6b67210 */ /* 0x010fe20007f5e0ff */
[----:B------:R-:W-:Y:S02]  /*10200*/  VIADD R181, R191, UR4 ;  /* 0x00000004bfb57c36 */ /* 0x000fe40008000000 */
[----:B------:R-:W-:Y:S02]  /*10210*/  IMAD.MOV.U32 R191, RZ, RZ, R5 ;  /* 0x000000ffffbf7224 */ /* 0x000fe400078e0005 */
[----:B------:R-:W2:Y:S04]  /*10220*/  LDL.LU R5, [R1+0x2f8] ;  /* 0x0002f80001057983 */ /* 0x000ea80000300800 */
[----:B------:R3:W-:Y:S01]  /*10230*/  LDGSTS.E [R181+0x30100], desc[UR16][R190.64], P1 ;  /* 0x30100000beb57fae */ /* 0x0007e20008921850 */
[----:B------:R-:W-:-:S02]  /*10240*/  IMAD.X R222, R222, 0x1, R185, P2 ;  /* 0x00000001dede7824 */ /* 0x000fc400010e06b9 */
[----:B---3--:R-:W-:Y:S02]  /*10250*/  IMAD.MOV.U32 R190, RZ, RZ, R2 ;  /* 0x000000ffffbe7224 */ /* 0x008fe400078e0002 */
[----:B------:R-:W-:Y:S01]  /*10260*/  IMAD.MOV.U32 R191, RZ, RZ, R188 ;  /* 0x000000ffffbf7224 */ /* 0x000fe200078e00bc */
[----:B-1----:R-:W3:Y:S04]  /*10270*/  LDL.LU R2, [R1+0x2d4] ;  /* 0x0002d40001027983 */ /* 0x002ee80000300800 */
[----:B------:R-:W4:Y:S04]  /*10280*/  LDL.LU R188, [R1+0x2f4] ;  /* 0x0002f40001bc7983 */ /* 0x000f280000300800 */
[----:B------:R1:W-:Y:S04]  /*10290*/  LDGSTS.E [R181+0x30500], desc[UR16][R190.64], P1 ;  /* 0x30500000beb57fae */ /* 0x0003e80008921850 */
[----:B------:R-:W-:Y:S04]  /*102a0*/  STL [R1+0x298], R3 ;  /* 0x0002980301007387 */ /* 0x000fe80000100800 */
[----:B------:R1:W-:Y:S02]  /*102b0*/  STL [R1+0x294], R189 ;  /* 0x000294bd01007387 */ /* 0x0003e40000100800 */
[----:B-1----:R-:W-:-:S02]  /*102c0*/  IMAD.MOV.U32 R190, RZ, RZ, R3 ;  /* 0x000000ffffbe7224 */ /* 0x002fc400078e0003 */
[----:B------:R-:W-:Y:S01]  /*102d0*/  IMAD.MOV.U32 R191, RZ, RZ, R189 ;  /* 0x000000ffffbf7224 */ /* 0x000fe200078e00bd */
[----:B------:R-:W-:Y:S04]  /*102e0*/  STL [R1+0x2b8], R182 ;  /* 0x0002b8b601007387 */ /* 0x000fe80000100800 */
[----:B------:R-:W4:Y:S04]  /*102f0*/  LDL.LU R189, [R1+0x318] ;  /* 0x0003180001bd7983 */ /* 0x000f280000300800 */
[----:B------:R1:W-:Y:S04]  /*10300*/  STL [R1+0x2b4], R222 ;  /* 0x0002b4de01007387 */ /* 0x0003e80000100800 */
[----:B------:R1:W-:Y:S04]  /*10310*/  LDGSTS.E [R181+0x30900], desc[UR16][R190.64], P1 ;  /* 0x30900000beb57fae */ /* 0x0003e80008921850 */
[----:B------:R-:W4:Y:S01]  /*10320*/  LDL.LU R3, [R1+0x338] ;  /* 0x0003380001037983 */ /* 0x000f220000300800 */
[----:B-1----:R-:W-:-:S03]  /*10330*/  IMAD.MOV.U32 R191, RZ, RZ, R222 ;  /* 0x000000ffffbf7224 */ /* 0x002fc600078e00de */
[----:B------:R-:W4:Y:S01]  /*10340*/  LDL.LU R222, [R1+0x314] ;  /* 0x0003140001de7983 */ /* 0x000f220000300800 */
[----:B------:R-:W-:-:S03]  /*10350*/  MOV R190, R182 ;  /* 0x000000b600be7202 */ /* 0x000fc60000000f00 */
[----:B------:R-:W4:Y:S01]  /*10360*/  LDL.LU R182, [R1+0x334] ;  /* 0x0003340001b67983 */ /* 0x000f220000300800 */
[----:B------:R-:W-:-:S03]  /*10370*/  IADD3 R0, P0, R0, R186, RZ ;  /* 0x000000ba00007210 */ /* 0x000fc60007f1e0ff */
[----:B------:R1:W-:Y:S04]  /*10380*/  LDGSTS.E [R181+0x30d00], desc[UR16][R190.64], P1 ;  /* 0x30d00000beb57fae */ /* 0x0003e80008921850 */
[----:B------:R4:W-:Y:S01]  /*10390*/  STL [R1+0x2d8], R0 ;  /* 0x0002d80001007387 */ /* 0x0009e20000100800 */
[----:B-1----:R-:W-:Y:S02]  /*103a0*/  MOV R190, R0 ;  /* 0x0000000000be7202 */ /* 0x002fe40000000f00 */
[----:B--2---:R-:W-:Y:S01]  /*103b0*/  IADD3 R5, P2, R5, R186, RZ ;  /* 0x000000ba05057210 */ /* 0x004fe20007f5e0ff */
[----:B---3--:R-:W-:-:S04]  /*103c0*/  IMAD.X R2, R2, 0x1, R185, P0 ;  /* 0x0000000102027824 */ /* 0x008fc800000e06b9 */
[----:B------:R-:W-:Y:S02]  /*103d0*/  IMAD.MOV.U32 R191, RZ, RZ, R2 ;  /* 0x000000ffffbf7224 */ /* 0x000fe400078e0002 */
[----:B----4-:R-:W-:-:S03]  /*103e0*/  IMAD.X R188, R188, 0x1, R185, P2 ;  /* 0x00000001bcbc7824 */ /* 0x010fc600010e06b9 */
[----:B------:R1:W-:Y:S04]  /*103f0*/  LDGSTS.E [R181+0x31100], desc[UR16][R190.64], P1 ;  /* 0x31100000beb57fae */ /* 0x0003e80008921850 */
[----:B------:R2:W-:Y:S04]  /*10400*/  STL [R1+0x2d4], R2 ;  /* 0x0002d40201007387 */ /* 0x0005e80000100800 */
[----:B------:R-:W-:Y:S01]  /*10410*/  STL [R1+0x2f8], R5 ;  /* 0x0002f80501007387 */ /* 0x000fe20000100800 */
[----:B-1----:R-:W-:-:S03]  /*10420*/  IMAD.MOV.U32 R190, RZ, RZ, R5 ;  /* 0x000000ffffbe7224 */ /* 0x002fc600078e0005 */
[----:B------:R-:W3:Y:S01]  /*10430*/  LDL.LU R0, [R1+0x260] ;  /* 0x0002600001007983 */ /* 0x000ee20000300800 */
[----:B------:R-:W-:Y:S01]  /*10440*/  IMAD.MOV.U32 R191, RZ, RZ, R188 ;  /* 0x000000ffffbf7224 */ /* 0x000fe200078e00bc */
[----:B------:R-:W-:-:S04]  /*10450*/  IADD3 R189, P0, R189, R186, RZ ;  /* 0x000000babdbd7210 */ /* 0x000fc80007f1e0ff */
[----:B------:R1:W-:Y:S04]  /*10460*/  LDGSTS.E [R181+0x31500], desc[UR16][R190.64], P1 ;  /* 0x31500000beb57fae */ /* 0x0003e80008921850 */
[----:B------:R4:W-:Y:S04]  /*10470*/  STL [R1+0x2f4], R188 ;  /* 0x0002f4bc01007387 */ /* 0x0009e80000100800 */
[----:B--2---:R-:W2:Y:S01]  /*10480*/  LDL.LU R2, [R1+0x280] ;  /* 0x0002800001027983 */ /* 0x004ea20000300800 */
[----:B------:R-:W-:Y:S01]  /*10490*/  IADD3 R3, P2, R3, R186, RZ ;  /* 0x000000ba03037210 */ /* 0x000fe20007f5e0ff */
[----:B-1----:R-:W-:-:S02]  /*104a0*/  IMAD.MOV.U32 R190, RZ, RZ, R189 ;  /* 0x000000ffffbe7224 */ /* 0x002fc400078e00bd */
[----:B----4-:R-:W4:Y:S04]  /*104b0*/  LDL.LU R188, [R1+0x25c] ;  /* 0x00025c0001bc7983 */ /* 0x010f280000300800 */
[----:B------:R-:W4:Y:S01]  /*104c0*/  LDL.LU R5, [R1+0x27c] ;  /* 0x00027c0001057983 */ /* 0x000f220000300800 */
[----:B------:R-:W-:-:S03]  /*104d0*/  IADD3.X R222, R222, R185, RZ, P0, !PT ;  /* 0x000000b9dede7210 */ /* 0x000fc600007fe4ff */
[----:B------:R1:W-:Y:S02]  /*104e0*/  STL [R1+0x318], R189 ;  /* 0x000318bd01007387 */ /* 0x0003e40000100800 */
[----:B------:R-:W-:Y:S02]  /*104f0*/  IMAD.MOV.U32 R191, RZ, RZ, R222 ;  /* 0x000000ffffbf7224 */ /* 0x000fe400078e00de */
[----:B------:R-:W-:Y:S01]  /*10500*/  IMAD.X R182, R182, 0x1, R185, P2 ;  /* 0x00000001b6b67824 */ /* 0x000fe200010e06b9 */
[----:B------:R-:W-:Y:S04]  /*10510*/  STL [R1+0x314], R222 ;  /* 0x000314de01007387 */ /* 0x000fe80000100800 */
[----:B------:R1:W-:Y:S04]  /*10520*/  LDGSTS.E [R181+0x31900], desc[UR16][R190.64], P1 ;  /* 0x31900000beb57fae */ /* 0x0003e80008921850 */
[----:B------:R1:W-:Y:S04]  /*10530*/  STL [R1+0x338], R3 ;  /* 0x0003380301007387 */ /* 0x0003e80000100800 */
[----:B------:R1:W-:Y:S02]  /*10540*/  STL [R1+0x334], R182 ;  /* 0x000334b601007387 */ /* 0x0003e40000100800 */
[----:B-1----:R-:W-:Y:S01]  /*10550*/  MOV R190, R3 ;  /* 0x0000000300be7202 */ /* 0x002fe20000000f00 */
[----:B------:R-:W-:Y:S01]  /*10560*/  IMAD.MOV.U32 R191, RZ, RZ, R182 ;  /* 0x000000ffffbf7224 */ /* 0x000fe200078e00b6 */
[----:B------:R-:W4:Y:S04]  /*10570*/  LDL.LU R189, [R1+0x29c] ;  /* 0x00029c0001bd7983 */ /* 0x000f280000300800 */
[----:B------:R-:W4:Y:S04]  /*10580*/  LDL.LU R3, [R1+0x2a0] ;  /* 0x0002a00001037983 */ /* 0x000f280000300800 */
[----:B------:R-:W4:Y:S04]  /*10590*/  LDL.LU R222, [R1+0x2bc] ;  /* 0x0002bc0001de7983 */ /* 0x000f280000300800 */
[----:B------:R-:W4:Y:S04]  /*105a0*/  LDL.LU R182, [R1+0x2c0] ;  /* 0x0002c00001b67983 */ /* 0x000f280000300800 */
[----:B------:R1:W-:Y:S04]  /*105b0*/  LDGSTS.E [R181+0x31d00], desc[UR16][R190.64], P1 ;  /* 0x31d00000beb57fae */ /* 0x0003e80008921850 */
[----:B------:R-:W4:Y:S01]  /*105c0*/  LDL R191, [R1+0x520] ;  /* 0x0005200001bf7983 */ /* 0x000f220000100800 */
[----:B---3--:R-:W-:-:S05]  /*105d0*/  IADD3 R0, P0, R0, R186, RZ ;  /* 0x000000ba00007210 */ /* 0x008fca0007f1e0ff */
[----:B------:R3:W-:Y:S01]  /*105e0*/  STL [R1+0x260], R0 ;  /* 0x0002600001007387 */ /* 0x0007e20000100800 */
[----:B-1----:R-:W-:Y:S01]  /*105f0*/  IMAD.MOV.U32 R190, RZ, RZ, R0 ;  /* 0x000000ffffbe7224 */ /* 0x002fe200078e0000 */
[----:B--2---:R-:W-:Y:S01]  /*10600*/  IADD3 R2, P2, R2, R186, RZ ;  /* 0x000000ba02027210 */ /* 0x004fe20007f5e0ff */
[----:B----4-:R-:W-:-:S04]  /*10610*/  IMAD.X R188, R188, 0x1, R185, P0 ;  /* 0x00000001bcbc7824 */ /* 0x010fc800000e06b9 */
[----:B------:R-:W-:Y:S01]  /*10620*/  IMAD.X R5, R5, 0x1, R185, P2 ;  /* 0x0000000105057824 */ /* 0x000fe200010e06b9 */
[----:B------:R1:W-:Y:S04]  /*10630*/  STL [R1+0x25c], R188 ;  /* 0x00025cbc01007387 */ /* 0x0003e80000100800 */
[----:B------:R-:W-:Y:S04]  /*10640*/  STL [R1+0x280], R2 ;  /* 0x0002800201007387 */ /* 0x000fe80000100800 */
[----:B------:R2:W-:Y:S04]  /*10650*/  STL [R1+0x27c], R5 ;  /* 0x00027c0501007387 */ /* 0x0005e80000100800 */
[----:B---3--:R-:W3:Y:S01]  /*10660*/  LDL.LU R0, [R1+0x2e0] ;  /* 0x0002e00001007983 */ /* 0x008ee20000300800 */
[----:B------:R-:W-:-:S05]  /*10670*/  IADD3 R3, P0, R3, R186, RZ ;  /* 0x000000ba03037210 */ /* 0x000fca0007f1e0ff */
[--C-:B------:R-:W-:Y:S01]  /*10680*/  IMAD.X R189, R189, 0x1, R185.reuse, P0 ;  /* 0x00000001bdbd7824 */ /* 0x100fe200000e06b9 */
[----:B------:R-:W-:Y:S02]  /*10690*/  IADD3 R182, P2, R182, R186, RZ ;  /* 0x000000bab6b67210 */ /* 0x000fe40007f5e0ff */
[----:B------:R-:W-:Y:S01]  /*106a0*/  IADD3 R181, R191, UR4, RZ ;  /* 0x00000004bfb57c10 */ /* 0x000fe2000fffe0ff */
[----:B------:R-:W-:Y:S02]  /*106b0*/  IMAD.MOV.U32 R191, RZ, RZ, R188 ;  /* 0x000000ffffbf7224 */ /* 0x000fe400078e00bc */
[----:B-1----:R-:W4:Y:S04]  /*106c0*/  LDL.LU R188, [R1+0x300] ;  /* 0x0003000001bc7983 */ /* 0x002f280000300800 */
[----:B------:R1:W-:Y:S01]  /*106d0*/  LDGSTS.E [R181+0x30200], desc[UR16][R190.64], P1 ;  /* 0x30200000beb57fae */ /* 0x0003e20008921850 */
[----:B------:R-:W-:-:S02]  /*106e0*/  IMAD.X R222, R222, 0x1, R185, P2 ;  /* 0x00000001dede7824 */ /* 0x000fc400010e06b9 */
[----:B-1----:R-:W-:Y:S01]  /*106f0*/  IMAD.MOV.U32 R190, RZ, RZ, R2 ;  /* 0x000000ffffbe7224 */ /* 0x002fe200078e0002 */
[----:B------:R-:W-:Y:S02]  /*10700*/  MOV R191, R5 ;  /* 0x0000000500bf7202 */ /* 0x000fe40000000f00 */
[----:B--2---:R-:W2:Y:S04]  /*10710*/  LDL.LU R5, [R1+0x2dc] ;  /* 0x0002dc0001057983 */ /* 0x004ea80000300800 */
[----:B------:R-:W2:Y:S04]  /*10720*/  LDL.LU R2, [R1+0x2fc] ;  /* 0x0002fc0001027983 */ /* 0x000ea80000300800 */
[----:B------:R1:W-:Y:S04]  /*10730*/  LDGSTS.E [R181+0x30600], desc[UR16][R190.64], P1 ;  /* 0x30600000beb57fae */ /* 0x0003e80008921850 */
[----:B------:R1:W-:Y:S04]  /*10740*/  STL [R1+0x2a0], R3 ;  /* 0x0002a00301007387 */ /* 0x0003e80000100800 */
[----:B------:R1:W-:Y:S02]  /*10750*/  STL [R1+0x29c], R189 ;  /* 0x00029cbd01007387 */ /* 0x0003e40000100800 */
[----:B-1----:R-:W-:Y:S01]  /*10760*/  IMAD.MOV.U32 R190, RZ, RZ, R3 ;  /* 0x000000ffffbe7224 */ /* 0x002fe200078e0003 */
[----:B------:R-:W-:Y:S01]  /*10770*/  MOV R191, R189 ;  /* 0x000000bd00bf7202 */ /* 0x000fe20000000f00 */
[----:B------:R-:W-:Y:S04]  /*10780*/  STL [R1+0x2c0], R182 ;  /* 0x0002c0b601007387 */ /* 0x000fe80000100800 */
[----:B------:R-:W2:Y:S04]  /*10790*/  LDL.LU R3, [R1+0x320] ;  /* 0x0003200001037983 */ /* 0x000ea80000300800 */
[----:B------:R1:W-:Y:S04]  /*107a0*/  STL [R1+0x2bc], R222 ;  /* 0x0002bcde01007387 */ /* 0x0003e80000100800 */
[----:B------:R1:W-:Y:S04]  /*107b0*/  LDGSTS.E [R181+0x30a00], desc[UR16][R190.64], P1 ;  /* 0x30a00000beb57fae */ /* 0x0003e80008921850 */
[----:B------:R-:W2:Y:S01]  /*107c0*/  LDL.LU R189, [R1+0x340] ;  /* 0x0003400001bd7983 */ /* 0x000ea20000300800 */
[----:B-1----:R-:W-:-:S03]  /*107d0*/  IMAD.MOV.U32 R191, RZ, RZ, R222 ;  /* 0x000000ffffbf7224 */ /* 0x002fc600078e00de */
[----:B------:R-:W2:Y:S01]  /*107e0*/  LDL.LU R222, [R1+0x31c] ;  /* 0x00031c0001de7983 */ /* 0x000ea20000300800 */
[----:B------:R-:W-:-:S03]  /*107f0*/  IMAD.MOV.U32 R190, RZ, RZ, R182 ;  /* 0x000000ffffbe7224 */ /* 0x000fc600078e00b6 */
[----:B------:R-:W2:Y:S04]  /*10800*/  LDL.LU R182, [R1+0x33c] ;  /* 0x00033c0001b67983 */ /* 0x000ea80000300800 */
[----:B------:R1:W-:Y:S01]  /*10810*/  LDGSTS.E [R181+0x30e00], desc[UR16][R190.64], P1 ;  /* 0x30e00000beb57fae */ /* 0x0003e20008921850 */
[----:B---3--:R-:W-:-:S05]  /*10820*/  IADD3 R0, P0, R0, R186, RZ ;  /* 0x000000ba00007210 */ /* 0x008fca0007f1e0ff */
[----:B-1----:R-:W-:Y:S01]  /*10830*/  IMAD.MOV.U32 R190, RZ, RZ, R0 ;  /* 0x000000ffffbe7224 */ /* 0x002fe200078e0000 */
[----:B------:R-:W-:Y:S01]  /*10840*/  STL [R1+0x2e0], R0 ;  /* 0x0002e00001007387 */ /* 0x000fe20000100800 */
[----:B----4-:R-:W-:Y:S01]  /*10850*/  IADD3 R188, P2, R188, R186, RZ ;  /* 0x000000babcbc7210 */ /* 0x010fe20007f5e0ff */
[----:B--2---:R-:W-:-:S04]  /*10860*/  IMAD.X R5, R5, 0x1, R185, P0 ;  /* 0x0000000105057824 */ /* 0x004fc800000e06b9 */
[----:B------:R-:W-:Y:S01]  /*10870*/  IMAD.MOV.U32 R191, RZ, RZ, R5 ;  /* 0x000000ffffbf7224 */ /* 0x000fe200078e0005 */
[----:B------:R-:W-:-:S04]  /*10880*/  IADD3.X R2, R2, R185, RZ, P2, !PT ;  /* 0x000000b902027210 */ /* 0x000fc800017fe4ff */
[----:B------:R1:W-:Y:S04]  /*10890*/  LDGSTS.E [R181+0x31200], desc[UR16][R190.64], P1 ;  /* 0x31200000beb57fae */ /* 0x0003e80008921850 */
[----:B------:R2:W-:Y:S04]  /*108a0*/  STL [R1+0x2dc], R5 ;  /* 0x0002dc0501007387 */ /* 0x0005e80000100800 */
[----:B------:R-:W-:Y:S01]  /*108b0*/  STL [R1+0x300], R188 ;  /* 0x000300bc01007387 */ /* 0x000fe20000100800 */
[----:B-1----:R-:W-:Y:S01]  /*108c0*/  IMAD.MOV.U32 R190, RZ, RZ, R188 ;  /* 0x000000ffffbe7224 */ /* 0x002fe200078e00bc */
[----:B------:R-:W-:-:S02]  /*108d0*/  MOV R191, R2 ;  /* 0x0000000200bf7202 */ /* 0x000fc40000000f00 */
[----:B--2---:R-:W2:Y:S01]  /*108e0*/  LDL.LU R5, [R1+0x268] ;  /* 0x0002680001057983 */ /* 0x004ea20000300800 */
[----:B------:R-:W-:-:S03]  /*108f0*/  IADD3 R3, P0, R3, R186, RZ ;  /* 0x000000ba03037210 */ /* 0x000fc60007f1e0ff */
[----:B------:R1:W-:Y:S04]  /*10900*/  LDGSTS.E [R181+0x31600], desc[UR16][R190.64], P1 ;  /* 0x31600000beb57fae */ /* 0x0003e80008921850 */
[----:B------:R3:W-:Y:S04]  /*10910*/  STL [R1+0x2fc], R2 ;  /* 0x0002fc0201007387 */ /* 0x0007e80000100800 */
[----:B------:R-:W4:Y:S01]  /*10920*/  LDL.LU R0, [R1+0x288] ;  /* 0x0002880001007983 */ /* 0x000f220000300800 */
[----:B------:R-:W-:Y:S01]  /*10930*/  IADD3 R189, P2, R189, R186, RZ ;  /* 0x000000babdbd7210 */ /* 0x000fe20007f5e0ff */
[----:B-1----:R-:W-:-:S02]  /*10940*/  IMAD.MOV.U32 R190, RZ, RZ, R3 ;  /* 0x000000ffffbe7224 */ /* 0x002fc400078e0003 */
[----:B---3--:R-:W5:Y:S04]  /*10950*/  LDL.LU R2, [R1+0x560] ;  /* 0x0005600001027983 */ /* 0x008f680000300800 */
[----:B------:R-:W3:Y:S01]  /*10960*/  LDL.LU R188, [R1+0x284] ;  /* 0x0002840001bc7983 */ /* 0x000ee20000300800 */
[----:B------:R-:W-:-:S03]  /*10970*/  IMAD.X R222, R222, 0x1, R185, P0 ;  /* 0x00000001dede7824 */ /* 0x000fc600000e06b9 */
[----:B------:R1:W-:Y:S02]  /*10980*/  STL [R1+0x320], R3 ;  /* 0x0003200301007387 */ /* 0x0003e40000100800 */
[----:B------:R-:W-:Y:S01]  /*10990*/  MOV R191, R222 ;  /* 0x000000de00bf7202 */ /* 0x000fe20000000f00 */
[----:B------:R-:W-:Y:S01]  /*109a0*/  IMAD.X R182, R182, 0x1, R185, P2 ;  /* 0x00000001b6b67824 */ /* 0x000fe200010e06b9 */
[----:B------:R1:W-:Y:S04]  /*109b0*/  STL [R1+0x31c], R222 ;  /* 0x00031cde01007387 */ /* 0x0003e80000100800 */
[----:B------:R1:W-:Y:S04]  /*109c0*/  LDGSTS.E [R181+0x31a00], desc[UR16][R190.64], P1 ;  /* 0x31a00000beb57fae */ /* 0x0003e80008921850 */
[----:B------:R-:W-:Y:S04]  /*109d0*/  STL [R1+0x340], R189 ;  /* 0x000340bd01007387 */ /* 0x000fe80000100800 */
[----:B-1----:R-:W3:Y:S01]  /*109e0*/  LDL.LU R3, [R1+0x2a8] ;  /* 0x0002a80001037983 */ /* 0x002ee20000300800 */
[----:B------:R-:W-:-:S02]  /*109f0*/  IMAD.MOV.U32 R190, RZ, RZ, R189 ;  /* 0x000000ffffbe7224 */ /* 0x000fc400078e00bd */
[----:B------:R-:W-:Y:S01]  /*10a00*/  IMAD.MOV.U32 R191, RZ, RZ, R182 ;  /* 0x000000ffffbf7224 */ /* 0x000fe200078e00b6 */
[----:B------:R1:W-:Y:S04]  /*10a10*/  STL [R1+0x33c], R182 ;  /* 0x00033cb601007387 */ /* 0x0003e80000100800 */
[----:B------:R-:W3:Y:S04]  /*10a20*/  LDL.LU R222, [R1+0x2c8] ;  /* 0x0002c80001de7983 */ /* 0x000ee80000300800 */
[----:B------:R3:W-:Y:S04]  /*10a30*/  LDGSTS.E [R181+0x31e00], desc[UR16][R190.64], P1 ;  /* 0x31e00000beb57fae */ /* 0x0007e80008921850 */
[----:B-1----:R-:W3:Y:S04]  /*10a40*/  LDL.LU R182, [R1+0x55c] ;  /* 0x00055c0001b67983 */ /* 0x002ee80000300800 */
[----:B------:R-:W3:Y:S04]  /*10a50*/  LDL.LU R189, [R1+0x2c4] ;  /* 0x0002c40001bd7983 */ /* 0x000ee80000300800 */
[----:B------:R-:W3:Y:S04]  /*10a60*/  LDL R190, [R1+0x51c] ;  /* 0x00051c0001be7983 */ /* 0x000ee80000100800 */
[----:B------:R-:W3:Y:S01]  /*10a70*/  LDL.LU R191, [R1+0x264] ;  /* 0x0002640001bf7983 */ /* 0x000ee20000300800 */
[----:B--2---:R-:W-:-:S05]  /*10a80*/  IADD3 R5, P0, R5, R186, RZ ;  /* 0x000000ba05057210 */ /* 0x004fca0007f1e0ff */
[----:B------:R-:W-:Y:S01]  /*10a90*/  STL [R1+0x268], R5 ;  /* 0x0002680501007387 */ /* 0x000fe20000100800 */
[----:B----4-:R-:W-:-:S04]  /*10aa0*/  IADD3 R0, P2, R0, R186, RZ ;  /* 0x000000ba00007210 */ /* 0x010fc80007f5e0ff */
[----:B---3--:R-:W-:Y:S01]  /*10ab0*/  IADD3.X R188, R188, R185, RZ, P2, !PT ;  /* 0x000000b9bcbc7210 */ /* 0x008fe200017fe4ff */
[----:B------:R-:W-:Y:S02]  /*10ac0*/  VIADD R181, R190, UR4 ;  /* 0x00000004beb57c36 */ /* 0x000fe40008000000 */
[----:B------:R-:W-:Y:S02]  /*10ad0*/  IMAD.MOV.U32 R190, RZ, RZ, R5 ;  /* 0x000000ffffbe7224 */ /* 0x000fe400078e0005 */
[----:B------:R-:W-:-:S05]  /*10ae0*/  IMAD.X R191, R191, 0x1, R185, P0 ;  /* 0x00000001bfbf7824 */ /* 0x000fca00000e06b9 */
[----:B------:R1:W-:Y:S04]  /*10af0*/  STL [R1+0x264], R191 ;  /* 0x000264bf01007387 */ /* 0x0003e80000100800 */
[----:B------:R2:W-:Y:S04]  /*10b00*/  LDGSTS.E [R181+0x30300], desc[UR16][R190.64], P1 ;  /* 0x30300000beb57fae */ /* 0x0005e80008921850 */
[----:B------:R-:W-:Y:S04]  /*10b10*/  STL [R1+0x288], R0 ;  /* 0x0002880001007387 */ /* 0x000fe80000100800 */
[----:B------:R3:W-:Y:S01]  /*10b20*/  STL [R1+0x284], R188 ;  /* 0x000284bc01007387 */ /* 0x0007e20000100800 */
[----:B--2---:R-:W-:Y:S01]  /*10b30*/  IMAD.MOV.U32 R190, RZ, RZ, R0 ;  /* 0x000000ffffbe7224 */ /* 0x004fe200078e0000 */
[----:B-1----:R-:W-:-:S02]  /*10b40*/  MOV R191, R188 ;  /* 0x000000bc00bf7202 */ /* 0x002fc40000000f00 */
[----:B------:R-:W2:Y:S04]  /*10b50*/  LDL.LU R5, [R1+0x308] ;  /* 0x0003080001057983 */ /* 0x000ea80000300800 */
[----:B---3--:R-:W3:Y:S04]  /*10b60*/  LDL.LU R188, [R1+0x304] ;  /* 0x0003040001bc7983 */ /* 0x008ee80000300800 */
[----:B------:R-:W4:Y:S04]  /*10b70*/  LDL.LU R0, [R1+0x348] ;  /* 0x0003480001007983 */ /* 0x000f280000300800 */
[----:B------:R1:W-:Y:S04]  /*10b80*/  LDGSTS.E [R181+0x30700], desc[UR16][R190.64], P1 ;  /* 0x30700000beb57fae */ /* 0x0003e80008921850 */
[----:B------:R-:W2:Y:S01]  /*10b90*/  LDL.LU R191, [R1+0x2a4] ;  /* 0x0002a40001bf7983 */ /* 0x000ea20000300800 */
[----:B------:R-:W-:-:S02]  /*10ba0*/  IADD3 R3, P0, R3, R186, RZ ;  /* 0x000000ba03037210 */ /* 0x000fc40007f1e0ff */
[----:B------:R-:W-:-:S03]  /*10bb0*/  IADD3 R222, P2, R222, R186, RZ ;  /* 0x000000badede7210 */ /* 0x000fc60007f5e0ff */
[----:B-1----:R-:W-:Y:S02]  /*10bc0*/  IMAD.MOV.U32 R190, RZ, RZ, R3 ;  /* 0x000000ffffbe7224 */ /* 0x002fe400078e0003 */
[--C-:B------:R-:W-:Y:S01]  /*10bd0*/  IMAD.X R189, R189, 0x1, R185.reuse, P2 ;  /* 0x00000001bdbd7824 */ /* 0x100fe200010e06b9 */
[----:B------:R1:W-:Y:S01]  /*10be0*/  STL [R1+0x2a8], R3 ;  /* 0x0002a80301007387 */ /* 0x0003e20000100800 */
[----:B--2---:R-:W-:-:S05]  /*10bf0*/  IMAD.X R191, R191, 0x1, R185, P0 ;  /* 0x00000001bfbf7824 */ /* 0x004fca00000e06b9 */
[----:B------:R2:W-:Y:S04]  /*10c00*/  STL [R1+0x2a4], R191 ;  /* 0x0002a4bf01007387 */ /* 0x0005e80000100800 */
[----:B------:R3:W-:Y:S04]  /*10c10*/  LDGSTS.E [R181+0x30b00], desc[UR16][R190.64], P1 ;  /* 0x30b00000beb57fae */ /* 0x0007e80008921850 */
[----:B------:R-:W-:Y:S04]  /*10c20*/  STL [R1+0x2c8], R222 ;  /* 0x0002c8de01007387 */ /* 0x000fe80000100800 */
[----:B-1----:R-:W4:Y:S01]  /*10c30*/  LDL.LU R3, [R1+0x344] ;  /* 0x0003440001037983 */ /* 0x002f220000300800 */
[----:B---3--:R-:W-:Y:S01]  /*10c40*/  MOV R190, R222 ;  /* 0x000000de00be7202 */ /* 0x008fe20000000f00 */
[----:B--2---:R-:W-:-:S02]  /*10c50*/  IMAD.MOV.U32 R191, RZ, RZ, R189 ;  /* 0x000000ffffbf7224 */ /* 0x004fc400078e00bd */
[----:B------:R1:W-:Y:S04]  /*10c60*/  STL [R1+0x2c4], R189 ;  /* 0x0002c4bd01007387 */ /* 0x0003e80000100800 */
[----:B------:R2:W-:Y:S04]  /*10c70*/  LDGSTS.E [R181+0x30f00], desc[UR16][R190.64], P1 ;  /* 0x30f00000beb57fae */ /* 0x0005e80008921850 */
[----:B-1----:R-:W5:Y:S04]  /*10c80*/  LDL.LU R189, [R1+0x558] ;  /* 0x0005580001bd7983 */ /* 0x002f680000300800 */
[----:B------:R-:W3:Y:S04]  /*10c90*/  LDL R222, [R1+0x350] ;  /* 0x0003500001de7983 */ /* 0x000ee80000100800 */
[----:B------:R-:W4:Y:S04]  /*10ca0*/  LDL.LU R190, [R1+0x2e4] ;  /* 0x0002e40001be7983 */ /* 0x000f280000300800 */
[----:B------:R-:W2:Y:S01]  /*10cb0*/  LDL.LU R191, [R1+0x2e8] ;  /* 0x0002e80001bf7983 */ /* 0x000ea20000300800 */
[----:B------:R-:W-:-:S05]  /*10cc0*/  IADD3 R5, P2, R5, R186, RZ ;  /* 0x000000ba05057210 */ /* 0x000fca0007f5e0ff */
[----:B------:R-:W-:Y:S01]  /*10cd0*/  IMAD.X R188, R188, 0x1, R185, P2 ;  /* 0x00000001bcbc7824 */ /* 0x000fe200010e06b9 */
[----:B--2---:R-:W-:-:S05]  /*10ce0*/  IADD3 R191, P0, R191, R186, RZ ;  /* 0x000000babfbf7210 */ /* 0x004fca0007f1e0ff */
[----:B----4-:R-:W-:Y:S01]  /*10cf0*/  IMAD.X R190, R190, 0x1, R185, P0 ;  /* 0x00000001bebe7824 */ /* 0x010fe200000e06b9 */
[----:B------:R1:W-:Y:S04]  /*10d00*/  STL [R1+0x2e8], R191 ;  /* 0x0002e8bf01007387 */ /* 0x0003e80000100800 */
[----:B------:R2:W-:Y:S01]  /*10d10*/  STL [R1+0x2e4], R190 ;  /* 0x0002e4be01007387 */ /* 0x0005e20000100800 */
[----:B-1----:R-:W-:-:S04]  /*10d20*/  LOP3.LUT R191, R191, R190, RZ, 0x3c, !PT ;  /* 0x000000bebfbf7212 */ /* 0x002fc800078e3cff */
[----:B--2---:R-:W-:-:S04]  /*10d30*/  LOP3.LUT R190, R191, R190, RZ, 0x3c, !PT ;  /* 0x000000bebfbe7212 */ /* 0x004fc800078e3cff */
[----:B------:R-:W-:Y:S01]  /*10d40*/  LOP3.LUT R191, R191, R190, RZ, 0x3c, !PT ;  /* 0x000000bebfbf7212 */ /* 0x000fe200078e3cff */
[----:B------:R-:W-:Y:S04]  /*10d50*/  STL [R1+0x308], R5 ;  /* 0x0003080501007387 */ /* 0x000fe80000100800 */
[----:B------:R1:W-:Y:S04]  /*10d60*/  LDGSTS.E [R181+0x31300], desc[UR16][R190.64], P1 ;  /* 0x31300000beb57fae */ /* 0x0003e80008921850 */
[----:B------:R2:W-:Y:S01]  /*10d70*/  STL [R1+0x304], R188 ;  /* 0x000304bc01007387 */ /* 0x0005e20000100800 */
[----:B-1----:R-:W-:Y:S01]  /*10d80*/  MOV R190, R5 ;  /* 0x0000000500be7202 */ /* 0x002fe20000000f00 */
[----:B------:R-:W-:-:S02]  /*10d90*/  IMAD.MOV.U32 R191, RZ, RZ, R188 ;  /* 0x000000ffffbf7224 */ /* 0x000fc400078e00bc */
[----:B--2---:R-:W5:Y:S04]  /*10da0*/  LDL.LU R188, [R1+0x554] ;  /* 0x0005540001bc7983 */ /* 0x004f680000300800 */
[----:B------:R-:W5:Y:S04]  /*10db0*/  LDL.LU R5, [R1+0x550] ;  /* 0x0005500001057983 */ /* 0x000f680000300800 */
[----:B------:R1:W-:Y:S04]  /*10dc0*/  LDGSTS.E [R181+0x31700], desc[UR16][R190.64], P1 ;  /* 0x31700000beb57fae */ /* 0x0003e80008921850 */
[----:B------:R-:W2:Y:S04]  /*10dd0*/  LDL.LU R190, [R1+0x324] ;  /* 0x0003240001be7983 */ /* 0x000ea80000300800 */
[----:B------:R-:W1:Y:S01]  /*10de0*/  LDL.LU R191, [R1+0x328] ;  /* 0x0003280001bf7983 */ /* 0x000e620000300800 */
[----:B------:R-:W-:-:S05]  /*10df0*/  IADD3 R0, P2, R0, R186, RZ ;  /* 0x000000ba00007210 */ /* 0x000fca0007f5e0ff */
[----:B------:R-:W-:Y:S01]  /*10e00*/  IMAD.X R3, R3, 0x1, R185, P2 ;  /* 0x0000000103037824 */ /* 0x000fe200010e06b9 */
[----:B-1----:R-:W-:-:S05]  /*10e10*/  IADD3 R191, P0, R191, R186, RZ ;  /* 0x000000babfbf7210 */ /* 0x002fca0007f1e0ff */
[----:B--2---:R-:W-:Y:S01]  /*10e20*/  IMAD.X R190, R190, 0x1, R185, P0 ;  /* 0x00000001bebe7824 */ /* 0x004fe200000e06b9 */
        /* <DEDUP_REMOVED lines=8> */
[----:B-1----:R-:W-:Y:S01]  /*10eb0*/  IMAD.MOV.U32 R191, RZ, RZ, R3 ;  /* 0x000000ffffbf7224 */ /* 0x002fe200078e0003 */
[----:B------:R-:W-:-:S02]  /*10ec0*/  MOV R190, R0 ;  /* 0x0000000000be7202 */ /* 0x000fc40000000f00 */
[----:B--2---:R1:W5:Y:S04]  /*10ed0*/  LDL.LU R3, [R1+0x54c] ;  /* 0x00054c0001037983 */ /* 0x0043680000300800 */
[----:B------:R1:W5:Y:S01]  /*10ee0*/  LDL.LU R0, [R1+0x548] ;  /* 0x0005480001007983 */ /* 0x0003620000300800 */
[----:B------:R-:W-:-:S03]  /*10ef0*/  VIADD R182, R182, 0x1 ;  /* 0x00000001b6b67836 */ /* 0x000fc60000000000 */
[----:B------:R1:W-:Y:S02]  /*10f00*/  LDGSTS.E [R181+0x31f00], desc[UR16][R190.64], P1 ;  /* 0x31f00000beb57fae */ /* 0x0003e40008921850 */
[----:B---3--:R-:W-:Y:S02]  /*10f10*/  ISETP.NE.U32.AND P0, PT, R182, R222, PT ;  /* 0x000000deb600720c */ /* 0x008fe40003f05070 */
[----:B------:R-:W0:Y:S11]  /*10f20*/  LDGDEPBAR ;  /* 0x00000000000079af */ /* 0x000e360000000000 */
[----:B-1----:R-:W-:Y:S05]  /*10f30*/  @P0 BRA `(.L_x_1) ;  /* 0xffffff9800800947 */ /* 0x002fea000383ffff */
.L_x_0:
[----:B------:R-:W1:Y:S01]  /*10f40*/  S2R R8, SR_TID.X ;  /* 0x0000000000087919 */ /* 0x000e620000002100 */
[----:B------:R-:W-:Y:S02]  /*10f50*/  WARPGROUP.DEPBAR.LE gsb0, 0x0 ;  /* 0x00008000000079c5 */ /* 0x000fe40000010000 */
[----:B------:R-:W-:-:S04]  /*10f60*/  DEPBAR.LE SB0, 0x0 ;  /* 0x000080000000791a */ /* 0x000fc80000000000 */
[----:B-----5:R-:W-:Y:S01]  /*10f70*/  VIADD R4, R0, 0x1 ;  /* 0x0000000100047836 */ /* 0x020fe20000000000 */
[----:B------:R-:W-:Y:S01]  /*10f80*/  MOV R13, R122 ;  /* 0x0000007a000d7202 */ /* 0x000fe20000000f00 */
[----:B------:R-:W-:Y:S01]  /*10f90*/  IMAD.MOV.U32 R12, RZ, RZ, R120 ;  /* 0x000000ffff0c7224 */ /* 0x000fe200078e0078 */
[----:B------:R-:W-:Y:S01]  /*10fa0*/  MOV R17, R58 ;  /* 0x0000003a00117202 */ /* 0x000fe20000000f00 */
[----:B------:R-:W-:Y:S01]  /*10fb0*/  IMAD.MOV.U32 R14, RZ, RZ, R88 ;  /* 0x000000ffff0e7224 */ /* 0x000fe200078e0058 */
[----:B------:R-:W-:Y:S01]  /*10fc0*/  ISETP.GE.AND P3, PT, R4, R189, PT ;  /* 0x000000bd0400720c */ /* 0x000fe20003f66270 */
[----:B------:R-:W-:Y:S01]  /*10fd0*/  IMAD.MOV.U32 R15, RZ, RZ, R90 ;  /* 0x000000ffff0f7224 */ /* 0x000fe200078e005a */
[C---:B------:R-:W-:Y:S01]  /*10fe0*/  IADD3 R4, R0.reuse, 0x2, RZ ;  /* 0x0000000200047810 */ /* 0x040fe20007ffe0ff */
[----:B------:R-:W-:Y:S01]  /*10ff0*/  VIADD R2, R0, 0x3f ;  /* 0x0000003f00027836 */ /* 0x000fe20000000000 */
[----:B------:R-:W-:Y:S01]  /*11000*/  MOV R21, R123 ;  /* 0x0000007b00157202 */ /* 0x000fe20000000f00 */
[----:B------:R-:W-:Y:S01]  /*11010*/  IMAD.MOV.U32 R16, RZ, RZ, R56 ;  /* 0x000000ffff107224 */ /* 0x000fe200078e0038 */
[-C--:B------:R-:W-:Y:S01]  /*11020*/  ISETP.GE.AND P1, PT, R4, R189.reuse, PT ;  /* 0x000000bd0400720c */ /* 0x080fe20003f26270 */
[----:B------:R-:W-:Y:S01]  /*11030*/  IMAD.MOV.U32 R18, RZ, RZ, R24 ;  /* 0x000000ffff127224 */ /* 0x000fe200078e0018 */
[----:B------:R-:W-:Y:S01]  /*11040*/  ISETP.GE.AND P0, PT, R2, R189, PT ;  /* 0x000000bd0200720c */ /* 0x000fe20003f06270 */
[----:B------:R-:W-:Y:S01]  /*11050*/  VIADD R2, R0, 0x3 ;  /* 0x0000000300027836 */ /* 0x000fe20000000000 */
[----:B------:R-:W-:Y:S01]  /*11060*/  MOV R153, R67 ;  /* 0x0000004300997202 */ /* 0x000fe20000000f00 */
[----:B------:R-:W-:Y:S01]  /*11070*/  IMAD.MOV.U32 R19, RZ, RZ, R26 ;  /* 0x000000ffff137224 */ /* 0x000fe200078e001a */
[----:B------:R-:W-:Y:S01]  /*11080*/  ULDC.64 UR4, c[0x0][0x220] ;  /* 0x0000880000047ab9 */ /* 0x000fe20000000a00 */
[----:B------:R-:W-:Y:S01]  /*11090*/  IMAD.MOV.U32 R20, RZ, RZ, R121 ;  /* 0x000000ffff147224 */ /* 0x000fe200078e0079 */
[----:B------:R-:W-:Y:S01]  /*110a0*/  ISETP.GE.AND P4, PT, R2, R189, PT ;  /* 0x000000bd0200720c */ /* 0x000fe20003f86270 */
[----:B------:R-:W-:Y:S01]  /*110b0*/  IMAD.MOV.U32 R22, RZ, RZ, R89 ;  /* 0x000000ffff167224 */ /* 0x000fe200078e0059 */
[----:B------:R-:W-:Y:S01]  /*110c0*/  MOV R89, R126 ;  /* 0x0000007e00597202 */ /* 0x000fe20000000f00 */
[----:B------:R-:W-:Y:S01]  /*110d0*/  IMAD.MOV.U32 R23, RZ, RZ, R91 ;  /* 0x000000ffff177224 */ /* 0x000fe200078e005b */
[----:B------:R-:W-:Y:S01]  /*110e0*/  MOV R121, R62 ;  /* 0x0000003e00797202 */ /* 0x000fe20000000f00 */
[----:B------:R-:W-:Y:S01]  /*110f0*/  IMAD.MOV.U32 R56, RZ, RZ, R57 ;  /* 0x000000ffff387224 */ /* 0x000fe200078e0039 */
[C---:B-1----:R-:W-:Y:S01]  /*11100*/  SHF.L.U32 R7, R8.reuse, 0x6, RZ ;  /* 0x0000000608077819 */ /* 0x042fe200000006ff */
[C---:B------:R-:W-:Y:S01]  /*11110*/  IMAD.SHL.U32 R6, R8.reuse, 0x10, RZ ;  /* 0x0000001008067824 */ /* 0x040fe200078e00ff */
[----:B------:R-:W-:Y:S01]  /*11120*/  MOV R57, R59 ;  /* 0x0000003b00397202 */ /* 0x000fe20000000f00 */
[----:B------:R-:W-:Y:S01]  /*11130*/  IMAD.MOV.U32 R58, RZ, RZ, R25 ;  /* 0x000000ffff3a7224 */ /* 0x000fe200078e0019 */
[----:B------:R-:W-:Y:S01]  /*11140*/  LOP3.LUT R9, R7, 0x400, RZ, 0xc0, !PT ;  /* 0x0000040007097812 */ /* 0x000fe200078ec0ff */
[----:B------:R-:W-:Y:S01]  /*11150*/  IMAD.SHL.U32 R7, R8, 0x8, RZ ;  /* 0x0000000808077824 */ /* 0x000fe200078e00ff */
[----:B------:R-:W-:Y:S01]  /*11160*/  LOP3.LUT R6, R6, 0xf0, RZ, 0xc0, !PT ;  /* 0x000000f006067812 */ /* 0x000fe200078ec0ff */
[----:B------:R-:W-:Y:S01]  /*11170*/  IMAD.MOV.U32 R59, RZ, RZ, R27 ;  /* 0x000000ffff3b7224 */ /* 0x000fe200078e001b */
[----:B------:R-:W-:Y:S01]  /*11180*/  LOP3.LUT R8, R8, 0x7f, RZ, 0xc0, !PT ;  /* 0x0000007f08087812 */ /* 0x000fe200078ec0ff */
[----:B------:R-:W-:Y:S01]  /*11190*/  IMAD.MOV.U32 R88, RZ, RZ, R124 ;  /* 0x000000ffff587224 */ /* 0x000fe200078e007c */
[----:B------:R-:W-:Y:S01]  /*111a0*/  IADD3 R6, R9, UR8, R6 ;  /* 0x0000000809067c10 */ /* 0x000fe2000fffe006 */
[----:B------:R-:W-:Y:S01]  /*111b0*/  IMAD.MOV.U32 R90, RZ, RZ, R92 ;  /* 0x000000ffff5a7224 */ /* 0x000fe200078e005c */
[----:B------:R-:W-:Y:S01]  /*111c0*/  LOP3.LUT R7, R7, 0x300, RZ, 0xc0, !PT ;  /* 0x0000030007077812 */ /* 0x000fe200078ec0ff */
[----:B------:R-:W-:Y:S01]  /*111d0*/  IMAD.MOV.U32 R91, RZ, RZ, R94 ;  /* 0x000000ffff5b7224 */ /* 0x000fe200078e005e */
[----:B------:R-:W-:Y:S01]  /*111e0*/  LEA R2, R8, UR8, 0x4 ;  /* 0x0000000808027c11 */ /* 0x000fe2000f8e20ff */
[----:B------:R-:W-:Y:S01]  /*111f0*/  BAR.SYNC.DEFER_BLOCKING 0x0 ;  /* 0x0000000000007b1d */ /* 0x000fe20000010000 */
[----:B------:R-:W-:Y:S01]  /*11200*/  IMAD.MOV.U32 R120, RZ, RZ, R60 ;  /* 0x000000ffff787224 */ /* 0x000fe200078e003c */
[----:B------:R-:W-:Y:S01]  /*11210*/  ISETP.GE.AND P2, PT, R3, R188, PT ;  /* 0x000000bc0300720c */ /* 0x000fe20003f46270 */
[----:B------:R-:W-:Y:S01]  /*11220*/  IMAD.IADD R4, R7, 0x1, R6 ;  /* 0x0000000107047824 */ /* 0x000fe200078e0206 */
[----:B------:R-:W-:Y:S01]  /*11230*/  ISETP.GE.AND P5, PT, R0, R189, PT ;  /* 0x000000bd0000720c */ /* 0x000fe20003fa6270 */
[----:B------:R-:W-:-:S03]  /*11240*/  IMAD.MOV.U32 R122, RZ, RZ, R28 ;  /* 0x000000ffff7a7224 */ /* 0x000fc600078e001c */
[----:B------:R-:W1:Y:S01]  /*11250*/  LDC R6, c[0x0][0x244] ;  /* 0x00009100ff067b82 */ /* 0x000e620000000800 */
[----:B------:R-:W-:Y:S01]  /*11260*/  IMAD.MOV.U32 R123, RZ, RZ, R30 ;  /* 0x000000ffff7b7224 */ /* 0x000fe200078e001e */
[----:B------:R-:W-:Y:S01]  /*11270*/  ISETP.LT.AND P2, PT, R0, R189, !P2 ;  /* 0x000000bd0000720c */ /* 0x000fe20005741270 */
[----:B------:R-:W-:Y:S01]  /*11280*/  IMAD.MOV.U32 R92, RZ, RZ, R61 ;  /* 0x000000ffff5c7224 */ /* 0x000fe200078e003d */
[----:B------:R-:W-:Y:S01]  /*11290*/  ISETP.LT.AND P5, PT, R5, R188, !P5 ;  /* 0x000000bc0500720c */ /* 0x000fe20006fa1270 */
[----:B------:R-:W-:Y:S02]  /*112a0*/  IMAD.MOV.U32 R94, RZ, RZ, R29 ;  /* 0x000000ffff5e7224 */ /* 0x000fe400078e001d */
[----:B------:R-:W-:Y:S02]  /*112b0*/  IMAD.MOV.U32 R124, RZ, RZ, R64 ;  /* 0x000000ffff7c7224 */ /* 0x000fe400078e0040 */
[----:B------:R-:W-:Y:S02]  /*112c0*/  IMAD.MOV.U32 R126, RZ, RZ, R32 ;  /* 0x000000ffff7e7224 */ /* 0x000fe400078e0020 */
[----:B------:R-:W-:-:S02]  /*112d0*/  IMAD.MOV.U32 R152, RZ, RZ, R65 ;  /* 0x000000ffff987224 */ /* 0x000fc400078e0041 */
[----:B------:R-:W-:Y:S02]  /*112e0*/  IMAD.MOV.U32 R154, RZ, RZ, R33 ;  /* 0x000000ffff9a7224 */ /* 0x000fe400078e0021 */
[----:B------:R-:W-:Y:S01]  /*112f0*/  IMAD.MOV.U32 R155, RZ, RZ, R35 ;  /* 0x000000ffff9b7224 */ /* 0x000fe200078e0023 */
[----:B------:R-:W-:Y:S01]  /*11300*/  STSM.16.M88.4 [R4], R12 ;  /* 0x0000000c04007844 */ /* 0x000fe20000000200 */
[----:B------:R-:W-:Y:S01]  /*11310*/  BAR.SYNC.DEFER_BLOCKING 0x0 ;  /* 0x0000000000007b1d */ /* 0x000fe20000010000 */
[----:B-1----:R-:W-:-:S05]  /*11320*/  IMAD R7, R3, R6, RZ ;  /* 0x0000000603077224 */ /* 0x002fca00078e02ff */
[----:B------:R-:W1:Y:S02]  /*11330*/  LDS.128 R8, [R2] ;  /* 0x0000000002087984 */ /* 0x000e640000000c00 */
[----:B------:R-:W-:Y:S06]  /*11340*/  BAR.SYNC.DEFER_BLOCKING 0x0 ;  /* 0x0000000000007b1d */ /* 0x000fec0000010000 */
[----:B------:R-:W-:Y:S02]  /*11350*/  STSM.16.M88.4 [R4], R16 ;  /* 0x0000001004007844 */ /* 0x000fe40000000200 */
[----:B------:R-:W-:Y:S06]  /*11360*/  BAR.SYNC.DEFER_BLOCKING 0x0 ;  /* 0x0000000000007b1d */ /* 0x000fec0000010000 */
[----:B------:R-:W2:Y:S02]  /*11370*/  LDS.128 R12, [R2] ;  /* 0x00000000020c7984 */ /* 0x000ea40000000c00 */
[----:B------:R-:W-:Y:S06]  /*11380*/  BAR.SYNC.DEFER_BLOCKING 0x0 ;  /* 0x0000000000007b1d */ /* 0x000fec0000010000 */
[----:B------:R-:W-:Y:S02]  /*11390*/  STSM.16.M88.4 [R4], R20 ;  /* 0x0000001404007844 */ /* 0x000fe40000000200 */
[----:B------:R-:W-:Y:S06]  /*113a0*/  BAR.SYNC.DEFER_BLOCKING 0x0 ;  /* 0x0000000000007b1d */ /* 0x000fec0000010000 */
[----:B------:R-:W3:Y:S02]  /*113b0*/  LDS.128 R24, [R2] ;  /* 0x0000000002187984 */ /* 0x000ee40000000c00 */
[----:B------:R-:W-:Y:S06]  /*113c0*/  BAR.SYNC.DEFER_BLOCKING 0x0 ;  /* 0x0000000000007b1d */ /* 0x000fec0000010000 */
[----:B------:R4:W-:Y:S02]  /*113d0*/  STSM.16.M88.4 [R4], R56 ;  /* 0x0000003804007844 */ /* 0x0009e40000000200 */
[----:B------:R-:W-:Y:S01]  /*113e0*/  BAR.SYNC.DEFER_BLOCKING 0x0 ;  /* 0x0000000000007b1d */ /* 0x000fe20000010000 */
[----:B----4-:R-:W-:Y:S01]  /*113f0*/  IMAD.MOV.U32 R56, RZ, RZ, R125 ;  /* 0x000000ffff387224 */ /* 0x010fe200078e007d */
[----:B------:R-:W-:Y:S01]  /*11400*/  MOV R57, R127 ;  /* 0x0000007f00397202 */ /* 0x000fe20000000f00 */
[----:B------:R-:W-:Y:S01]  /*11410*/  IMAD.MOV.U32 R58, RZ, RZ, R93 ;  /* 0x000000ffff3a7224 */ /* 0x000fe200078e005d */
[----:B------:R-:W-:Y:S01]  /*11420*/  MOV R93, R63 ;  /* 0x0000003f005d7202 */ /* 0x000fe20000000f00 */
[----:B------:R-:W-:Y:S01]  /*11430*/  IMAD.MOV.U32 R59, RZ, RZ, R95 ;  /* 0x000000ffff3b7224 */ /* 0x000fe200078e005f */
[----:B------:R-:W-:Y:S01]  /*11440*/  MOV R125, R66 ;  /* 0x00000042007d7202 */ /* 0x000fe20000000f00 */
[----:B------:R-:W-:-:S02]  /*11450*/  IMAD.MOV.U32 R95, RZ, RZ, R31 ;  /* 0x000000ffff5f7224 */ /* 0x000fc400078e001f */
[----:B------:R-:W-:Y:S01]  /*11460*/  IMAD.MOV.U32 R127, RZ, RZ, R34 ;  /* 0x000000ffff7f7224 */ /* 0x000fe200078e0022 */
[----:B------:R-:W4:Y:S01]  /*11470*/  LDS.128 R20, [R2] ;  /* 0x0000000002147984 */ /* 0x000f220000000c00 */
[----:B------:R-:W-:Y:S06]  /*11480*/  BAR.SYNC.DEFER_BLOCKING 0x0 ;  /* 0x0000000000007b1d */ /* 0x000fec0000010000 */
[----:B------:R-:W-:Y:S02]  /*11490*/  STSM.16.M88.4 [R4], R88 ;  /* 0x0000005804007844 */ /* 0x000fe40000000200 */
[----:B------:R-:W-:Y:S06]  /*114a0*/  BAR.SYNC.DEFER_BLOCKING 0x0 ;  /* 0x0000000000007b1d */ /* 0x000fec0000010000 */
[----:B------:R-:W4:Y:S02]  /*114b0*/  LDS.128 R16, [R2] ;  /* 0x0000000002107984 */ /* 0x000f240000000c00 */
[----:B------:R-:W-:Y:S06]  /*114c0*/  BAR.SYNC.DEFER_BLOCKING 0x0 ;  /* 0x0000000000007b1d */ /* 0x000fec0000010000 */
[----:B------:R1:W-:Y:S02]  /*114d0*/  STSM.16.M88.4 [R4], R120 ;  /* 0x0000007804007844 */ /* 0x0003e40000000200 */
[----:B------:R-:W-:Y:S01]  /*114e0*/  BAR.SYNC.DEFER_BLOCKING 0x0 ;  /* 0x0000000000007b1d */ /* 0x000fe20000010000 */
[----:B-1----:R-:W-:Y:S01]  /*114f0*/  IMAD.MOV.U32 R120, RZ, RZ, R128 ;  /* 0x000000ffff787224 */ /* 0x002fe200078e0080 */
[----:B------:R-:W-:Y:S01]  /*11500*/  MOV R121, R130 ;  /* 0x0000008200797202 */ /* 0x000fe20000000f00 */
[----:B------:R-:W-:-:S02]  /*11510*/  IMAD.MOV.U32 R122, RZ, RZ, R96 ;  /* 0x000000ffff7a7224 */ /* 0x000fc400078e0060 */
[----:B------:R-:W-:Y:S02]  /*11520*/  IMAD.MOV.U32 R123, RZ, RZ, R98 ;  /* 0x000000ffff7b7224 */ /* 0x000fe400078e0062 */
[----:B------:R-:W-:Y:S01]  /*11530*/  IMAD.MOV.U32 R128, RZ, RZ, R129 ;  /* 0x000000ffff807224 */ /* 0x000fe200078e0081 */
[----:B------:R-:W-:Y:S01]  /*11540*/  MOV R129, R131 ;  /* 0x0000008300817202 */ /* 0x000fe20000000f00 */
[----:B------:R-:W-:Y:S02]  /*11550*/  IMAD.MOV.U32 R130, RZ, RZ, R97 ;  /* 0x000000ffff827224 */ /* 0x000fe400078e0061 */
[----:B------:R-:W-:Y:S01]  /*11560*/  IMAD.MOV.U32 R131, RZ, RZ, R99 ;  /* 0x000000ffff837224 */ /* 0x000fe200078e0063 */
[----:B------:R-:W1:Y:S01]  /*11570*/  LDS.128 R88, [R2] ;  /* 0x0000000002587984 */ /* 0x000e620000000c00 */
[----:B------:R-:W-:Y:S06]  /*11580*/  BAR.SYNC.DEFER_BLOCKING 0x0 ;  /* 0x0000000000007b1d */ /* 0x000fec0000010000 */
[----:B------:R-:W-:Y:S02]  /*11590*/  STSM.16.M88.4 [R4], R56 ;  /* 0x0000003804007844 */ /* 0x000fe40000000200 */
[----:B------:R-:W-:Y:S06]  /*115a0*/  BAR.SYNC.DEFER_BLOCKING 0x0 ;  /* 0x0000000000007b1d */ /* 0x000fec0000010000 */
[----:B------:R-:W1:Y:S02]  /*115b0*/  LDS.128 R60, [R2] ;  /* 0x00000000023c7984 */ /* 0x000e640000000c00 */
[----:B------:R-:W-:Y:S06]  /*115c0*/  BAR.SYNC.DEFER_BLOCKING 0x0 ;  /* 0x0000000000007b1d */ /* 0x000fec0000010000 */
[----:B------:R-:W-:Y:S02]  /*115d0*/  STSM.16.M88.4 [R4], R92 ;  /* 0x0000005c04007844 */ /* 0x000fe40000000200 */
[----:B------:R-:W-:Y:S06]  /*115e0*/  BAR.SYNC.DEFER_BLOCKING 0x0 ;  /* 0x0000000000007b1d */ /* 0x000fec0000010000 */
[----:B------:R-:W1:Y:S02]  /*115f0*/  LDS.128 R56, [R2] ;  /* 0x0000000002387984 */ /* 0x000e640000000c00 */
[----:B------:R-:W-:Y:S06]  /*11600*/  BAR.SYNC.DEFER_BLOCKING 0x0 ;  /* 0x0000000000007b1d */ /* 0x000fec0000010000 */
[----:B------:R2:W-:Y:S02]  /*11610*/  STSM.16.M88.4 [R4], R120 ;  /* 0x0000007804007844 */ /* 0x0005e40000000200 */
[----:B------:R-:W-:Y:S01]  /*11620*/  BAR.SYNC.DEFER_BLOCKING 0x0 ;  /* 0x0000000000007b1d */ /* 0x000fe20000010000 */
[----:B--2---:R-:W-:Y:S01]  /*11630*/  IMAD.MOV.U32 R120, RZ, RZ, R132 ;  /* 0x000000ffff787224 */ /* 0x004fe200078e0084 */
[----:B------:R-:W-:Y:S01]  /*11640*/  MOV R121, R134 ;  /* 0x0000008600797202 */ /* 0x000fe20000000f00 */
[----:B------:R-:W-:-:S02]  /*11650*/  IMAD.MOV.U32 R122, RZ, RZ, R100 ;  /* 0x000000ffff7a7224 */ /* 0x000fc400078e0064 */
[----:B------:R-:W-:Y:S02]  /*11660*/  IMAD.MOV.U32 R123, RZ, RZ, R102 ;  /* 0x000000ffff7b7224 */ /* 0x000fe400078e0066 */
[----:B------:R-:W-:Y:S02]  /*11670*/  IMAD.MOV.U32 R132, RZ, RZ, R69 ;  /* 0x000000ffff847224 */ /* 0x000fe400078e0045 */
[----:B------:R-:W-:Y:S01]  /*11680*/  IMAD.MOV.U32 R134, RZ, RZ, R37 ;  /* 0x000000ffff867224 */ /* 0x000fe200078e0025 */
[----:B------:R-:W2:Y:S01]  /*11690*/  LDS.128 R28, [R2] ;  /* 0x00000000021c7984 */ /* 0x000ea20000000c00 */
[----:B------:R-:W-:Y:S06]  /*116a0*/  BAR.SYNC.DEFER_BLOCKING 0x0 ;  /* 0x0000000000007b1d */ /* 0x000fec0000010000 */
[----:B------:R3:W-:Y:S02]  /*116b0*/  STSM.16.M88.4 [R4], R124 ;  /* 0x0000007c04007844 */ /* 0x0007e40000000200 */
[----:B------:R-:W-:Y:S01]  /*116c0*/  BAR.SYNC.DEFER_BLOCKING 0x0 ;  /* 0x0000000000007b1d */ /* 0x000fe20000010000 */
[----:B---3--:R-:W-:Y:S01]  /*116d0*/  IMAD.MOV.U32 R124, RZ, RZ, R68 ;  /* 0x000000ffff7c7224 */ /* 0x008fe200078e0044 */
[----:B------:R-:W-:Y:S01]  /*116e0*/  MOV R125, R70 ;  /* 0x00000046007d7202 */ /* 0x000fe20000000f00 */
[----:B------:R-:W-:-:S02]  /*116f0*/  IMAD.MOV.U32 R126, RZ, RZ, R36 ;  /* 0x000000ffff7e7224 */ /* 0x000fc400078e0024 */
[----:B------:R-:W-:Y:S01]  /*11700*/  IMAD.MOV.U32 R127, RZ, RZ, R38 ;  /* 0x000000ffff7f7224 */ /* 0x000fe200078e0026 */
        /* <DEDUP_REMOVED lines=8> */
[----:B------:R-:W-:-:S02]  /*11790*/  IMAD.MOV.U32 R131, RZ, RZ, R103 ;  /* 0x000000ffff837224 */ /* 0x000fc400078e0067 */
[----:B------:R-:W-:Y:S01]  /*117a0*/  IMAD.MOV.U32 R135, RZ, RZ, R39 ;  /* 0x000000ffff877224 */ /* 0x000fe200078e0027 */
[----:B------:R-:W4:Y:S01]  /*117b0*/  LDS.128 R92, [R2] ;  /* 0x00000000025c7984 */ /* 0x000f220000000c00 */
[----:B------:R-:W-:Y:S06]  /*117c0*/  BAR.SYNC.DEFER_BLOCKING 0x0 ;  /* 0x0000000000007b1d */ /* 0x000fec0000010000 */
[----:B------:R1:W-:Y:S02]  /*117d0*/  STSM.16.M88.4 [R4], R152 ;  /* 0x0000009804007844 */ /* 0x0003e40000000200 */
[----:B------:R-:W-:Y:S01]  /*117e0*/  BAR.SYNC.DEFER_BLOCKING 0x0 ;  /* 0x0000000000007b1d */ /* 0x000fe20000010000 */
[----:B-1----:R-:W-:Y:S01]  /*117f0*/  IMAD.MOV.U32 R152, RZ, RZ, R72 ;  /* 0x000000ffff987224 */ /* 0x002fe200078e0048 */
[----:B------:R-:W-:Y:S01]  /*11800*/  MOV R153, R74 ;  /* 0x0000004a00997202 */ /* 0x000fe20000000f00 */
[----:B------:R-:W-:-:S02]  /*11810*/  IMAD.MOV.U32 R154, RZ, RZ, R40 ;  /* 0x000000ffff9a7224 */ /* 0x000fc400078e0028 */
[----:B------:R-:W-:Y:S01]  /*11820*/  IMAD.MOV.U32 R155, RZ, RZ, R42 ;  /* 0x000000ffff9b7224 */ /* 0x000fe200078e002a */
        /* <DEDUP_REMOVED lines=21> */
[----:B------:R-:W-:Y:S01]  /*11980*/  IMAD.MOV.U32 R130, RZ, RZ, R105 ;  /* 0x000000ffff827224 */ /* 0x000fe200078e0069 */
[----:B------:R-:W-:Y:S01]  /*11990*/  MOV R137, R142 ;  /* 0x0000008e00897202 */ /* 0x000fe20000000f00 */
[----:B------:R-:W-:-:S02]  /*119a0*/  IMAD.MOV.U32 R131, RZ, RZ, R107 ;  /* 0x000000ffff837224 */ /* 0x000fc400078e006b */
[----:B------:R-:W-:Y:S02]  /*119b0*/  IMAD.MOV.U32 R139, RZ, RZ, R110 ;  /* 0x000000ffff8b7224 */ /* 0x000fe400078e006e */
[----:B------:R-:W-:Y:S01]  /*119c0*/  IMAD.MOV.U32 R142, RZ, RZ, R45 ;  /* 0x000000ffff8e7224 */ /* 0x000fe200078e002d */
[----:B------:R-:W3:Y:S01]  /*119d0*/  LDS.128 R100, [R2] ;  /* 0x0000000002647984 */ /* 0x000ee20000000c00 */
[----:B------:R-:W-:Y:S06]  /*119e0*/  BAR.SYNC.DEFER_BLOCKING 0x0 ;  /* 0x0000000000007b1d */ /* 0x000fec0000010000 */
[----:B------:R4:W-:Y:S02]  /*119f0*/  STSM.16.M88.4 [R4], R132 ;  /* 0x0000008404007844 */ /* 0x0009e40000000200 */
[----:B------:R-:W-:Y:S01]  /*11a00*/  BAR.SYNC.DEFER_BLOCKING 0x0 ;  /* 0x0000000000007b1d */ /* 0x000fe20000010000 */
[----:B----4-:R-:W-:Y:S01]  /*11a10*/  IMAD.MOV.U32 R132, RZ, RZ, R73 ;  /* 0x000000ffff847224 */ /* 0x010fe200078e0049 */
[----:B------:R-:W-:Y:S01]  /*11a20*/  MOV R133, R75 ;  /* 0x0000004b00857202 */ /* 0x000fe20000000f00 */
[----:B------:R-:W-:-:S02]  /*11a30*/  IMAD.MOV.U32 R134, RZ, RZ, R41 ;  /* 0x000000ffff867224 */ /* 0x000fc400078e0029 */
[----:B------:R-:W-:Y:S01]  /*11a40*/  IMAD.MOV.U32 R135, RZ, RZ, R43 ;  /* 0x000000ffff877224 */ /* 0x000fe200078e002b */
[----:B------:R-:W4:Y:S02]  /*11a50*/  LDS.128 R68, [R2] ;  /* 0x0000000002447984 */ /* 0x000f240000000c00 */
        /* <DEDUP_REMOVED lines=21> */
[----:B------:R-:W-:Y:S01]  /*11bb0*/  IMAD.MOV.U32 R134, RZ, RZ, R109 ;  /* 0x000000ffff867224 */ /* 0x000fe200078e006d */
[----:B------:R-:W-:Y:S01]  /*11bc0*/  MOV R141, R79 ;  /* 0x0000004f008d7202 */ /* 0x000fe20000000f00 */
[----:B------:R-:W-:-:S02]  /*11bd0*/  IMAD.MOV.U32 R135, RZ, RZ, R111 ;  /* 0x000000ffff877224 */ /* 0x000fc400078e006f */
        /* <DEDUP_REMOVED lines=8> */
[----:B------:R-:W-:Y:S02]  /*11c60*/  IMAD.MOV.U32 R139, RZ, RZ, R114 ;  /* 0x000000ffff8b7224 */ /* 0x000fe400078e0072 */
[----:B------:R-:W-:Y:S01]  /*11c70*/  IMAD.MOV.U32 R144, RZ, RZ, R148 ;  /* 0x000000ffff907224 */ /* 0x000fe200078e0094 */
[----:B------:R-:W-:Y:S01]  /*11c80*/  MOV R148, R85 ;  /* 0x0000005500947202 */ /* 0x000fe20000000f00 */
        /* <DEDUP_REMOVED lines=21> */
[----:B------:R-:W-:Y:S01]  /*11de0*/  MOV R145, R150 ;  /* 0x0000009600917202 */ /* 0x000fe20000000f00 */
[----:B------:R-:W-:Y:S02]  /*11df0*/  IMAD.MOV.U32 R147, RZ, RZ, R118 ;  /* 0x000000ffff937224 */ /* 0x000fe400078e0076 */
[----:B------:R-:W-:Y:S01]  /*11e00*/  IMAD.MOV.U32 R150, RZ, RZ, R53 ;  /* 0x000000ffff967224 */ /* 0x000fe200078e0035 */
[----:B------:R-:W1:Y:S01]  /*11e10*/  LDS.128 R76, [R2] ;  /* 0x00000000024c7984 */ /* 0x000e620000000c00 */
[----:B------:R-:W-:Y:S06]  /*11e20*/  BAR.SYNC.DEFER_BLOCKING 0x0 ;  /* 0x0000000000007b1d */ /* 0x000fec0000010000 */
[----:B------:R2:W-:Y:S02]  /*11e30*/  STSM.16.M88.4 [R4], R136 ;  /* 0x0000008804007844 */ /* 0x0005e40000000200 */
[----:B------:R-:W-:Y:S01]  /*11e40*/  BAR.SYNC.DEFER_BLOCKING 0x0 ;  /* 0x0000000000007b1d */ /* 0x000fe20000010000 */
[----:B--2---:R-:W-:Y:S01]  /*11e50*/  IMAD.MOV.U32 R136, RZ, RZ, R81 ;  /* 0x000000ffff887224 */ /* 0x004fe200078e0051 */
[----:B------:R-:W-:Y:S01]  /*11e60*/  MOV R137, R83 ;  /* 0x0000005300897202 */ /* 0x000fe20000000f00 */
[----:B------:R-:W-:-:S02]  /*11e70*/  IMAD.MOV.U32 R138, RZ, RZ, R49 ;  /* 0x000000ffff8a7224 */ /* 0x000fc400078e0031 */
[----:B------:R-:W-:Y:S01]  /*11e80*/  IMAD.MOV.U32 R139, RZ, RZ, R51 ;  /* 0x000000ffff8b7224 */ /* 0x000fe200078e0033 */
[----:B------:R-:W2:Y:S02]  /*11e90*/  LDS.128 R44, [R2] ;  /* 0x00000000022c7984 */ /* 0x000ea40000000c00 */
[----:B------:R-:W-:Y:S06]  /*11ea0*/  BAR.SYNC.DEFER_BLOCKING 0x0 ;  /* 0x0000000000007b1d */ /* 0x000fec0000010000 */
[----:B------:R-:W-:Y:S02]  /*11eb0*/  STSM.16.M88.4 [R4], R152 ;  /* 0x0000009804007844 */ /* 0x000fe40000000200 */
[----:B------:R-:W-:Y:S06]  /*11ec0*/  BAR.SYNC.DEFER_BLOCKING 0x0 ;  /* 0x0000000000007b1d */ /* 0x000fec0000010000 */
[----:B------:R-:W2:Y:S02]  /*11ed0*/  LDS.128 R112, [R2] ;  /* 0x0000000002707984 */ /* 0x000ea40000000c00 */
[----:B------:R-:W-:Y:S06]  /*11ee0*/  BAR.SYNC.DEFER_BLOCKING 0x0 ;  /* 0x0000000000007b1d */ /* 0x000fec0000010000 */
[----:B------:R3:W-:Y:S02]  /*11ef0*/  STSM.16.M88.4 [R4], R140 ;  /* 0x0000008c04007844 */ /* 0x0007e40000000200 */
[----:B------:R-:W-:Y:S01]  /*11f00*/  BAR.SYNC.DEFER_BLOCKING 0x0 ;  /* 0x0000000000007b1d */ /* 0x000fe20000010000 */
[----:B---3--:R-:W-:Y:S01]  /*11f10*/  IMAD.MOV.U32 R140, RZ, RZ, R84 ;  /* 0x000000ffff8c7224 */ /* 0x008fe200078e0054 */
[----:B------:R-:W-:Y:S01]  /*11f20*/  MOV R141, R86 ;  /* 0x00000056008d7202 */ /* 0x000fe20000000f00 */
[----:B------:R-:W-:-:S02]  /*11f30*/  IMAD.MOV.U32 R142, RZ, RZ, R52 ;  /* 0x000000ffff8e7224 */ /* 0x000fc400078e0034 */
[----:B------:R-:W-:Y:S02]  /*11f40*/  IMAD.MOV.U32 R143, RZ, RZ, R54 ;  /* 0x000000ffff8f7224 */ /* 0x000fe400078e0036 */
[----:B------:R-:W-:Y:S01]  /*11f50*/  IMAD R52, R6, 0x80, R7 ;  /* 0x0000008006347824 */ /* 0x000fe200078e0207 */
[----:B------:R-:W-:-:S04]  /*11f60*/  LEA R6, P6, R7, UR4, 0x2 ;  /* 0x0000000407067c11 */ /* 0x000fc8000f8c10ff */
[----:B------:R-:W-:Y:S01]  /*11f70*/  LEA.HI.X.SX32 R7, R7, UR5, 0x2, P6 ;  /* 0x0000000507077c11 */ /* 0x000fe2000b0f16ff */
[----:B------:R-:W3:Y:S01]  /*11f80*/  LDS.128 R132, [R2] ;  /* 0x0000000002847984 */ /* 0x000ee20000000c00 */
[----:B------:R-:W-:Y:S06]  /*11f90*/  BAR.SYNC.DEFER_BLOCKING 0x0 ;  /* 0x0000000000007b1d */ /* 0x000fec0000010000 */
[----:B------:R4:W-:Y:S02]  /*11fa0*/  STSM.16.M88.4 [R4], R136 ;  /* 0x0000008804007844 */ /* 0x0009e40000000200 */
[----:B------:R-:W-:Y:S01]  /*11fb0*/  BAR.SYNC.DEFER_BLOCKING 0x0 ;  /* 0x0000000000007b1d */ /* 0x000fe20000010000 */
[----:B----4-:R-:W-:-:S05]  /*11fc0*/  LEA R136, P6, R52, UR4, 0x2 ;  /* 0x0000000434887c11 */ /* 0x010fca000f8c10ff */
[----:B------:R-:W-:Y:S02]  /*11fd0*/  ULDC UR4, c[0x0][0x248] ;  /* 0x0000920000047ab9 */ /* 0x000fe40000000800 */
[----:B------:R-:W-:Y:S01]  /*11fe0*/  IMAD R139, R0, UR4, RZ ;  /* 0x00000004008b7c24 */ /* 0x000fe2000f8e02ff */
[----:B------:R-:W-:Y:S02]  /*11ff0*/  LEA.HI.X.SX32 R137, R52, UR5, 0x2, P6 ;  /* 0x0000000534897c11 */ /* 0x000fe4000b0f16ff */
[-C--:B------:R-:W-:Y:S01]  /*12000*/  ISETP.LT.AND P6, PT, R3, R188.reuse, !P3 ;  /* 0x000000bc0300720c */ /* 0x080fe20005fc1270 */
[----:B------:R-:W-:Y:S01]  /*12010*/  IMAD.WIDE R84, R139, 0x4, R6 ;  /* 0x000000048b547825 */ /* 0x000fe200078e0206 */
[----:B------:R-:W-:Y:S01]  /*12020*/  ISETP.LT.AND P3, PT, R5, R188, !P3 ;  /* 0x000000bc0500720c */ /* 0x000fe20005f61270 */
[----:B------:R-:W4:Y:S01]  /*12030*/  LDS.128 R80, [R2] ;  /* 0x0000000002507984 */ /* 0x000f220000000c00 */
[----:B------:R-:W-:Y:S06]  /*12040*/  BAR.SYNC.DEFER_BLOCKING 0x0 ;  /* 0x0000000000007b1d */ /* 0x000fec0000010000 */
[----:B------:R1:W-:Y:S02]  /*12050*/  STSM.16.M88.4 [R4], R144 ;  /* 0x0000009004007844 */ /* 0x0003e40000000200 */
[----:B------:R-:W-:Y:S01]  /*12060*/  BAR.SYNC.DEFER_BLOCKING 0x0 ;  /* 0x0000000000007b1d */ /* 0x000fe20000010000 */
[----:B-1----:R-:W-:Y:S01]  /*12070*/  IMAD.MOV.U32 R146, RZ, RZ, R117 ;  /* 0x000000ffff927224 */ /* 0x002fe200078e0075 */
[----:B------:R-:W-:Y:S01]  /*12080*/  MOV R144, R149 ;  /* 0x0000009500907202 */ /* 0x000fe20000000f00 */
[----:B------:R-:W-:-:S02]  /*12090*/  IMAD.MOV.U32 R147, RZ, RZ, R119 ;  /* 0x000000ffff937224 */ /* 0x000fc400078e0077 */
[----:B------:R-:W-:Y:S02]  /*120a0*/  IMAD.MOV.U32 R145, RZ, RZ, R151 ;  /* 0x000000ffff917224 */ /* 0x000fe400078e0097 */
[----:B------:R-:W-:Y:S02]  /*120b0*/  IMAD.MOV.U32 R151, RZ, RZ, R55 ;  /* 0x000000ffff977224 */ /* 0x000fe400078e0037 */
[----:B------:R-:W-:Y:S02]  /*120c0*/  IMAD.MOV.U32 R149, RZ, RZ, R87 ;  /* 0x000000ffff957224 */ /* 0x000fe400078e0057 */
[C---:B------:R-:W-:Y:S01]  /*120d0*/  IMAD.WIDE R86, R139.reuse, 0x4, R136 ;  /* 0x000000048b567825 */ /* 0x040fe200078e0288 */
[----:B------:R-:W1:Y:S01]  /*120e0*/  LDS.128 R48, [R2] ;  /* 0x0000000002307984 */ /* 0x000e620000000c00 */
[----:B------:R-:W-:Y:S06]  /*120f0*/  BAR.SYNC.DEFER_BLOCKING 0x0 ;  /* 0x0000000000007b1d */ /* 0x000fec0000010000 */
[----:B------:R2:W-:Y:S02]  /*12100*/  STSM.16.M88.4 [R4], R140 ;  /* 0x0000008c04007844 */ /* 0x0005e40000000200 */
[----:B------:R-:W-:Y:S01]  /*12110*/  BAR.SYNC.DEFER_BLOCKING 0x0 ;  /* 0x0000000000007b1d */ /* 0x000fe20000010000 */
[----:B--2---:R-:W-:Y:S01]  /*12120*/  IADD3 R143, R139, UR4, RZ ;  /* 0x000000048b8f7c10 */ /* 0x004fe2000fffe0ff */
[----:B------:R-:W-:-:S04]  /*12130*/  VIADD R142, R0, 0x4 ;  /* 0x00000004008e7836 */ /* 0x000fc80000000000 */
[----:B------:R-:W-:-:S04]  /*12140*/  IMAD.WIDE R138, R143, 0x4, R6 ;  /* 0x000000048f8a7825 */ /* 0x000fc800078e0206 */
[C---:B------:R-:W-:Y:S01]  /*12150*/  IMAD.WIDE R140, R143.reuse, 0x4, R136 ;  /* 0x000000048f8c7825 */ /* 0x040fe200078e0288 */
[----:B------:R-:W2:Y:S03]  /*12160*/  LDS.128 R116, [R2] ;  /* 0x0000000002747984 */ /* 0x000ea60000000c00 */
[----:B------:R-:W-:Y:S01]  /*12170*/  VIADD R143, R143, UR4 ;  /* 0x000000048f8f7c36 */ /* 0x000fe20008000000 */
[----:B------:R-:W-:Y:S06]  /*12180*/  BAR.SYNC.DEFER_BLOCKING 0x0 ;  /* 0x0000000000007b1d */ /* 0x000fec0000010000 */
[----:B------:R-:W-:Y:S02]  /*12190*/  STSM.16.M88.4 [R4], R144 ;  /* 0x0000009004007844 */ /* 0x000fe40000000200 */
[----:B------:R-:W-:Y:S06]  /*121a0*/  BAR.SYNC.DEFER_BLOCKING 0x0 ;  /* 0x0000000000007b1d */ /* 0x000fec0000010000 */
[----:B------:R-:W2:Y:S02]  /*121b0*/  LDS.128 R52, [R2] ;  /* 0x0000000002347984 */ /* 0x000ea40000000c00 */
[----:B------:R-:W-:Y:S06]  /*121c0*/  BAR.SYNC.DEFER_BLOCKING 0x0 ;  /* 0x0000000000007b1d */ /* 0x000fec0000010000 */
[----:B------:R3:W-:Y:S02]  /*121d0*/  STSM.16.M88.4 [R4], R148 ;  /* 0x0000009404007844 */ /* 0x0007e40000000200 */
[----:B------:R-:W-:Y:S01]  /*121e0*/  BAR.SYNC.DEFER_BLOCKING 0x0 ;  /* 0x0000000000007b1d */ /* 0x000fe20000010000 */
[----:B---3--:R-:W-:-:S05]  /*121f0*/  IADD3 R4, R0, 0x5, RZ ;  /* 0x0000000500047810 */ /* 0x008fca0007ffe0ff */
[----:B------:R3:W-:Y:S01]  /*12200*/  @P2 STG.E desc[UR16][R84.64], R8 ;  /* 0x0000000854002986 */ /* 0x0007e2000c101910 */
[----:B------:R-:W-:-:S03]  /*12210*/  ISETP.GE.AND P2, PT, R142, R189, PT ;  /* 0x000000bd8e00720c */ /* 0x000fc60003f46270 */
[----:B------:R4:W-:Y:S01]  /*12220*/  @P5 STG.E desc[UR16][R86.64], R12 ;  /* 0x0000000c56005986 */ /* 0x0009e2000c101910 */
[-C--:B------:R-:W-:Y:S02]  /*12230*/  ISETP.LT.AND P5, PT, R3, R188.reuse, !P1 ;  /* 0x000000bc0300720c */ /* 0x080fe40004fa1270 */
[-C--:B------:R-:W-:Y:S01]  /*12240*/  ISETP.LT.AND P1, PT, R5, R188.reuse, !P1 ;  /* 0x000000bc0500720c */ /* 0x080fe20004f21270 */
[----:B------:R1:W-:Y:S01]  /*12250*/  @P6 STG.E desc[UR16][R138.64], R24 ;  /* 0x000000188a006986 */ /* 0x0003e2000c101910 */
[-C--:B------:R-:W-:Y:S02]  /*12260*/  ISETP.LT.AND P6, PT, R3, R188.reuse, !P4 ;  /* 0x000000bc0300720c */ /* 0x080fe400067c1270 */
[----:B------:R-:W-:Y:S01]  /*12270*/  ISETP.LT.AND P4, PT, R5, R188, !P4 ;  /* 0x000000bc0500720c */ /* 0x000fe20006781270 */
[----:B---3--:R-:W-:Y:S01]  /*12280*/  IMAD.WIDE R84, R143, 0x4, R6 ;  /* 0x000000048f547825 */ /* 0x008fe200078e0206 */
[----:B------:R3:W-:Y:S01]  /*12290*/  @P3 STG.E desc[UR16][R140.64], R20 ;  /* 0x000000148c003986 */ /* 0x0007e2000c101910 */
[----:B------:R-:W-:-:S02]  /*122a0*/  ISETP.GE.AND P3, PT, R4, R189, PT ;  /* 0x000000bd0400720c */ /* 0x000fc40003f66270 */
[----:B----4-:R-:W-:Y:S02]  /*122b0*/  IMAD.WIDE R86, R143, 0x4, R136 ;  /* 0x000000048f567825 */ /* 0x010fe400078e0288 */
[----:B------:R4:W-:Y:S01]  /*122c0*/  @P5 STG.E desc[UR16][R84.64], R9 ;  /* 0x0000000954005986 */ /* 0x0009e2000c101910 */
[-C--:B------:R-:W-:Y:S01]  /*122d0*/  ISETP.LT.AND P5, PT, R3, R188.reuse, !P2 ;  /* 0x000000bc0300720c */ /* 0x080fe200057a1270 */
[----:B------:R-:W-:Y:S01]  /*122e0*/  VIADD R143, R143, UR4 ;  /* 0x000000048f8f7c36 */ /* 0x000fe20008000000 */
[----:B------:R-:W-:Y:S01]  /*122f0*/  ISETP.LT.AND P2, PT, R5, R188, !P2 ;  /* 0x000000bc0500720c */ /* 0x000fe20005741270 */
[----:B------:R2:W-:Y:S01]  /*12300*/  @P1 STG.E desc[UR16][R86.64], R13 ;  /* 0x0000000d56001986 */ /* 0x0005e2000c101910 */
[----:B------:R-:W-:Y:S02]  /*12310*/  VIADD R4, R0, 0x6 ;  /* 0x0000000600047836 */ /* 0x000fe40000000000 */
[----:B-1----:R-:W-:-:S03]  /*12320*/  IMAD.WIDE R138, R143, 0x4, R6 ;  /* 0x000000048f8a7825 */ /* 0x002fc600078e0206 */
[-C--:B------:R-:W-:Y:S01]  /*12330*/  ISETP.GE.AND P1, PT, R4, R189.reuse, PT ;  /* 0x000000bd0400720c */ /* 0x080fe20003f26270 */
[C---:B---3--:R-:W-:Y:S01]  /*12340*/  IMAD.WIDE R140, R143.reuse, 0x4, R136 ;  /* 0x000000048f8c7825 */ /* 0x048fe200078e0288 */
[----:B------:R-:W-:Y:S01]  /*12350*/  IADD3 R143, R143, UR4, RZ ;  /* 0x000000048f8f7c10 */ /* 0x000fe2000fffe0ff */
[----:B------:R1:W-:Y:S01]  /*12360*/  @P6 STG.E desc[UR16][R138.64], R25 ;  /* 0x000000198a006986 */ /* 0x0003e2000c101910 */
[-C--:B------:R-:W-:Y:S01]  /*12370*/  ISETP.LT.AND P6, PT, R3, R188.reuse, !P3 ;  /* 0x000000bc0300720c */ /* 0x080fe20005fc1270 */
[----:B------:R-:W-:Y:S01]  /*12380*/  VIADD R4, R0, 0x7 ;  /* 0x0000000700047836 */ /* 0x000fe20000000000 */
[-C--:B------:R-:W-:Y:S01]  /*12390*/  ISETP.LT.AND P3, PT, R5, R188.reuse, !P3 ;  /* 0x000000bc0500720c */ /* 0x080fe20005f61270 */
[C---:B----4-:R-:W-:Y:S01]  /*123a0*/  IMAD.WIDE R8, R143.reuse, 0x4, R6 ;  /* 0x000000048f087825 */ /* 0x050fe200078e0206 */
[----:B------:R3:W-:Y:S02]  /*123b0*/  @P4 STG.E desc[UR16][R140.64], R21 ;  /* 0x000000158c004986 */ /* 0x0007e4000c101910 */
[----:B------:R-:W-:Y:S01]  /*123c0*/  ISETP.GE.AND P4, PT, R4, R189, PT ;  /* 0x000000bd0400720c */ /* 0x000fe20003f86270 */
[----:B--2---:R-:W-:Y:S01]  /*123d0*/  IMAD.WIDE R12, R143, 0x4, R136 ;  /* 0x000000048f0c7825 */ /* 0x004fe200078e0288 */
[----:B------:R2:W-:Y:S01]  /*123e0*/  @P5 STG.E desc[UR16][R8.64], R10 ;  /* 0x0000000a08005986 */ /* 0x0005e2000c101910 */
[----:B------:R-:W-:-:S02]  /*123f0*/  ISETP.LT.AND P5, PT, R3, R188, !P1 ;  /* 0x000000bc0300720c */ /* 0x000fc40004fa1270 */
[----:B------:R-:W-:Y:S01]  /*12400*/  VIADD R143, R143, UR4 ;  /* 0x000000048f8f7c36 */ /* 0x000fe20008000000 */
[----:B------:R4:W-:Y:S01]  /*12410*/  @P2 STG.E desc[UR16][R12.64], R14 ;  /* 0x0000000e0c002986 */ /* 0x0009e2000c101910 */
[----:B------:R-:W-:Y:S02]  /*12420*/  ISETP.LT.AND P1, PT, R5, R188, !P1 ;  /* 0x000000bc0500720c */ /* 0x000fe40004f21270 */
[----:B-1----:R-:W-:Y:S01]  /*12430*/  IMAD.WIDE R24, R143, 0x4, R136 ;  /* 0x000000048f187825 */ /* 0x002fe200078e0288 */
[----:B------:R-:W-:-:S03]  /*12440*/  IADD3 R4, R0, 0x8, RZ ;  /* 0x0000000800047810 */ /* 0x000fc60007ffe0ff */
[----:B---3--:R-:W-:Y:S01]  /*12450*/  IMAD.WIDE R20, R143, 0x4, R6 ;  /* 0x000000048f147825 */ /* 0x008fe200078e0206 */
[----:B------:R-:W-:-:S03]  /*12460*/  ISETP.GE.AND P2, PT, R4, R189, PT ;  /* 0x000000bd0400720c */ /* 0x000fc60003f46270 */
[----:B------:R-:W-:Y:S01]  /*12470*/  VIADD R143, R143, UR4 ;  /* 0x000000048f8f7c36 */ /* 0x000fe20008000000 */
[----:B------:R1:W-:Y:S01]  /*12480*/  @P6 STG.E desc[UR16][R20.64], R26 ;  /* 0x0000001a14006986 */ /* 0x0003e2000c101910 */
[-C--:B------:R-:W-:Y:S01]  /*12490*/  ISETP.LT.AND P6, PT, R3, R188.reuse, !P4 ;  /* 0x000000bc0300720c */ /* 0x080fe200067c1270 */
[----:B------:R-:W-:Y:S01]  /*124a0*/  VIADD R4, R0, 0x9 ;  /* 0x0000000900047836 */ /* 0x000fe20000000000 */
[-C--:B------:R-:W-:Y:S01]  /*124b0*/  ISETP.LT.AND P4, PT, R5, R188.reuse, !P4 ;  /* 0x000000bc0500720c */ /* 0x080fe20006781270 */
[C---:B--2---:R-:W-:Y:S01]  /*124c0*/  IMAD.WIDE R8, R143.reuse, 0x4, R6 ;  /* 0x000000048f087825 */ /* 0x044fe200078e0206 */
[----:B------:R2:W-:Y:S02]  /*124d0*/  @P3 STG.E desc[UR16][R24.64], R22 ;  /* 0x0000001618003986 */ /* 0x0005e4000c101910 */
[-C--:B------:R-:W-:Y:S01]  /*124e0*/  ISETP.GE.AND P3, PT, R4, R189.reuse, PT ;  /* 0x000000bd0400720c */ /* 0x080fe20003f66270 */
[C---:B----4-:R-:W-:Y:S01]  /*124f0*/  IMAD.WIDE R12, R143.reuse, 0x4, R136 ;  /* 0x000000048f0c7825 */ /* 0x050fe200078e0288 */
[----:B------:R-:W-:Y:S01]  /*12500*/  IADD3 R143, R143, UR4, RZ ;  /* 0x000000048f8f7c10 */ /* 0x000fe2000fffe0ff */
[----:B------:R3:W-:Y:S01]  /*12510*/  @P5 STG.E desc[UR16][R8.64], R11 ;  /* 0x0000000b08005986 */ /* 0x0007e2000c101910 */
[-C--:B------:R-:W-:Y:S01]  /*12520*/  ISETP.LT.AND P5, PT, R3, R188.reuse, !P2 ;  /* 0x000000bc0300720c */ /* 0x080fe200057a1270 */
[----:B------:R-:W-:Y:S01]  /*12530*/  VIADD R4, R0, 0xa ;  /* 0x0000000a00047836 */ /* 0x000fe20000000000 */
[-C--:B------:R-:W-:Y:S01]  /*12540*/  ISETP.LT.AND P2, PT, R5, R188.reuse, !P2 ;  /* 0x000000bc0500720c */ /* 0x080fe20005741270 */
[C---:B-1----:R-:W-:Y:S01]  /*12550*/  IMAD.WIDE R20, R143.reuse, 0x4, R6 ;  /* 0x000000048f147825 */ /* 0x042fe200078e0206 */
[----:B------:R1:W-:Y:S02]  /*12560*/  @P1 STG.E desc[UR16][R12.64], R15 ;  /* 0x0000000f0c001986 */ /* 0x0003e4000c101910 */
[----:B------:R-:W-:Y:S01]  /*12570*/  ISETP.GE.AND P1, PT, R4, R189, PT ;  /* 0x000000bd0400720c */ /* 0x000fe20003f26270 */
[----:B--2---:R-:W-:Y:S01]  /*12580*/  IMAD.WIDE R24, R143, 0x4, R136 ;  /* 0x000000048f187825 */ /* 0x004fe200078e0288 */
[----:B------:R-:W-:Y:S01]  /*12590*/  @P6 STG.E desc[UR16][R20.64], R27 ;  /* 0x0000001b14006986 */ /* 0x000fe2000c101910 */
[----:B------:R-:W-:-:S02]  /*125a0*/  ISETP.LT.AND P6, PT, R3, R188, !P3 ;  /* 0x000000bc0300720c */ /* 0x000fc40005fc1270 */
[----:B------:R-:W-:Y:S01]  /*125b0*/  VIADD R143, R143, UR4 ;  /* 0x000000048f8f7c36 */ /* 0x000fe20008000000 */
[----:B------:R-:W-:Y:S01]  /*125c0*/  IADD3 R4, R0, 0xb, RZ ;  /* 0x0000000b00047810 */ /* 0x000fe20007ffe0ff */
[----:B------:R-:W-:Y:S01]  /*125d0*/  @P4 STG.E desc[UR16][R24.64], R23 ;  /* 0x0000001718004986 */ /* 0x000fe2000c101910 */
[-C--:B------:R-:W-:Y:S01]  /*125e0*/  ISETP.LT.AND P3, PT, R5, R188.reuse, !P3 ;  /* 0x000000bc0500720c */ /* 0x080fe20005f61270 */
[C---:B---3--:R-:W-:Y:S01]  /*125f0*/  IMAD.WIDE R8, R143.reuse, 0x4, R6 ;  /* 0x000000048f087825 */ /* 0x048fe200078e0206 */
[----:B------:R-:W-:Y:S01]  /*12600*/  ISETP.GE.AND P4, PT, R4, R189, PT ;  /* 0x000000bd0400720c */ /* 0x000fe20003f86270 */
[----:B------:R-:W2:Y:S02]  /*12610*/  LDS.128 R24, [R2] ;  /* 0x0000000002187984 */ /* 0x000ea40000000c00 */
[----:B------:R-:W-:Y:S02]  /*12620*/  IMAD.WIDE R10, R143, 0x4, R136 ;  /* 0x000000048f0a7825 */ /* 0x000fe400078e0288 */
[----:B------:R3:W-:Y:S01]  /*12630*/  @P5 STG.E desc[UR16][R8.64], R16 ;  /* 0x0000001008005986 */ /* 0x0007e2000c101910 */
[-C--:B------:R-:W-:Y:S01]  /*12640*/  ISETP.LT.AND P5, PT, R3, R188.reuse, !P1 ;  /* 0x000000bc0300720c */ /* 0x080fe20004fa1270 */
[----:B------:R-:W-:Y:S01]  /*12650*/  VIADD R143, R143, UR4 ;  /* 0x000000048f8f7c36 */ /* 0x000fe20008000000 */
[----:B------:R-:W-:Y:S01]  /*12660*/  ISETP.LT.AND P1, PT, R5, R188, !P1 ;  /* 0x000000bc0500720c */ /* 0x000fe20004f21270 */
[----:B------:R4:W-:Y:S01]  /*12670*/  @P2 STG.E desc[UR16][R10.64], R88 ;  /* 0x000000580a002986 */ /* 0x0009e2000c101910 */
[----:B------:R-:W-:-:S02]  /*12680*/  VIADD R4, R0, 0xc ;  /* 0x0000000c00047836 */ /* 0x000fc40000000000 */
[----:B-1----:R-:W-:-:S03]  /*12690*/  IMAD.WIDE R12, R143, 0x4, R6 ;  /* 0x000000048f0c7825 */ /* 0x002fc600078e0206 */
[-C--:B------:R-:W-:Y:S01]  /*126a0*/  ISETP.GE.AND P2, PT, R4, R189.reuse, PT ;  /* 0x000000bd0400720c */ /* 0x080fe20003f46270 */
[C---:B------:R-:W-:Y:S01]  /*126b0*/  IMAD.WIDE R14, R143.reuse, 0x4, R136 ;  /* 0x000000048f0e7825 */ /* 0x040fe200078e0288 */
[----:B------:R-:W-:Y:S01]  /*126c0*/  IADD3 R143, R143, UR4, RZ ;  /* 0x000000048f8f7c10 */ /* 0x000fe2000fffe0ff */
[----:B------:R1:W-:Y:S01]  /*126d0*/  @P6 STG.E desc[UR16][R12.64], R60 ;  /* 0x0000003c0c006986 */ /* 0x0003e2000c101910 */
[-C--:B------:R-:W-:Y:S01]  /*126e0*/  ISETP.LT.AND P6, PT, R3, R188.reuse, !P4 ;  /* 0x000000bc0300720c */ /* 0x080fe200067c1270 */
[----:B------:R-:W-:Y:S01]  /*126f0*/  VIADD R4, R0, 0xd ;  /* 0x0000000d00047836 */ /* 0x000fe20000000000 */
[-C--:B------:R-:W-:Y:S01]  /*12700*/  ISETP.LT.AND P4, PT, R5, R188.reuse, !P4 ;  /* 0x000000bc0500720c */ /* 0x080fe20006781270 */
[C---:B---3--:R-:W-:Y:S01]  /*12710*/  IMAD.WIDE R8, R143.reuse, 0x4, R6 ;  /* 0x000000048f087825 */ /* 0x048fe200078e0206 */
[----:B------:R3:W-:Y:S02]  /*12720*/  @P3 STG.E desc[UR16][R14.64], R56 ;  /* 0x000000380e003986 */ /* 0x0007e4000c101910 */
[----:B------:R-:W-:Y:S01]  /*12730*/  ISETP.GE.AND P3, PT, R4, R189, PT ;  /* 0x000000bd0400720c */ /* 0x000fe20003f66270 */
[----:B----4-:R-:W-:Y:S01]  /*12740*/  IMAD.WIDE R10, R143, 0x4, R136 ;  /* 0x000000048f0a7825 */ /* 0x010fe200078e0288 */
[----:B------:R4:W-:Y:S01]  /*12750*/  @P5 STG.E desc[UR16][R8.64], R17 ;  /* 0x0000001108005986 */ /* 0x0009e2000c101910 */
[----:B------:R-:W-:-:S02]  /*12760*/  ISETP.LT.AND P5, PT, R3, R188, !P2 ;  /* 0x000000bc0300720c */ /* 0x000fc400057a1270 */
[----:B------:R-:W-:Y:S01]  /*12770*/  VIADD R143, R143, UR4 ;  /* 0x000000048f8f7c36 */ /* 0x000fe20008000000 */
[----:B------:R2:W-:Y:S01]  /*12780*/  @P1 STG.E desc[UR16][R10.64], R89 ;  /* 0x000000590a001986 */ /* 0x0005e2000c101910 */
[----:B------:R-:W-:Y:S01]  /*12790*/  ISETP.LT.AND P2, PT, R5, R188, !P2 ;  /* 0x000000bc0500720c */ /* 0x000fe20005741270 */
[C---:B------:R-:W-:Y:S01]  /*127a0*/  VIADD R2, R0.reuse, 0x3a ;  /* 0x0000003a00027836 */ /* 0x040fe20000000000 */
[----:B------:R-:W-:Y:S01]  /*127b0*/  IADD3 R4, R0, 0xe, RZ ;  /* 0x0000000e00047810 */ /* 0x000fe20007ffe0ff */
[----:B-1----:R-:W-:-:S03]  /*127c0*/  IMAD.WIDE R12, R143, 0x4, R6 ;  /* 0x000000048f0c7825 */ /* 0x002fc600078e0206 */
[----:B------:R-:W-:Y:S01]  /*127d0*/  ISETP.GE.AND P1, PT, R4, R189, PT ;  /* 0x000000bd0400720c */ /* 0x000fe20003f26270 */
[----:B---3--:R-:W-:Y:S01]  /*127e0*/  IMAD.WIDE R14, R143, 0x4, R136 ;  /* 0x000000048f0e7825 */ /* 0x008fe200078e0288 */
[----:B------:R1:W-:Y:S01]  /*127f0*/  @P6 STG.E desc[UR16][R12.64], R61 ;  /* 0x0000003d0c006986 */ /* 0x0003e2000c101910 */
[-C--:B------:R-:W-:Y:S02]  /*12800*/  ISETP.LT.AND P6, PT, R3, R188.reuse, !P3 ;  /* 0x000000bc0300720c */ /* 0x080fe40005fc1270 */
[----:B------:R-:W-:Y:S01]  /*12810*/  VIADD R143, R143, UR4 ;  /* 0x000000048f8f7c36 */ /* 0x000fe20008000000 */
[----:B------:R3:W-:Y:S01]  /*12820*/  @P4 STG.E desc[UR16][R14.64], R57 ;  /* 0x000000390e004986 */ /* 0x0007e2000c101910 */
[----:B------:R-:W-:Y:S01]  /*12830*/  VIADD R4, R0, 0xf ;  /* 0x0000000f00047836 */ /* 0x000fe20000000000 */
[----:B------:R-:W-:Y:S01]  /*12840*/  ISETP.LT.AND P3, PT, R5, R188, !P3 ;  /* 0x000000bc0500720c */ /* 0x000fe20005f61270 */
[----:B----4-:R-:W-:-:S03]  /*12850*/  IMAD.WIDE R8, R143, 0x4, R6 ;  /* 0x000000048f087825 */ /* 0x010fc600078e0206 */
[-C--:B------:R-:W-:Y:S01]  /*12860*/  ISETP.GE.AND P4, PT, R4, R189.reuse, PT ;  /* 0x000000bd0400720c */ /* 0x080fe20003f86270 */
[C---:B--2---:R-:W-:Y:S01]  /*12870*/  IMAD.WIDE R10, R143.reuse, 0x4, R136 ;  /* 0x000000048f0a7825 */ /* 0x044fe200078e0288 */
        /* <DEDUP_REMOVED lines=8> */
[----:B---3--:R-:W-:Y:S01]  /*12900*/  IMAD.WIDE R14, R143, 0x4, R136 ;  /* 0x000000048f0e7825 */ /* 0x008fe200078e0288 */
[----:B------:R3:W-:Y:S01]  /*12910*/  @P6 STG.E desc[UR16][R12.64], R62 ;  /* 0x0000003e0c006986 */ /* 0x0007e2000c101910 */
[----:B------:R-:W-:-:S02]  /*12920*/  ISETP.LT.AND P6, PT, R3, R188, !P4 ;  /* 0x000000bc0300720c */ /* 0x000fc400067c1270 */
[----:B------:R-:W-:Y:S01]  /*12930*/  VIADD R143, R143, UR4 ;  /* 0x000000048f8f7c36 */ /* 0x000fe20008000000 */
[----:B------:R-:W-:Y:S01]  /*12940*/  IADD3 R4, R0, 0x11, RZ ;  /* 0x0000001100047810 */ /* 0x000fe20007ffe0ff */
[----:B------:R4:W-:Y:S01]  /*12950*/  @P3 STG.E desc[UR16][R14.64], R58 ;  /* 0x0000003a0e003986 */ /* 0x0009e2000c101910 */
[----:B------:R-:W-:Y:S01]  /*12960*/  ISETP.LT.AND P4, PT, R5, R188, !P4 ;  /* 0x000000bc0500720c */ /* 0x000fe20006781270 */
[----:B--2---:R-:W-:Y:S01]  /*12970*/  IMAD.WIDE R8, R143, 0x4, R6 ;  /* 0x000000048f087825 */ /* 0x004fe200078e0206 */
[----:B------:R-:W-:-:S03]  /*12980*/  ISETP.GE.AND P3, PT, R4, R189, PT ;  /* 0x000000bd0400720c */ /* 0x000fc60003f66270 */
[----:B-1----:R-:W-:Y:S01]  /*12990*/  IMAD.WIDE R10, R143, 0x4, R136 ;  /* 0x000000048f0a7825 */ /* 0x002fe200078e0288 */
[----:B------:R1:W-:Y:S01]  /*129a0*/  @P5 STG.E desc[UR16][R8.64], R19 ;  /* 0x0000001308005986 */ /* 0x0003e2000c101910 */
[-C--:B------:R-:W-:Y:S02]  /*129b0*/  ISETP.LT.AND P5, PT, R3, R188.reuse, !P2 ;  /* 0x000000bc0300720c */ /* 0x080fe400057a1270 */
[----:B------:R-:W-:Y:S01]  /*129c0*/  VIADD R143, R143, UR4 ;  /* 0x000000048f8f7c36 */ /* 0x000fe20008000000 */
[----:B------:R2:W-:Y:S01]  /*129d0*/  @P1 STG.E desc[UR16][R10.64], R91 ;  /* 0x0000005b0a001986 */ /* 0x0005e2000c101910 */
[----:B------:R-:W-:Y:S01]  /*129e0*/  VIADD R4, R0, 0x12 ;  /* 0x0000001200047836 */ /* 0x000fe20000000000 */
[----:B------:R-:W-:Y:S01]  /*129f0*/  ISETP.LT.AND P2, PT, R5, R188, !P2 ;  /* 0x000000bc0500720c */ /* 0x000fe20005741270 */
[----:B---3--:R-:W-:-:S03]  /*12a00*/  IMAD.WIDE R12, R143, 0x4, R6 ;  /* 0x000000048f0c7825 */ /* 0x008fc600078e0206 */
        /* <DEDUP_REMOVED lines=16> */
[----:B---3--:R-:W-:Y:S01]  /*12b10*/  IMAD.WIDE R12, R143, 0x4, R6 ;  /* 0x000000048f0c7825 */ /* 0x008fe200078e0206 */
[----:B------:R-:W-:-:S03]  /*12b20*/  IADD3 R4, R0, 0x14, RZ ;  /* 0x0000001400047810 */ /* 0x000fc60007ffe0ff */
[----:B-1----:R-:W-:Y:S01]  /*12b30*/  IMAD.WIDE R14, R143, 0x4, R136 ;  /* 0x000000048f0e7825 */ /* 0x002fe200078e0288 */
[----:B------:R1:W-:Y:S01]  /*12b40*/  @P6 STG.E desc[UR16][R12.64], R92 ;  /* 0x0000005c0c006986 */ /* 0x0003e2000c101910 */
[-C--:B------:R-:W-:Y:S02]  /*12b50*/  ISETP.LT.AND P6, PT, R3, R188.reuse, !P4 ;  /* 0x000000bc0300720c */ /* 0x080fe400067c1270 */
[----:B------:R-:W-:Y:S01]  /*12b60*/  VIADD R143, R143, UR4 ;  /* 0x000000048f8f7c36 */ /* 0x000fe20008000000 */
[-C--:B------:R-:W-:Y:S01]  /*12b70*/  ISETP.GE.AND P2, PT, R4, R189.reuse, PT ;  /* 0x000000bd0400720c */ /* 0x080fe20003f46270 */
[----:B------:R-:W-:Y:S01]  /*12b80*/  VIADD R4, R0, 0x15 ;  /* 0x0000001500047836 */ /* 0x000fe20000000000 */
[----:B------:R3:W-:Y:S01]  /*12b90*/  @P3 STG.E desc[UR16][R14.64], R64 ;  /* 0x000000400e003986 */ /* 0x0007e2000c101910 */
[----:B--2---:R-:W-:Y:S01]  /*12ba0*/  IMAD.WIDE R8, R143, 0x4, R6 ;  /* 0x000000048f087825 */ /* 0x004fe200078e0206 */
[-C--:B------:R-:W-:Y:S02]  /*12bb0*/  ISETP.LT.AND P4, PT, R5, R188.reuse, !P4 ;  /* 0x000000bc0500720c */ /* 0x080fe40006781270 */
        /* <DEDUP_REMOVED lines=103> */
[----:B------:R-:W-:Y:S01]  /*13230*/  ISETP.LT.AND P4, PT, R5, R188, !P4 ;  /* 0x000000bc0500720c */ /* 0x000fe20006781270 */
[----:B------:R3:W-:Y:S01]  /*13240*/  @P3 STG.E desc[UR16][R14.64], R70 ;  /* 0x000000460e003986 */ /* 0x0007e2000c101910 */
[----:B------:R-:W-:Y:S01]  /*13250*/  ISETP.GE.AND P2, PT, R4, R189, PT ;  /* 0x000000bd0400720c */ /* 0x000fe20003f46270 */
[----:B--2---:R-:W-:-:S04]  /*13260*/  IMAD.WIDE R8, R143, 0x4, R6 ;  /* 0x000000048f087825 */ /* 0x004fc800078e0206 */
        /* <DEDUP_REMOVED lines=10> */
[----:B------:R3:W-:Y:S02]  /*13310*/  @P6 STG.E desc[UR16][R12.64], R103 ;  /* 0x000000670c006986 */ /* 0x0007e4000c101910 */
[-C--:B------:R-:W-:Y:S01]  /*13320*/  ISETP.LT.AND P6, PT, R5, R188.reuse, !P3 ;  /* 0x000000bc0500720c */ /* 0x080fe20005fc1270 */
[----:B------:R-:W-:Y:S01]  /*13330*/  VIADD R143, R143, UR4 ;  /* 0x000000048f8f7c36 */ /* 0x000fe20008000000 */
[----:B------:R4:W-:Y:S01]  /*13340*/  @P4 STG.E desc[UR16][R14.64], R71 ;  /* 0x000000470e004986 */ /* 0x0009e2000c101910 */
[----:B------:R-:W-:Y:S01]  /*13350*/  VIADD R4, R0, 0x22 ;  /* 0x0000002200047836 */ /* 0x000fe20000000000 */
[----:B------:R-:W-:Y:S01]  /*13360*/  ISETP.LT.AND P4, PT, R3, R188, !P3 ;  /* 0x000000bc0300720c */ /* 0x000fe20005f81270 */
[----:B--2---:R-:W-:-:S03]  /*13370*/  IMAD.WIDE R8, R143, 0x4, R6 ;  /* 0x000000048f087825 */ /* 0x004fc600078e0206 */
[-C--:B------:R-:W-:Y:S01]  /*13380*/  ISETP.GE.AND P1, PT, R4, R189.reuse, PT ;  /* 0x000000bd0400720c */ /* 0x080fe20003f26270 */
[----:B-1----:R-:W-:Y:S01]  /*13390*/  IMAD.WIDE R10, R143, 0x4, R136 ;  /* 0x000000048f0a7825 */ /* 0x002fe200078e0288 */
[----:B------:R-:W-:Y:S01]  /*133a0*/  IADD3 R4, R0, 0x23, RZ ;  /* 0x0000002300047810 */ /* 0x000fe20007ffe0ff */
[----:B------:R1:W-:Y:S01]  /*133b0*/  @P5 STG.E desc[UR16][R8.64], R36 ;  /* 0x0000002408005986 */ /* 0x0003e2000c101910 */
[-C--:B------:R-:W-:Y:S01]  /*133c0*/  ISETP.LT.AND P5, PT, R5, R188.reuse, !P1 ;  /* 0x000000bc0500720c */ /* 0x080fe20004fa1270 */
[----:B------:R-:W-:Y:S01]  /*133d0*/  VIADD R143, R143, UR4 ;  /* 0x000000048f8f7c36 */ /* 0x000fe20008000000 */
[----:B------:R-:W-:Y:S01]  /*133e0*/  ISETP.GE.AND P3, PT, R4, R189, PT ;  /* 0x000000bd0400720c */ /* 0x000fe20003f66270 */
[----:B------:R2:W-:Y:S01]  /*133f0*/  @P2 STG.E desc[UR16][R10.64], R124 ;  /* 0x0000007c0a002986 */ /* 0x0005e2000c101910 */
[----:B------:R-:W-:Y:S01]  /*13400*/  ISETP.LT.AND P2, PT, R3, R188, !P1 ;  /* 0x000000bc0300720c */ /* 0x000fe20004f41270 */
[----:B---3--:R-:W-:-:S04]  /*13410*/  IMAD.WIDE R12, R143, 0x4, R6 ;  /* 0x000000048f0c7825 */ /* 0x008fc800078e0206 */
[C---:B----4-:R-:W-:Y:S01]  /*13420*/  IMAD.WIDE R14, R143.reuse, 0x4, R136 ;  /* 0x000000048f0e7825 */ /* 0x050fe200078e0288 */
[----:B------:R-:W-:Y:S01]  /*13430*/  IADD3 R143, R143, UR4, RZ ;  /* 0x000000048f8f7c10 */ /* 0x000fe2000fffe0ff */
[----:B------:R3:W-:Y:S01]  /*13440*/  @P4 STG.E desc[UR16][R12.64], R104 ;  /* 0x000000680c004986 */ /* 0x0007e2000c101910 */
[-C--:B------:R-:W-:Y:S01]  /*13450*/  ISETP.LT.AND P4, PT, R3, R188.reuse, !P3 ;  /* 0x000000bc0300720c */ /* 0x080fe20005f81270 */
[----:B------:R-:W-:Y:S02]  /*13460*/  VIADD R4, R0, 0x24 ;  /* 0x0000002400047836 */ /* 0x000fe40000000000 */
[----:B------:R4:W-:Y:S01]  /*13470*/  @P6 STG.E desc[UR16][R14.64], R72 ;  /* 0x000000480e006986 */ /* 0x0009e2000c101910 */
[----:B------:R-:W-:Y:S01]  /*13480*/  ISETP.LT.AND P6, PT, R5, R188, !P3 ;  /* 0x000000bc0500720c */ /* 0x000fe20005fc1270 */
[----:B-1----:R-:W-:Y:S01]  /*13490*/  IMAD.WIDE R8, R143, 0x4, R6 ;  /* 0x000000048f087825 */ /* 0x002fe200078e0206 */
[----:B------:R-:W-:-:S03]  /*134a0*/  ISETP.GE.AND P1, PT, R4, R189, PT ;  /* 0x000000bd0400720c */ /* 0x000fc60003f26270 */
[----:B--2---:R-:W-:Y:S01]  /*134b0*/  IMAD.WIDE R10, R143, 0x4, R136 ;  /* 0x000000048f0a7825 */ /* 0x004fe200078e0288 */
        /* <DEDUP_REMOVED lines=9> */
[----:B------:R3:W-:Y:S01]  /*13550*/  @P4 STG.E desc[UR16][R12.64], R105 ;  /* 0x000000690c004986 */ /* 0x0007e2000c101910 */
[----:B------:R-:W-:Y:S02]  /*13560*/  IADD3 R4, R0, 0x26, RZ ;  /* 0x0000002600047810 */ /* 0x000fe40007ffe0ff */
[----:B------:R-:W-:Y:S01]  /*13570*/  VIADD R143, R143, UR4 ;  /* 0x000000048f8f7c36 */ /* 0x000fe20008000000 */
[-C--:B------:R-:W-:Y:S01]  /*13580*/  ISETP.LT.AND P4, PT, R3, R188.reuse, !P3 ;  /* 0x000000bc0300720c */ /* 0x080fe20005f81270 */
[----:B------:R4:W-:Y:S01]  /*13590*/  @P6 STG.E desc[UR16][R14.64], R73 ;  /* 0x000000490e006986 */ /* 0x0009e2000c101910 */
[----:B------:R-:W-:Y:S01]  /*135a0*/  ISETP.LT.AND P6, PT, R5, R188, !P3 ;  /* 0x000000bc0500720c */ /* 0x000fe20005fc1270 */
[----:B-1----:R-:W-:Y:S01]  /*135b0*/  IMAD.WIDE R8, R143, 0x4, R6 ;  /* 0x000000048f087825 */ /* 0x002fe200078e0206 */
[----:B------:R-:W-:-:S03]  /*135c0*/  ISETP.GE.AND P1, PT, R4, R189, PT ;  /* 0x000000bd0400720c */ /* 0x000fc60003f26270 */
[C---:B--2---:R-:W-:Y:S01]  /*135d0*/  IMAD.WIDE R10, R143.reuse, 0x4, R136 ;  /* 0x000000048f0a7825 */ /* 0x044fe200078e0288 */
[----:B------:R-:W-:Y:S01]  /*135e0*/  IADD3 R143, R143, UR4, RZ ;  /* 0x000000048f8f7c10 */ /* 0x000fe2000fffe0ff */
[----:B------:R1:W-:Y:S01]  /*135f0*/  @P2 STG.E desc[UR16][R8.64], R38 ;  /* 0x0000002608002986 */ /* 0x0003e2000c101910 */
[-C--:B------:R-:W-:Y:S01]  /*13600*/  ISETP.LT.AND P2, PT, R3, R188.reuse, !P1 ;  /* 0x000000bc0300720c */ /* 0x080fe20004f41270 */
[----:B------:R-:W-:Y:S02]  /*13610*/  VIADD R4, R0, 0x27 ;  /* 0x0000002700047836 */ /* 0x000fe40000000000 */
[----:B---3--:R-:W-:Y:S01]  /*13620*/  IMAD.WIDE R12, R143, 0x4, R6 ;  /* 0x000000048f0c7825 */ /* 0x008fe200078e0206 */
[----:B------:R2:W-:Y:S01]  /*13630*/  @P5 STG.E desc[UR16][R10.64], R126 ;  /* 0x0000007e0a005986 */ /* 0x0005e2000c101910 */
[-C--:B------:R-:W-:Y:S02]  /*13640*/  ISETP.LT.AND P5, PT, R5, R188.reuse, !P1 ;  /* 0x000000bc0500720c */ /* 0x080fe40004fa1270 */
[----:B------:R-:W-:Y:S01]  /*13650*/  ISETP.GE.AND P3, PT, R4, R189, PT ;  /* 0x000000bd0400720c */ /* 0x000fe20003f66270 */
[----:B----4-:R-:W-:Y:S01]  /*13660*/  IMAD.WIDE R14, R143, 0x4, R136 ;  /* 0x000000048f0e7825 */ /* 0x010fe200078e0288 */
[----:B------:R3:W-:Y:S02]  /*13670*/  @P4 STG.E desc[UR16][R12.64], R106 ;  /* 0x0000006a0c004986 */ /* 0x0007e4000c101910 */
[-C--:B------:R-:W-:Y:S01]  /*13680*/  ISETP.LT.AND P4, PT, R3, R188.reuse, !P3 ;  /* 0x000000bc0300720c */ /* 0x080fe20005f81270 */
[----:B------:R-:W-:Y:S01]  /*13690*/  VIADD R143, R143, UR4 ;  /* 0x000000048f8f7c36 */ /* 0x000fe20008000000 */
[----:B------:R4:W-:Y:S01]  /*136a0*/  @P6 STG.E desc[UR16][R14.64], R74 ;  /* 0x0000004a0e006986 */ /* 0x0009e2000c101910 */
[----:B------:R-:W-:Y:S01]  /*136b0*/  VIADD R4, R0, 0x28 ;  /* 0x0000002800047836 */ /* 0x000fe20000000000 */
[----:B------:R-:W-:Y:S01]  /*136c0*/  ISETP.LT.AND P6, PT, R5, R188, !P3 ;  /* 0x000000bc0500720c */ /* 0x000fe20005fc1270 */
[----:B-1----:R-:W-:-:S03]  /*136d0*/  IMAD.WIDE R8, R143, 0x4, R6 ;  /* 0x000000048f087825 */ /* 0x002fc600078e0206 */
[-C--:B------:R-:W-:Y:S01]  /*136e0*/  ISETP.GE.AND P1, PT, R4, R189.reuse, PT ;  /* 0x000000bd0400720c */ /* 0x080fe20003f26270 */
[----:B--2---:R-:W-:Y:S01]  /*136f0*/  IMAD.WIDE R10, R143, 0x4, R136 ;  /* 0x000000048f0a7825 */ /* 0x004fe200078e0288 */
        /* <DEDUP_REMOVED lines=125> */
[C---:B--2---:R-:W-:Y:S01]  /*13ed0*/  IMAD.WIDE R10, R143.reuse, 0x4, R136 ;  /* 0x000000048f0a7825 */ /* 0x044fe200078e0288 */
[----:B------:R1:W-:Y:S03]  /*13ee0*/  @P2 STG.E desc[UR16][R8.64], R46 ;  /* 0x0000002e08002986 */ /* 0x0003e6000c101910 */
[----:B------:R-:W-:Y:S01]  /*13ef0*/  VIADD R143, R143, UR4 ;  /* 0x000000048f8f7c36 */ /* 0x000fe20008000000 */
[----:B------:R2:W-:Y:S01]  /*13f00*/  @P5 STG.E desc[UR16][R10.64], R114 ;  /* 0x000000720a005986 */ /* 0x0005e2000c101910 */
[----:B------:R-:W-:Y:S01]  /*13f10*/  VIADD R4, R0, 0x37 ;  /* 0x0000003700047836 */ /* 0x000fe20000000000 */
[-C--:B------:R-:W-:Y:S01]  /*13f20*/  ISETP.LT.AND P5, PT, R3, R188.reuse, !P1 ;  /* 0x000000bc0300720c */ /* 0x080fe20004fa1270 */
[----:B---3--:R-:W-:Y:S01]  /*13f30*/  IMAD.WIDE R12, R143, 0x4, R6 ;  /* 0x000000048f0c7825 */ /* 0x008fe200078e0206 */
[----:B------:R-:W-:Y:S02]  /*13f40*/  ISETP.LT.AND P1, PT, R5, R188, !P1 ;  /* 0x000000bc0500720c */ /* 0x000fe40004f21270 */
[----:B------:R-:W-:Y:S01]  /*13f50*/  ISETP.GE.AND P3, PT, R4, R189, PT ;  /* 0x000000bd0400720c */ /* 0x000fe20003f66270 */
[----:B----4-:R-:W-:Y:S01]  /*13f60*/  IMAD.WIDE R14, R143, 0x4, R136 ;  /* 0x000000048f0e7825 */ /* 0x010fe200078e0288 */
[----:B------:R3:W-:Y:S01]  /*13f70*/  @P4 STG.E desc[UR16][R12.64], R134 ;  /* 0x000000860c004986 */ /* 0x0007e2000c101910 */
[----:B------:R-:W-:-:S02]  /*13f80*/  IADD3 R4, R0, 0x38, RZ ;  /* 0x0000003800047810 */ /* 0x000fc40007ffe0ff */
[----:B------:R-:W-:Y:S01]  /*13f90*/  VIADD R143, R143, UR4 ;  /* 0x000000048f8f7c36 */ /* 0x000fe20008000000 */
[-C--:B------:R-:W-:Y:S01]  /*13fa0*/  ISETP.LT.AND P4, PT, R3, R188.reuse, !P3 ;  /* 0x000000bc0300720c */ /* 0x080fe20005f81270 */
[----:B------:R4:W-:Y:S01]  /*13fb0*/  @P6 STG.E desc[UR16][R14.64], R82 ;  /* 0x000000520e006986 */ /* 0x0009e2000c101910 */
[-C--:B------:R-:W-:Y:S01]  /*13fc0*/  ISETP.LT.AND P6, PT, R5, R188.reuse, !P3 ;  /* 0x000000bc0500720c */ /* 0x080fe20005fc1270 */
[C---:B-1----:R-:W-:Y:S01]  /*13fd0*/  IMAD.WIDE R8, R143.reuse, 0x4, R6 ;  /* 0x000000048f087825 */ /* 0x042fe200078e0206 */
[C---:B------:R-:W-:Y:S02]  /*13fe0*/  IADD3 R17, R143.reuse, UR4, RZ ;  /* 0x000000048f117c10 */ /* 0x040fe4000fffe0ff */
[----:B------:R-:W-:Y:S01]  /*13ff0*/  ISETP.GE.AND P2, PT, R4, R189, PT ;  /* 0x000000bd0400720c */ /* 0x000fe20003f46270 */
[----:B------:R-:W-:Y:S01]  /*14000*/  VIADD R4, R0, 0x39 ;  /* 0x0000003900047836 */ /* 0x000fe20000000000 */
[----:B------:R1:W-:Y:S01]  /*14010*/  @P5 STG.E desc[UR16][R8.64], R47 ;  /* 0x0000002f08005986 */ /* 0x0003e2000c101910 */
[----:B--2---:R-:W-:Y:S01]  /*14020*/  IMAD.WIDE R10, R143, 0x4, R136 ;  /* 0x000000048f0a7825 */ /* 0x004fe200078e0288 */
[----:B------:R-:W-:-:S02]  /*14030*/  ISETP.LT.AND P5, PT, R3, R188, !P2 ;  /* 0x000000bc0300720c */ /* 0x000fc400057a1270 */
[-C--:B------:R-:W-:Y:S01]  /*14040*/  ISETP.GE.AND P3, PT, R4, R189.reuse, PT ;  /* 0x000000bd0400720c */ /* 0x080fe20003f66270 */
[----:B---3--:R-:W-:Y:S01]  /*14050*/  IMAD.WIDE R12, R17, 0x4, R6 ;  /* 0x00000004110c7825 */ /* 0x008fe200078e0206 */
[----:B------:R2:W-:Y:S01]  /*14060*/  @P1 STG.E desc[UR16][R10.64], R115 ;  /* 0x000000730a001986 */ /* 0x0005e2000c101910 */
[-C--:B------:R-:W-:Y:S02]  /*14070*/  ISETP.LT.AND P2, PT, R5, R188.reuse, !P2 ;  /* 0x000000bc0500720c */ /* 0x080fe40005741270 */
[----:B----4-:R-:W-:Y:S01]  /*14080*/  IMAD.WIDE R14, R17, 0x4, R136 ;  /* 0x00000004110e7825 */ /* 0x010fe200078e0288 */
[----:B------:R3:W-:Y:S01]  /*14090*/  @P4 STG.E desc[UR16][R12.64], R135 ;  /* 0x000000870c004986 */ /* 0x0007e2000c101910 */
[-C--:B------:R-:W-:Y:S02]  /*140a0*/  ISETP.LT.AND P4, PT, R3, R188.reuse, !P3 ;  /* 0x000000bc0300720c */ /* 0x080fe40005f81270 */
[----:B------:R-:W-:Y:S01]  /*140b0*/  VIADD R17, R17, UR4 ;  /* 0x0000000411117c36 */ /* 0x000fe20008000000 */
[-C--:B------:R-:W-:Y:S01]  /*140c0*/  ISETP.GE.AND P1, PT, R2, R189.reuse, PT ;  /* 0x000000bd0200720c */ /* 0x080fe20003f26270 */
[----:B------:R4:W-:Y:S01]  /*140d0*/  @P6 STG.E desc[UR16][R14.64], R83 ;  /* 0x000000530e006986 */ /* 0x0009e2000c101910 */
[----:B------:R-:W-:Y:S01]  /*140e0*/  IADD3 R2, R0, 0x3b, RZ ;  /* 0x0000003b00027810 */ /* 0x000fe20007ffe0ff */
[----:B------:R-:W-:Y:S01]  /*140f0*/  VIADD R19, R17, UR4 ;  /* 0x0000000411137c36 */ /* 0x000fe20008000000 */
[----:B------:R-:W-:Y:S01]  /*14100*/  ISETP.LT.AND P6, PT, R5, R188, !P3 ;  /* 0x000000bc0500720c */ /* 0x000fe20005fc1270 */
[----:B-1----:R-:W-:Y:S01]  /*14110*/  IMAD.WIDE R8, R17, 0x4, R6 ;  /* 0x0000000411087825 */ /* 0x002fe200078e0206 */
[----:B------:R-:W-:-:S03]  /*14120*/  ISETP.GE.AND P3, PT, R2, R189, PT ;  /* 0x000000bd0200720c */ /* 0x000fc60003f66270 */
[----:B--2---:R-:W-:Y:S01]  /*14130*/  IMAD.WIDE R10, R17, 0x4, R136 ;  /* 0x00000004110a7825 */ /* 0x004fe200078e0288 */
[----:B------:R1:W-:Y:S01]  /*14140*/  @P5 STG.E desc[UR16][R8.64], R48 ;  /* 0x0000003008005986 */ /* 0x0003e2000c101910 */
[-C--:B------:R-:W-:Y:S02]  /*14150*/  ISETP.LT.AND P5, PT, R3, R188.reuse, !P1 ;  /* 0x000000bc0300720c */ /* 0x080fe40004fa1270 */
[----:B------:R-:W-:Y:S01]  /*14160*/  VIADD R2, R0, 0x3c ;  /* 0x0000003c00027836 */ /* 0x000fe20000000000 */
[----:B------:R2:W-:Y:S01]  /*14170*/  @P2 STG.E desc[UR16][R10.64], R116 ;  /* 0x000000740a002986 */ /* 0x0005e2000c101910 */
[----:B---3--:R-:W-:Y:S01]  /*14180*/  IMAD.WIDE R12, R19, 0x4, R6 ;  /* 0x00000004130c7825 */ /* 0x008fe200078e0206 */
[-C--:B------:R-:W-:Y:S02]  /*14190*/  ISETP.LT.AND P1, PT, R5, R188.reuse, !P1 ;  /* 0x000000bc0500720c */ /* 0x080fe40004f21270 */
[----:B------:R-:W-:Y:S01]  /*141a0*/  ISETP.GE.AND P2, PT, R2, R189, PT ;  /* 0x000000bd0200720c */ /* 0x000fe20003f46270 */
[C---:B----4-:R-:W-:Y:S01]  /*141b0*/  IMAD.WIDE R14, R19.reuse, 0x4, R136 ;  /* 0x00000004130e7825 */ /* 0x050fe200078e0288 */
[----:B------:R-:W-:Y:S01]  /*141c0*/  IADD3 R19, R19, UR4, RZ ;  /* 0x0000000413137c10 */ /* 0x000fe2000fffe0ff */
[----:B------:R3:W-:Y:S01]  /*141d0*/  @P4 STG.E desc[UR16][R12.64], R52 ;  /* 0x000000340c004986 */ /* 0x0007e2000c101910 */
[-C--:B------:R-:W-:Y:S01]  /*141e0*/  ISETP.LT.AND P4, PT, R3, R188.reuse, !P3 ;  /* 0x000000bc0300720c */ /* 0x080fe20005f81270 */
[----:B------:R-:W-:Y:S01]  /*141f0*/  VIADD R2, R0, 0x3d ;  /* 0x0000003d00027836 */ /* 0x000fe20000000000 */
[-C--:B------:R-:W-:Y:S01]  /*14200*/  ISETP.LT.AND P3, PT, R5, R188.reuse, !P3 ;  /* 0x000000bc0500720c */ /* 0x080fe20005f61270 */
[----:B------:R-:W-:Y:S01]  /*14210*/  VIADD R17, R19, UR4 ;  /* 0x0000000413117c36 */ /* 0x000fe20008000000 */
[----:B------:R4:W-:Y:S01]  /*14220*/  @P6 STG.E desc[UR16][R14.64], R24 ;  /* 0x000000180e006986 */ /* 0x0009e2000c101910 */
[-C--:B------:R-:W-:Y:S01]  /*14230*/  ISETP.LT.AND P6, PT, R3, R188.reuse, !P2 ;  /* 0x000000bc0300720c */ /* 0x080fe200057c1270 */
[----:B-1----:R-:W-:Y:S01]  /*14240*/  IMAD.WIDE R8, R19, 0x4, R6 ;  /* 0x0000000413087825 */ /* 0x002fe200078e0206 */
[----:B------:R-:W-:-:S02]  /*14250*/  ISETP.LT.AND P2, PT, R5, R188, !P2 ;  /* 0x000000bc0500720c */ /* 0x000fc40005741270 */
[----:B------:R-:W-:Y:S01]  /*14260*/  IADD3 R21, R17, UR4, RZ ;  /* 0x0000000411157c10 */ /* 0x000fe2000fffe0ff */
[----:B--2---:R-:W-:Y:S01]  /*14270*/  IMAD.WIDE R10, R19, 0x4, R136 ;  /* 0x00000004130a7825 */ /* 0x004fe200078e0288 */
[----:B------:R1:W-:Y:S01]  /*14280*/  @P5 STG.E desc[UR16][R8.64], R49 ;  /* 0x0000003108005986 */ /* 0x0003e2000c101910 */
[----:B------:R-:W-:Y:S02]  /*14290*/  ISETP.GE.AND P5, PT, R2, R189, PT ;  /* 0x000000bd0200720c */ /* 0x000fe40003fa6270 */
[C---:B---3--:R-:W-:Y:S01]  /*142a0*/  IMAD.WIDE R12, R17.reuse, 0x4, R6 ;  /* 0x00000004110c7825 */ /* 0x048fe200078e0206 */
[----:B------:R-:W-:Y:S03]  /*142b0*/  @P1 STG.E desc[UR16][R10.64], R117 ;  /* 0x000000750a001986 */ /* 0x000fe6000c101910 */
[----:B------:R-:W-:Y:S01]  /*142c0*/  VIADD R0, R0, 0x3e ;  /* 0x0000003e00007836 */ /* 0x000fe20000000000 */
[----:B------:R-:W-:Y:S01]  /*142d0*/  @P4 STG.E desc[UR16][R12.64], R53 ;  /* 0x000000350c004986 */ /* 0x000fe2000c101910 */
[----:B----4-:R-:W-:-:S03]  /*142e0*/  IMAD.WIDE R14, R17, 0x4, R136 ;  /* 0x00000004110e7825 */ /* 0x010fc600078e0288 */
[----:B------:R-:W-:Y:S01]  /*142f0*/  ISETP.GE.AND P1, PT, R0, R189, PT ;  /* 0x000000bd0000720c */ /* 0x000fe20003f26270 */
[----:B------:R-:W-:Y:S01]  /*14300*/  IMAD.WIDE R16, R21, 0x4, R6 ;  /* 0x0000000415107825 */ /* 0x000fe200078e0206 */
[----:B------:R2:W-:Y:S01]  /*14310*/  @P3 STG.E desc[UR16][R14.64], R25 ;  /* 0x000000190e003986 */ /* 0x0005e2000c101910 */
[-C--:B------:R-:W-:Y:S02]  /*14320*/  ISETP.LT.AND P3, PT, R3, R188.reuse, !P0 ;  /* 0x000000bc0300720c */ /* 0x080fe40004761270 */
[----:B-1----:R-:W-:Y:S01]  /*14330*/  VIADD R9, R21, UR4 ;  /* 0x0000000415097c36 */ /* 0x002fe20008000000 */
[----:B------:R1:W-:Y:S01]  /*14340*/  @P6 STG.E desc[UR16][R16.64], R50 ;  /* 0x0000003210006986 */ /* 0x0003e2000c101910 */
[-C--:B------:R-:W-:Y:S02]  /*14350*/  ISETP.LT.AND P6, PT, R3, R188.reuse, !P5 ;  /* 0x000000bc0300720c */ /* 0x080fe40006fc1270 */
[-C--:B------:R-:W-:Y:S02]  /*14360*/  ISETP.LT.AND P5, PT, R5, R188.reuse, !P5 ;  /* 0x000000bc0500720c */ /* 0x080fe40006fa1270 */
[----:B------:R-:W-:Y:S01]  /*14370*/  ISETP.LT.AND P4, PT, R3, R188, !P1 ;  /* 0x000000bc0300720c */ /* 0x000fe20004f81270 */
[----:B------:R-:W-:Y:S01]  /*14380*/  IMAD.WIDE R2, R21, 0x4, R136 ;  /* 0x0000000415027825 */ /* 0x000fe200078e0288 */
[----:B------:R-:W-:-:S02]  /*14390*/  IADD3 R19, R9, UR4, RZ ;  /* 0x0000000409137c10 */ /* 0x000fc4000fffe0ff */
[CC--:B------:R-:W-:Y:S02]  /*143a0*/  ISETP.LT.AND P1, PT, R5.reuse, R188.reuse, !P1 ;  /* 0x000000bc0500720c */ /* 0x0c0fe40004f21270 */
[----:B------:R-:W-:Y:S01]  /*143b0*/  ISETP.LT.AND P0, PT, R5, R188, !P0 ;  /* 0x000000bc0500720c */ /* 0x000fe20004701270 */
[----:B--2---:R-:W-:Y:S01]  /*143c0*/  VIADD R15, R19, UR4 ;  /* 0x00000004130f7c36 */ /* 0x004fe20008000000 */
[----:B------:R1:W-:Y:S01]  /*143d0*/  @P2 STG.E desc[UR16][R2.64], R118 ;  /* 0x0000007602002986 */ /* 0x0003e2000c101910 */
[----:B------:R-:W-:-:S04]  /*143e0*/  IMAD.WIDE R4, R9, 0x4, R6 ;  /* 0x0000000409047825 */ /* 0x000fc800078e0206 */
[----:B------:R-:W-:Y:S01]  /*143f0*/  IMAD.WIDE R8, R9, 0x4, R136 ;  /* 0x0000000409087825 */ /* 0x000fe200078e0288 */
[----:B------:R1:W-:Y:S03]  /*14400*/  @P6 STG.E desc[UR16][R4.64], R54 ;  /* 0x0000003604006986 */ /* 0x0003e6000c101910 */
[C---:B------:R-:W-:Y:S01]  /*14410*/  IMAD.WIDE R10, R19.reuse, 0x4, R6 ;  /* 0x00000004130a7825 */ /* 0x040fe200078e0206 */
[----:B------:R1:W-:Y:S03]  /*14420*/  @P5 STG.E desc[UR16][R8.64], R26 ;  /* 0x0000001a08005986 */ /* 0x0003e6000c101910 */
[----:B------:R-:W-:Y:S01]  /*14430*/  IMAD.WIDE R12, R19, 0x4, R136 ;  /* 0x00000004130c7825 */ /* 0x000fe200078e0288 */
[----:B------:R1:W-:Y:S03]  /*14440*/  @P4 STG.E desc[UR16][R10.64], R51 ;  /* 0x000000330a004986 */ /* 0x0003e6000c101910 */
[C---:B------:R-:W-:Y:S01]  /*14450*/  IMAD.WIDE R6, R15.reuse, 0x4, R6 ;  /* 0x000000040f067825 */ /* 0x040fe200078e0206 */
[----:B------:R1:W-:Y:S03]  /*14460*/  @P1 STG.E desc[UR16][R12.64], R119 ;  /* 0x000000770c001986 */ /* 0x0003e6000c101910 */
[----:B------:R-:W-:Y:S01]  /*14470*/  IMAD.WIDE R136, R15, 0x4, R136 ;  /* 0x000000040f887825 */ /* 0x000fe200078e0288 */
[----:B------:R1:W-:Y:S01]  /*14480*/  @P3 STG.E desc[UR16][R6.64], R55 ;  /* 0x0000003706003986 */ /* 0x0003e2000c101910 */
[----:B------:R-:W-:Y:S05]  /*14490*/  @!P0 EXIT ;  /* 0x000000000000894d */ /* 0x000fea0003800000 */
[----:B------:R-:W-:Y:S01]  /*144a0*/  STG.E desc[UR16][R136.64], R27 ;  /* 0x0000001b88007986 */ /* 0x000fe2000c101910 */
[----:B------:R-:W-:Y:S05]  /*144b0*/  EXIT ;  /* 0x000000000000794d */ /* 0x000fea0003800000 */
.L_x_2:
[----:B------:R-:W-:-:S00]  /*144c0*/  BRA `(.L_x_2) ;  /* 0xfffffffc00fc7947 */ /* 0x000fc0000383ffff */
[----:B------:R-:W-:-:S00]  /*144d0*/  NOP ;  /* 0x0000000000007918 */ /* 0x000fc00000000000 */
        /* <DEDUP_REMOVED lines=10> */
.L_x_3:


//--------------------- .nv.shared.matmul_kernel  --------------------------
	.section	.nv.shared.matmul_kernel,"aw",@nobits
	.sectionflags	@""
	.align	16
	.zero		1024


//--------------------- .nv.shared.reserved.0     --------------------------
	.section	.nv.shared.reserved.0,"aw",@nobits
	.weak		__nv_reservedSMEM_offset_0_alias
	.size		__nv_reservedSMEM_offset_0_alias, 0, 0
	.other		__nv_reservedSMEM_offset_0_alias,@"STO_CUDA_RESERVED_SHARED STV_DEFAULT"
__nv_reservedSMEM_offset_0_alias:
	.zero		0


//--------------------- .nv.constant0.matmul_kernel --------------------------
	.section	.nv.constant0.matmul_kernel,"a",@progbits
	.sectionflags	@""
	.align	4
.nv.constant0.matmul_kernel:
	.zero		608


//--------------------- SYMBOLS --------------------------

	.type		.nv.reservedSmem.offset0,@object
	.size		.nv.reservedSmem.offset0,0x4
